	.target	sm_100a

	.elftype	@"ET_EXEC"


//--------------------- .note.nv.tkinfo           --------------------------
	.section	.note.nv.tkinfo,"",@"SHT_NOTE"
	.sectionflags	@"SHF_NOTE_NV_TKINFO"
	.tkinfo
        /*0018*/ 	.word	0x00000002
        /*0030*/ 	.string	""
        /*0030*/ 	.string	"ptxas"
        /*0030*/ 	.string	"Cuda compilation tools, release 13.0, V13.0.88"
        /*0030*/ 	.string	"Build cuda_13.0.r13.0/compiler.36424714_0"
        /*0030*/ 	.string	"-arch sm_100a -m 64 "



//--------------------- .note.nv.cuinfo           --------------------------
	.section	.note.nv.cuinfo,"",@"SHT_NOTE"
	.sectionflags	@"SHF_NOTE_NV_CUINFO"
        /*0018*/ 	.short	0x0002
        /*001a*/ 	.short	0x0064
        /*001c*/ 	.short	0x0082
	.zero		2


//--------------------- .nv.info                  --------------------------
	.section	.nv.info,"",@"SHT_CUDA_INFO"
	.align	4


	//----- nvinfo : EIATTR_REGCOUNT
	.align		4
        /*0000*/ 	.byte	0x04, 0x2f
        /*0002*/ 	.short	(.L_29 - .L_28)
	.align		4
.L_28:
        /*0004*/ 	.word	index@(_Z31router_gemm_kernel_float_outputI13__nv_bfloat16Li128ELi8ELi1ELi256ELi7168EEvPfPKT_S4_)
        /*0008*/ 	.word	0x00000040


	//----- nvinfo : EIATTR_FRAME_SIZE
	.align		4
.L_29:
        /*000c*/ 	.byte	0x04, 0x11
        /*000e*/ 	.short	(.L_31 - .L_30)
	.align		4
.L_30:
        /*0010*/ 	.word	index@(_Z31router_gemm_kernel_float_outputI13__nv_bfloat16Li128ELi8ELi1ELi256ELi7168EEvPfPKT_S4_)
        /*0014*/ 	.word	0x00000000


	//----- nvinfo : EIATTR_REGCOUNT
	.align		4
.L_31:
        /*0018*/ 	.byte	0x04, 0x2f
        /*001a*/ 	.short	(.L_33 - .L_32)
	.align		4
.L_32:
        /*001c*/ 	.word	index@(_Z31router_gemm_kernel_float_outputI13__nv_bfloat16Li128ELi8ELi2ELi256ELi7168EEvPfPKT_S4_)
        /*0020*/ 	.word	0x00000060


	//----- nvinfo : EIATTR_FRAME_SIZE
	.align		4
.L_33:
        /*0024*/ 	.byte	0x04, 0x11
        /*0026*/ 	.short	(.L_35 - .L_34)
	.align		4
.L_34:
        /*0028*/ 	.word	index@(_Z31router_gemm_kernel_float_outputI13__nv_bfloat16Li128ELi8ELi2ELi256ELi7168EEvPfPKT_S4_)
        /*002c*/ 	.word	0x00000000


	//----- nvinfo : EIATTR_REGCOUNT
	.align		4
.L_35:
        /*0030*/ 	.byte	0x04, 0x2f
        /*0032*/ 	.short	(.L_37 - .L_36)
	.align		4
.L_36:
        /*0034*/ 	.word	index@(_Z31router_gemm_kernel_float_outputI13__nv_bfloat16Li128ELi8ELi3ELi256ELi7168EEvPfPKT_S4_)
        /*0038*/ 	.word	0x00000060


	//----- nvinfo : EIATTR_FRAME_SIZE
	.align		4
.L_37:
        /*003c*/ 	.byte	0x04, 0x11
        /*003e*/ 	.short	(.L_39 - .L_38)
	.align		4
.L_38:
        /*0040*/ 	.word	index@(_Z31router_gemm_kernel_float_outputI13__nv_bfloat16Li128ELi8ELi3ELi256ELi7168EEvPfPKT_S4_)
        /*0044*/ 	.word	0x00000000


	//----- nvinfo : EIATTR_REGCOUNT
	.align		4
.L_39:
        /*0048*/ 	.byte	0x04, 0x2f
        /*004a*/ 	.short	(.L_41 - .L_40)
	.align		4
.L_40:
        /*004c*/ 	.word	index@(_Z31router_gemm_kernel_float_outputI13__nv_bfloat16Li128ELi8ELi4ELi256ELi7168EEvPfPKT_S4_)
        /*0050*/ 	.word	0x00000063


	//----- nvinfo : EIATTR_FRAME_SIZE
	.align		4
.L_41:
        /*0054*/ 	.byte	0x04, 0x11
        /*0056*/ 	.short	(.L_43 - .L_42)
	.align		4
.L_42:
        /*0058*/ 	.word	index@(_Z31router_gemm_kernel_float_outputI13__nv_bfloat16Li128ELi8ELi4ELi256ELi7168EEvPfPKT_S4_)
        /*005c*/ 	.word	0x00000000


	//----- nvinfo : EIATTR_REGCOUNT
	.align		4
.L_43:
        /*0060*/ 	.byte	0x04, 0x2f
        /*0062*/ 	.short	(.L_45 - .L_44)
	.align		4
.L_44:
        /*0064*/ 	.word	index@(_Z31router_gemm_kernel_float_outputI13__nv_bfloat16Li128ELi8ELi5ELi256ELi7168EEvPfPKT_S4_)
        /*0068*/ 	.word	0x00000068


	//----- nvinfo : EIATTR_FRAME_SIZE
	.align		4
.L_45:
        /*006c*/ 	.byte	0x04, 0x11
        /*006e*/ 	.short	(.L_47 - .L_46)
	.align		4
.L_46:
        /*0070*/ 	.word	index@(_Z31router_gemm_kernel_float_outputI13__nv_bfloat16Li128ELi8ELi5ELi256ELi7168EEvPfPKT_S4_)
        /*0074*/ 	.word	0x00000000


	//----- nvinfo : EIATTR_REGCOUNT
	.align		4
.L_47:
        /*0078*/ 	.byte	0x04, 0x2f
        /*007a*/ 	.short	(.L_49 - .L_48)
	.align		4
.L_48:
        /*007c*/ 	.word	index@(_Z31router_gemm_kernel_float_outputI13__nv_bfloat16Li128ELi8ELi6ELi256ELi7168EEvPfPKT_S4_)
        /*0080*/ 	.word	0x00000066


	//----- nvinfo : EIATTR_FRAME_SIZE
	.align		4
.L_49:
        /*0084*/ 	.byte	0x04, 0x11
        /*0086*/ 	.short	(.L_51 - .L_50)
	.align		4
.L_50:
        /*0088*/ 	.word	index@(_Z31router_gemm_kernel_float_outputI13__nv_bfloat16Li128ELi8ELi6ELi256ELi7168EEvPfPKT_S4_)
        /*008c*/ 	.word	0x00000000


	//----- nvinfo : EIATTR_REGCOUNT
	.align		4
.L_51:
        /*0090*/ 	.byte	0x04, 0x2f
        /*0092*/ 	.short	(.L_53 - .L_52)
	.align		4
.L_52:
        /*0094*/ 	.word	index@(_Z31router_gemm_kernel_float_outputI13__nv_bfloat16Li128ELi8ELi7ELi256ELi7168EEvPfPKT_S4_)
        /*0098*/ 	.word	0x0000006a


	//----- nvinfo : EIATTR_FRAME_SIZE
	.align		4
.L_53:
        /*009c*/ 	.byte	0x04, 0x11
        /*009e*/ 	.short	(.L_55 - .L_54)
	.align		4
.L_54:
        /*00a0*/ 	.word	index@(_Z31router_gemm_kernel_float_outputI13__nv_bfloat16Li128ELi8ELi7ELi256ELi7168EEvPfPKT_S4_)
        /*00a4*/ 	.word	0x00000000


	//----- nvinfo : EIATTR_REGCOUNT
	.align		4
.L_55:
        /*00a8*/ 	.byte	0x04, 0x2f
        /*00aa*/ 	.short	(.L_57 - .L_56)
	.align		4
.L_56:
        /*00ac*/ 	.word	index@(_Z31router_gemm_kernel_float_outputI13__nv_bfloat16Li128ELi8ELi8ELi256ELi7168EEvPfPKT_S4_)
        /*00b0*/ 	.word	0x00000065


	//----- nvinfo : EIATTR_FRAME_SIZE
	.align		4
.L_57:
        /*00b4*/ 	.byte	0x04, 0x11
        /*00b6*/ 	.short	(.L_59 - .L_58)
	.align		4
.L_58:
        /*00b8*/ 	.word	index@(_Z31router_gemm_kernel_float_outputI13__nv_bfloat16Li128ELi8ELi8ELi256ELi7168EEvPfPKT_S4_)
        /*00bc*/ 	.word	0x00000000


	//----- nvinfo : EIATTR_REGCOUNT
	.align		4
.L_59:
        /*00c0*/ 	.byte	0x04, 0x2f
        /*00c2*/ 	.short	(.L_61 - .L_60)
	.align		4
.L_60:
        /*00c4*/ 	.word	index@(_Z31router_gemm_kernel_float_outputI13__nv_bfloat16Li128ELi8ELi9ELi256ELi7168EEvPfPKT_S4_)
        /*00c8*/ 	.word	0x00000040


	//----- nvinfo : EIATTR_FRAME_SIZE
	.align		4
.L_61:
        /*00cc*/ 	.byte	0x04, 0x11
        /*00ce*/ 	.short	(.L_63 - .L_62)
	.align		4
.L_62:
        /*00d0*/ 	.word	index@(_Z31router_gemm_kernel_float_outputI13__nv_bfloat16Li128ELi8ELi9ELi256ELi7168EEvPfPKT_S4_)
        /*00d4*/ 	.word	0x00000020


	//----- nvinfo : EIATTR_REGCOUNT
	.align		4
.L_63:
        /*00d8*/ 	.byte	0x04, 0x2f
        /*00da*/ 	.short	(.L_65 - .L_64)
	.align		4
.L_64:
        /*00dc*/ 	.word	index@(_Z31router_gemm_kernel_float_outputI13__nv_bfloat16Li128ELi8ELi10ELi256ELi7168EEvPfPKT_S4_)
        /*00e0*/ 	.word	0x00000044


	//----- nvinfo : EIATTR_FRAME_SIZE
	.align		4
.L_65:
        /*00e4*/ 	.byte	0x04, 0x11
        /*00e6*/ 	.short	(.L_67 - .L_66)
	.align		4
.L_66:
        /*00e8*/ 	.word	index@(_Z31router_gemm_kernel_float_outputI13__nv_bfloat16Li128ELi8ELi10ELi256ELi7168EEvPfPKT_S4_)
        /*00ec*/ 	.word	0x00000020


	//----- nvinfo : EIATTR_REGCOUNT
	.align		4
.L_67:
        /*00f0*/ 	.byte	0x04, 0x2f
        /*00f2*/ 	.short	(.L_69 - .L_68)
	.align		4
.L_68:
        /*00f4*/ 	.word	index@(_Z31router_gemm_kernel_float_outputI13__nv_bfloat16Li128ELi8ELi11ELi256ELi7168EEvPfPKT_S4_)
        /*00f8*/ 	.word	0x00000048


	//----- nvinfo : EIATTR_FRAME_SIZE
	.align		4
.L_69:
        /*00fc*/ 	.byte	0x04, 0x11
        /*00fe*/ 	.short	(.L_71 - .L_70)
	.align		4
.L_70:
        /*0100*/ 	.word	index@(_Z31router_gemm_kernel_float_outputI13__nv_bfloat16Li128ELi8ELi11ELi256ELi7168EEvPfPKT_S4_)
        /*0104*/ 	.word	0x00000020


	//----- nvinfo : EIATTR_REGCOUNT
	.align		4
.L_71:
        /*0108*/ 	.byte	0x04, 0x2f
        /*010a*/ 	.short	(.L_73 - .L_72)
	.align		4
.L_72:
        /*010c*/ 	.word	index@(_Z31router_gemm_kernel_float_outputI13__nv_bfloat16Li128ELi8ELi12ELi256ELi7168EEvPfPKT_S4_)
        /*0110*/ 	.word	0x0000004e


	//----- nvinfo : EIATTR_FRAME_SIZE
	.align		4
.L_73:
        /*0114*/ 	.byte	0x04, 0x11
        /*0116*/ 	.short	(.L_75 - .L_74)
	.align		4
.L_74:
        /*0118*/ 	.word	index@(_Z31router_gemm_kernel_float_outputI13__nv_bfloat16Li128ELi8ELi12ELi256ELi7168EEvPfPKT_S4_)
        /*011c*/ 	.word	0x00000020


	//----- nvinfo : EIATTR_REGCOUNT
	.align		4
.L_75:
        /*0120*/ 	.byte	0x04, 0x2f
        /*0122*/ 	.short	(.L_77 - .L_76)
	.align		4
.L_76:
        /*0124*/ 	.word	index@(_Z31router_gemm_kernel_float_outputI13__nv_bfloat16Li128ELi8ELi13ELi256ELi7168EEvPfPKT_S4_)
        /*0128*/ 	.word	0x00000050


	//----- nvinfo : EIATTR_FRAME_SIZE
	.align		4
.L_77:
        /*012c*/ 	.byte	0x04, 0x11
        /*012e*/ 	.short	(.L_79 - .L_78)
	.align		4
.L_78:
        /*0130*/ 	.word	index@(_Z31router_gemm_kernel_float_outputI13__nv_bfloat16Li128ELi8ELi13ELi256ELi7168EEvPfPKT_S4_)
        /*0134*/ 	.word	0x00000020


	//----- nvinfo : EIATTR_REGCOUNT
	.align		4
.L_79:
        /*0138*/ 	.byte	0x04, 0x2f
        /*013a*/ 	.short	(.L_81 - .L_80)
	.align		4
.L_80:
        /*013c*/ 	.word	index@(_Z31router_gemm_kernel_float_outputI13__nv_bfloat16Li128ELi8ELi14ELi256ELi7168EEvPfPKT_S4_)
        /*0140*/ 	.word	0x00000059


	//----- nvinfo : EIATTR_FRAME_SIZE
	.align		4
.L_81:
        /*0144*/ 	.byte	0x04, 0x11
        /*0146*/ 	.short	(.L_83 - .L_82)
	.align		4
.L_82:
        /*0148*/ 	.word	index@(_Z31router_gemm_kernel_float_outputI13__nv_bfloat16Li128ELi8ELi14ELi256ELi7168EEvPfPKT_S4_)
        /*014c*/ 	.word	0x00000020


	//----- nvinfo : EIATTR_REGCOUNT
	.align		4
.L_83:
        /*0150*/ 	.byte	0x04, 0x2f
        /*0152*/ 	.short	(.L_85 - .L_84)
	.align		4
.L_84:
        /*0154*/ 	.word	index@(_Z31router_gemm_kernel_float_outputI13__nv_bfloat16Li128ELi8ELi15ELi256ELi7168EEvPfPKT_S4_)
        /*0158*/ 	.word	0x0000005f


	//----- nvinfo : EIATTR_FRAME_SIZE
	.align		4
.L_85:
        /*015c*/ 	.byte	0x04, 0x11
        /*015e*/ 	.short	(.L_87 - .L_86)
	.align		4
.L_86:
        /*0160*/ 	.word	index@(_Z31router_gemm_kernel_float_outputI13__nv_bfloat16Li128ELi8ELi15ELi256ELi7168EEvPfPKT_S4_)
        /*0164*/ 	.word	0x00000020


	//----- nvinfo : EIATTR_REGCOUNT
	.align		4
.L_87:
        /*0168*/ 	.byte	0x04, 0x2f
        /*016a*/ 	.short	(.L_89 - .L_88)
	.align		4
.L_88:
        /*016c*/ 	.word	index@(_Z31router_gemm_kernel_float_outputI13__nv_bfloat16Li128ELi8ELi16ELi256ELi7168EEvPfPKT_S4_)
        /*0170*/ 	.word	0x00000060


	//----- nvinfo : EIATTR_FRAME_SIZE
	.align		4
.L_89:
        /*0174*/ 	.byte	0x04, 0x11
        /*0176*/ 	.short	(.L_91 - .L_90)
	.align		4
.L_90:
        /*0178*/ 	.word	index@(_Z31router_gemm_kernel_float_outputI13__nv_bfloat16Li128ELi8ELi16ELi256ELi7168EEvPfPKT_S4_)
        /*017c*/ 	.word	0x00000020


	//----- nvinfo : EIATTR_REGCOUNT
	.align		4
.L_91:
        /*0180*/ 	.byte	0x04, 0x2f
        /*0182*/ 	.short	(.L_93 - .L_92)
	.align		4
.L_92:
        /*0184*/ 	.word	index@(_Z31router_gemm_kernel_float_outputI13__nv_bfloat16Li128ELi8ELi1ELi384ELi7168EEvPfPKT_S4_)
        /*0188*/ 	.word	0x00000040


	//----- nvinfo : EIATTR_FRAME_SIZE
	.align		4
.L_93:
        /*018c*/ 	.byte	0x04, 0x11
        /*018e*/ 	.short	(.L_95 - .L_94)
	.align		4
.L_94:
        /*0190*/ 	.word	index@(_Z31router_gemm_kernel_float_outputI13__nv_bfloat16Li128ELi8ELi1ELi384ELi7168EEvPfPKT_S4_)
        /*0194*/ 	.word	0x00000000


	//----- nvinfo : EIATTR_REGCOUNT
	.align		4
.L_95:
        /*0198*/ 	.byte	0x04, 0x2f
        /*019a*/ 	.short	(.L_97 - .L_96)
	.align		4
.L_96:
        /*019c*/ 	.word	index@(_Z31router_gemm_kernel_float_outputI13__nv_bfloat16Li128ELi8ELi2ELi384ELi7168EEvPfPKT_S4_)
        /*01a0*/ 	.word	0x00000060


	//----- nvinfo : EIATTR_FRAME_SIZE
	.align		4
.L_97:
        /*01a4*/ 	.byte	0x04, 0x11
        /*01a6*/ 	.short	(.L_99 - .L_98)
	.align		4
.L_98:
        /*01a8*/ 	.word	index@(_Z31router_gemm_kernel_float_outputI13__nv_bfloat16Li128ELi8ELi2ELi384ELi7168EEvPfPKT_S4_)
        /*01ac*/ 	.word	0x00000000


	//----- nvinfo : EIATTR_REGCOUNT
	.align		4
.L_99:
        /*01b0*/ 	.byte	0x04, 0x2f
        /*01b2*/ 	.short	(.L_101 - .L_100)
	.align		4
.L_100:
        /*01b4*/ 	.word	index@(_Z31router_gemm_kernel_float_outputI13__nv_bfloat16Li128ELi8ELi3ELi384ELi7168EEvPfPKT_S4_)
        /*01b8*/ 	.word	0x00000060


	//----- nvinfo : EIATTR_FRAME_SIZE
	.align		4
.L_101:
        /*01bc*/ 	.byte	0x04, 0x11
        /*01be*/ 	.short	(.L_103 - .L_102)
	.align		4
.L_102:
        /*01c0*/ 	.word	index@(_Z31router_gemm_kernel_float_outputI13__nv_bfloat16Li128ELi8ELi3ELi384ELi7168EEvPfPKT_S4_)
        /*01c4*/ 	.word	0x00000000


	//----- nvinfo : EIATTR_REGCOUNT
	.align		4
.L_103:
        /*01c8*/ 	.byte	0x04, 0x2f
        /*01ca*/ 	.short	(.L_105 - .L_104)
	.align		4
.L_104:
        /*01cc*/ 	.word	index@(_Z31router_gemm_kernel_float_outputI13__nv_bfloat16Li128ELi8ELi4ELi384ELi7168EEvPfPKT_S4_)
        /*01d0*/ 	.word	0x00000063


	//----- nvinfo : EIATTR_FRAME_SIZE
	.align		4
.L_105:
        /*01d4*/ 	.byte	0x04, 0x11
        /*01d6*/ 	.short	(.L_107 - .L_106)
	.align		4
.L_106:
        /*01d8*/ 	.word	index@(_Z31router_gemm_kernel_float_outputI13__nv_bfloat16Li128ELi8ELi4ELi384ELi7168EEvPfPKT_S4_)
        /*01dc*/ 	.word	0x00000000


	//----- nvinfo : EIATTR_REGCOUNT
	.align		4
.L_107:
        /*01e0*/ 	.byte	0x04, 0x2f
        /*01e2*/ 	.short	(.L_109 - .L_108)
	.align		4
.L_108:
        /*01e4*/ 	.word	index@(_Z31router_gemm_kernel_float_outputI13__nv_bfloat16Li128ELi8ELi5ELi384ELi7168EEvPfPKT_S4_)
        /*01e8*/ 	.word	0x00000068


	//----- nvinfo : EIATTR_FRAME_SIZE
	.align		4
.L_109:
        /*01ec*/ 	.byte	0x04, 0x11
        /*01ee*/ 	.short	(.L_111 - .L_110)
	.align		4
.L_110:
        /*01f0*/ 	.word	index@(_Z31router_gemm_kernel_float_outputI13__nv_bfloat16Li128ELi8ELi5ELi384ELi7168EEvPfPKT_S4_)
        /*01f4*/ 	.word	0x00000000


	//----- nvinfo : EIATTR_REGCOUNT
	.align		4
.L_111:
        /*01f8*/ 	.byte	0x04, 0x2f
        /*01fa*/ 	.short	(.L_113 - .L_112)
	.align		4
.L_112:
        /*01fc*/ 	.word	index@(_Z31router_gemm_kernel_float_outputI13__nv_bfloat16Li128ELi8ELi6ELi384ELi7168EEvPfPKT_S4_)
        /*0200*/ 	.word	0x00000066


	//----- nvinfo : EIATTR_FRAME_SIZE
	.align		4
.L_113:
        /*0204*/ 	.byte	0x04, 0x11
        /*0206*/ 	.short	(.L_115 - .L_114)
	.align		4
.L_114:
        /*0208*/ 	.word	index@(_Z31router_gemm_kernel_float_outputI13__nv_bfloat16Li128ELi8ELi6ELi384ELi7168EEvPfPKT_S4_)
        /*020c*/ 	.word	0x00000000


	//----- nvinfo : EIATTR_REGCOUNT
	.align		4
.L_115:
        /*0210*/ 	.byte	0x04, 0x2f
        /*0212*/ 	.short	(.L_117 - .L_116)
	.align		4
.L_116:
        /*0214*/ 	.word	index@(_Z31router_gemm_kernel_float_outputI13__nv_bfloat16Li128ELi8ELi7ELi384ELi7168EEvPfPKT_S4_)
        /*0218*/ 	.word	0x0000006a


	//----- nvinfo : EIATTR_FRAME_SIZE
	.align		4
.L_117:
        /*021c*/ 	.byte	0x04, 0x11
        /*021e*/ 	.short	(.L_119 - .L_118)
	.align		4
.L_118:
        /*0220*/ 	.word	index@(_Z31router_gemm_kernel_float_outputI13__nv_bfloat16Li128ELi8ELi7ELi384ELi7168EEvPfPKT_S4_)
        /*0224*/ 	.word	0x00000000


	//----- nvinfo : EIATTR_REGCOUNT
	.align		4
.L_119:
        /*0228*/ 	.byte	0x04, 0x2f
        /*022a*/ 	.short	(.L_121 - .L_120)
	.align		4
.L_120:
        /*022c*/ 	.word	index@(_Z31router_gemm_kernel_float_outputI13__nv_bfloat16Li128ELi8ELi8ELi384ELi7168EEvPfPKT_S4_)
        /*0230*/ 	.word	0x00000065


	//----- nvinfo : EIATTR_FRAME_SIZE
	.align		4
.L_121:
        /*0234*/ 	.byte	0x04, 0x11
        /*0236*/ 	.short	(.L_123 - .L_122)
	.align		4
.L_122:
        /*0238*/ 	.word	index@(_Z31router_gemm_kernel_float_outputI13__nv_bfloat16Li128ELi8ELi8ELi384ELi7168EEvPfPKT_S4_)
        /*023c*/ 	.word	0x00000000


	//----- nvinfo : EIATTR_REGCOUNT
	.align		4
.L_123:
        /*0240*/ 	.byte	0x04, 0x2f
        /*0242*/ 	.short	(.L_125 - .L_124)
	.align		4
.L_124:
        /*0244*/ 	.word	index@(_Z31router_gemm_kernel_float_outputI13__nv_bfloat16Li128ELi8ELi9ELi384ELi7168EEvPfPKT_S4_)
        /*0248*/ 	.word	0x00000040


	//----- nvinfo : EIATTR_FRAME_SIZE
	.align		4
.L_125:
        /*024c*/ 	.byte	0x04, 0x11
        /*024e*/ 	.short	(.L_127 - .L_126)
	.align		4
.L_126:
        /*0250*/ 	.word	index@(_Z31router_gemm_kernel_float_outputI13__nv_bfloat16Li128ELi8ELi9ELi384ELi7168EEvPfPKT_S4_)
        /*0254*/ 	.word	0x00000020


	//----- nvinfo : EIATTR_REGCOUNT
	.align		4
.L_127:
        /*0258*/ 	.byte	0x04, 0x2f
        /*025a*/ 	.short	(.L_129 - .L_128)
	.align		4
.L_128:
        /*025c*/ 	.word	index@(_Z31router_gemm_kernel_float_outputI13__nv_bfloat16Li128ELi8ELi10ELi384ELi7168EEvPfPKT_S4_)
        /*0260*/ 	.word	0x00000044


	//----- nvinfo : EIATTR_FRAME_SIZE
	.align		4
.L_129:
        /*0264*/ 	.byte	0x04, 0x11
        /*0266*/ 	.short	(.L_131 - .L_130)
	.align		4
.L_130:
        /*0268*/ 	.word	index@(_Z31router_gemm_kernel_float_outputI13__nv_bfloat16Li128ELi8ELi10ELi384ELi7168EEvPfPKT_S4_)
        /*026c*/ 	.word	0x00000020


	//----- nvinfo : EIATTR_REGCOUNT
	.align		4
.L_131:
        /*0270*/ 	.byte	0x04, 0x2f
        /*0272*/ 	.short	(.L_133 - .L_132)
	.align		4
.L_132:
        /*0274*/ 	.word	index@(_Z31router_gemm_kernel_float_outputI13__nv_bfloat16Li128ELi8ELi11ELi384ELi7168EEvPfPKT_S4_)
        /*0278*/ 	.word	0x00000048


	//----- nvinfo : EIATTR_FRAME_SIZE
	.align		4
.L_133:
        /*027c*/ 	.byte	0x04, 0x11
        /*027e*/ 	.short	(.L_135 - .L_134)
	.align		4
.L_134:
        /*0280*/ 	.word	index@(_Z31router_gemm_kernel_float_outputI13__nv_bfloat16Li128ELi8ELi11ELi384ELi7168EEvPfPKT_S4_)
        /*0284*/ 	.word	0x00000020


	//----- nvinfo : EIATTR_REGCOUNT
	.align		4
.L_135:
        /*0288*/ 	.byte	0x04, 0x2f
        /*028a*/ 	.short	(.L_137 - .L_136)
	.align		4
.L_136:
        /*028c*/ 	.word	index@(_Z31router_gemm_kernel_float_outputI13__nv_bfloat16Li128ELi8ELi12ELi384ELi7168EEvPfPKT_S4_)
        /*0290*/ 	.word	0x0000004e


	//----- nvinfo : EIATTR_FRAME_SIZE
	.align		4
.L_137:
        /*0294*/ 	.byte	0x04, 0x11
        /*0296*/ 	.short	(.L_139 - .L_138)
	.align		4
.L_138:
        /*0298*/ 	.word	index@(_Z31router_gemm_kernel_float_outputI13__nv_bfloat16Li128ELi8ELi12ELi384ELi7168EEvPfPKT_S4_)
        /*029c*/ 	.word	0x00000020


	//----- nvinfo : EIATTR_REGCOUNT
	.align		4
.L_139:
        /*02a0*/ 	.byte	0x04, 0x2f
        /*02a2*/ 	.short	(.L_141 - .L_140)
	.align		4
.L_140:
        /*02a4*/ 	.word	index@(_Z31router_gemm_kernel_float_outputI13__nv_bfloat16Li128ELi8ELi13ELi384ELi7168EEvPfPKT_S4_)
        /*02a8*/ 	.word	0x00000050


	//----- nvinfo : EIATTR_FRAME_SIZE
	.align		4
.L_141:
        /*02ac*/ 	.byte	0x04, 0x11
        /*02ae*/ 	.short	(.L_143 - .L_142)
	.align		4
.L_142:
        /*02b0*/ 	.word	index@(_Z31router_gemm_kernel_float_outputI13__nv_bfloat16Li128ELi8ELi13ELi384ELi7168EEvPfPKT_S4_)
        /*02b4*/ 	.word	0x00000020


	//----- nvinfo : EIATTR_REGCOUNT
	.align		4
.L_143:
        /*02b8*/ 	.byte	0x04, 0x2f
        /*02ba*/ 	.short	(.L_145 - .L_144)
	.align		4
.L_144:
        /*02bc*/ 	.word	index@(_Z31router_gemm_kernel_float_outputI13__nv_bfloat16Li128ELi8ELi14ELi384ELi7168EEvPfPKT_S4_)
        /*02c0*/ 	.word	0x00000059


	//----- nvinfo : EIATTR_FRAME_SIZE
	.align		4
.L_145:
        /*02c4*/ 	.byte	0x04, 0x11
        /*02c6*/ 	.short	(.L_147 - .L_146)
	.align		4
.L_146:
        /*02c8*/ 	.word	index@(_Z31router_gemm_kernel_float_outputI13__nv_bfloat16Li128ELi8ELi14ELi384ELi7168EEvPfPKT_S4_)
        /*02cc*/ 	.word	0x00000020


	//----- nvinfo : EIATTR_REGCOUNT
	.align		4
.L_147:
        /*02d0*/ 	.byte	0x04, 0x2f
        /*02d2*/ 	.short	(.L_149 - .L_148)
	.align		4
.L_148:
        /*02d4*/ 	.word	index@(_Z31router_gemm_kernel_float_outputI13__nv_bfloat16Li128ELi8ELi15ELi384ELi7168EEvPfPKT_S4_)
        /*02d8*/ 	.word	0x0000005f


	//----- nvinfo : EIATTR_FRAME_SIZE
	.align		4
.L_149:
        /*02dc*/ 	.byte	0x04, 0x11
        /*02de*/ 	.short	(.L_151 - .L_150)
	.align		4
.L_150:
        /*02e0*/ 	.word	index@(_Z31router_gemm_kernel_float_outputI13__nv_bfloat16Li128ELi8ELi15ELi384ELi7168EEvPfPKT_S4_)
        /*02e4*/ 	.word	0x00000020


	//----- nvinfo : EIATTR_REGCOUNT
	.align		4
.L_151:
        /*02e8*/ 	.byte	0x04, 0x2f
        /*02ea*/ 	.short	(.L_153 - .L_152)
	.align		4
.L_152:
        /*02ec*/ 	.word	index@(_Z31router_gemm_kernel_float_outputI13__nv_bfloat16Li128ELi8ELi16ELi384ELi7168EEvPfPKT_S4_)
        /*02f0*/ 	.word	0x00000060


	//----- nvinfo : EIATTR_FRAME_SIZE
	.align		4
.L_153:
        /*02f4*/ 	.byte	0x04, 0x11
        /*02f6*/ 	.short	(.L_155 - .L_154)
	.align		4
.L_154:
        /*02f8*/ 	.word	index@(_Z31router_gemm_kernel_float_outputI13__nv_bfloat16Li128ELi8ELi16ELi384ELi7168EEvPfPKT_S4_)
        /*02fc*/ 	.word	0x00000020


	//----- nvinfo : EIATTR_MIN_STACK_SIZE
	.align		4
.L_155:
        /*0300*/ 	.byte	0x04, 0x12
        /*0302*/ 	.short	(.L_157 - .L_156)
	.align		4
.L_156:
        /*0304*/ 	.word	index@(_Z31router_gemm_kernel_float_outputI13__nv_bfloat16Li128ELi8ELi16ELi384ELi7168EEvPfPKT_S4_)
        /*0308*/ 	.word	0x00000020


	//----- nvinfo : EIATTR_MIN_STACK_SIZE
	.align		4
.L_157:
        /*030c*/ 	.byte	0x04, 0x12
        /*030e*/ 	.short	(.L_159 - .L_158)
	.align		4
.L_158:
        /*0310*/ 	.word	index@(_Z31router_gemm_kernel_float_outputI13__nv_bfloat16Li128ELi8ELi15ELi384ELi7168EEvPfPKT_S4_)
        /*0314*/ 	.word	0x00000020


	//----- nvinfo : EIATTR_MIN_STACK_SIZE
	.align		4
.L_159:
        /*0318*/ 	.byte	0x04, 0x12
        /*031a*/ 	.short	(.L_161 - .L_160)
	.align		4
.L_160:
        /*031c*/ 	.word	index@(_Z31router_gemm_kernel_float_outputI13__nv_bfloat16Li128ELi8ELi14ELi384ELi7168EEvPfPKT_S4_)
        /*0320*/ 	.word	0x00000020


	//----- nvinfo : EIATTR_MIN_STACK_SIZE
	.align		4
.L_161:
        /*0324*/ 	.byte	0x04, 0x12
        /*0326*/ 	.short	(.L_163 - .L_162)
	.align		4
.L_162:
        /*0328*/ 	.word	index@(_Z31router_gemm_kernel_float_outputI13__nv_bfloat16Li128ELi8ELi13ELi384ELi7168EEvPfPKT_S4_)
        /*032c*/ 	.word	0x00000020


	//----- nvinfo : EIATTR_MIN_STACK_SIZE
	.align		4
.L_163:
        /*0330*/ 	.byte	0x04, 0x12
        /*0332*/ 	.short	(.L_165 - .L_164)
	.align		4
.L_164:
        /*0334*/ 	.word	index@(_Z31router_gemm_kernel_float_outputI13__nv_bfloat16Li128ELi8ELi12ELi384ELi7168EEvPfPKT_S4_)
        /*0338*/ 	.word	0x00000020


	//----- nvinfo : EIATTR_MIN_STACK_SIZE
	.align		4
.L_165:
        /*033c*/ 	.byte	0x04, 0x12
        /*033e*/ 	.short	(.L_167 - .L_166)
	.align		4
.L_166:
        /*0340*/ 	.word	index@(_Z31router_gemm_kernel_float_outputI13__nv_bfloat16Li128ELi8ELi11ELi384ELi7168EEvPfPKT_S4_)
        /*0344*/ 	.word	0x00000020


	//----- nvinfo : EIATTR_MIN_STACK_SIZE
	.align		4
.L_167:
        /*0348*/ 	.byte	0x04, 0x12
        /*034a*/ 	.short	(.L_169 - .L_168)
	.align		4
.L_168:
        /*034c*/ 	.word	index@(_Z31router_gemm_kernel_float_outputI13__nv_bfloat16Li128ELi8ELi10ELi384ELi7168EEvPfPKT_S4_)
        /*0350*/ 	.word	0x00000020


	//----- nvinfo : EIATTR_MIN_STACK_SIZE
	.align		4
.L_169:
        /*0354*/ 	.byte	0x04, 0x12
        /*0356*/ 	.short	(.L_171 - .L_170)
	.align		4
.L_170:
        /*0358*/ 	.word	index@(_Z31router_gemm_kernel_float_outputI13__nv_bfloat16Li128ELi8ELi9ELi384ELi7168EEvPfPKT_S4_)
        /*035c*/ 	.word	0x00000020


	//----- nvinfo : EIATTR_MIN_STACK_SIZE
	.align		4
.L_171:
        /*0360*/ 	.byte	0x04, 0x12
        /*0362*/ 	.short	(.L_173 - .L_172)
	.align		4
.L_172:
        /*0364*/ 	.word	index@(_Z31router_gemm_kernel_float_outputI13__nv_bfloat16Li128ELi8ELi8ELi384ELi7168EEvPfPKT_S4_)
        /*0368*/ 	.word	0x00000000


	//----- nvinfo : EIATTR_MIN_STACK_SIZE
	.align		4
.L_173:
        /*036c*/ 	.byte	0x04, 0x12
        /*036e*/ 	.short	(.L_175 - .L_174)
	.align		4
.L_174:
        /*0370*/ 	.word	index@(_Z31router_gemm_kernel_float_outputI13__nv_bfloat16Li128ELi8ELi7ELi384ELi7168EEvPfPKT_S4_)
        /*0374*/ 	.word	0x00000000


	//----- nvinfo : EIATTR_MIN_STACK_SIZE
	.align		4
.L_175:
        /*0378*/ 	.byte	0x04, 0x12
        /*037a*/ 	.short	(.L_177 - .L_176)
	.align		4
.L_176:
        /*037c*/ 	.word	index@(_Z31router_gemm_kernel_float_outputI13__nv_bfloat16Li128ELi8ELi6ELi384ELi7168EEvPfPKT_S4_)
        /*0380*/ 	.word	0x00000000


	//----- nvinfo : EIATTR_MIN_STACK_SIZE
	.align		4
.L_177:
        /*0384*/ 	.byte	0x04, 0x12
        /*0386*/ 	.short	(.L_179 - .L_178)
	.align		4
.L_178:
        /*0388*/ 	.word	index@(_Z31router_gemm_kernel_float_outputI13__nv_bfloat16Li128ELi8ELi5ELi384ELi7168EEvPfPKT_S4_)
        /*038c*/ 	.word	0x00000000


	//----- nvinfo : EIATTR_MIN_STACK_SIZE
	.align		4
.L_179:
        /*0390*/ 	.byte	0x04, 0x12
        /*0392*/ 	.short	(.L_181 - .L_180)
	.align		4
.L_180:
        /*0394*/ 	.word	index@(_Z31router_gemm_kernel_float_outputI13__nv_bfloat16Li128ELi8ELi4ELi384ELi7168EEvPfPKT_S4_)
        /*0398*/ 	.word	0x00000000


	//----- nvinfo : EIATTR_MIN_STACK_SIZE
	.align		4
.L_181:
        /*039c*/ 	.byte	0x04, 0x12
        /*039e*/ 	.short	(.L_183 - .L_182)
	.align		4
.L_182:
        /*03a0*/ 	.word	index@(_Z31router_gemm_kernel_float_outputI13__nv_bfloat16Li128ELi8ELi3ELi384ELi7168EEvPfPKT_S4_)
        /*03a4*/ 	.word	0x00000000


	//----- nvinfo : EIATTR_MIN_STACK_SIZE
	.align		4
.L_183:
        /*03a8*/ 	.byte	0x04, 0x12
        /*03aa*/ 	.short	(.L_185 - .L_184)
	.align		4
.L_184:
        /*03ac*/ 	.word	index@(_Z31router_gemm_kernel_float_outputI13__nv_bfloat16Li128ELi8ELi2ELi384ELi7168EEvPfPKT_S4_)
        /*03b0*/ 	.word	0x00000000


	//----- nvinfo : EIATTR_MIN_STACK_SIZE
	.align		4
.L_185:
        /*03b4*/ 	.byte	0x04, 0x12
        /*03b6*/ 	.short	(.L_187 - .L_186)
	.align		4
.L_186:
        /*03b8*/ 	.word	index@(_Z31router_gemm_kernel_float_outputI13__nv_bfloat16Li128ELi8ELi1ELi384ELi7168EEvPfPKT_S4_)
        /*03bc*/ 	.word	0x00000000


	//----- nvinfo : EIATTR_MIN_STACK_SIZE
	.align		4
.L_187:
        /*03c0*/ 	.byte	0x04, 0x12
        /*03c2*/ 	.short	(.L_189 - .L_188)
	.align		4
.L_188:
        /*03c4*/ 	.word	index@(_Z31router_gemm_kernel_float_outputI13__nv_bfloat16Li128ELi8ELi16ELi256ELi7168EEvPfPKT_S4_)
        /*03c8*/ 	.word	0x00000020


	//----- nvinfo : EIATTR_MIN_STACK_SIZE
	.align		4
.L_189:
        /*03cc*/ 	.byte	0x04, 0x12
        /*03ce*/ 	.short	(.L_191 - .L_190)
	.align		4
.L_190:
        /*03d0*/ 	.word	index@(_Z31router_gemm_kernel_float_outputI13__nv_bfloat16Li128ELi8ELi15ELi256ELi7168EEvPfPKT_S4_)
        /*03d4*/ 	.word	0x00000020


	//----- nvinfo : EIATTR_MIN_STACK_SIZE
	.align		4
.L_191:
        /*03d8*/ 	.byte	0x04, 0x12
        /*03da*/ 	.short	(.L_193 - .L_192)
	.align		4
.L_192:
        /*03dc*/ 	.word	index@(_Z31router_gemm_kernel_float_outputI13__nv_bfloat16Li128ELi8ELi14ELi256ELi7168EEvPfPKT_S4_)
        /*03e0*/ 	.word	0x00000020


	//----- nvinfo : EIATTR_MIN_STACK_SIZE
	.align		4
.L_193:
        /*03e4*/ 	.byte	0x04, 0x12
        /*03e6*/ 	.short	(.L_195 - .L_194)
	.align		4
.L_194:
        /*03e8*/ 	.word	index@(_Z31router_gemm_kernel_float_outputI13__nv_bfloat16Li128ELi8ELi13ELi256ELi7168EEvPfPKT_S4_)
        /*03ec*/ 	.word	0x00000020


	//----- nvinfo : EIATTR_MIN_STACK_SIZE
	.align		4
.L_195:
        /*03f0*/ 	.byte	0x04, 0x12
        /*03f2*/ 	.short	(.L_197 - .L_196)
	.align		4
.L_196:
        /*03f4*/ 	.word	index@(_Z31router_gemm_kernel_float_outputI13__nv_bfloat16Li128ELi8ELi12ELi256ELi7168EEvPfPKT_S4_)
        /*03f8*/ 	.word	0x00000020


	//----- nvinfo : EIATTR_MIN_STACK_SIZE
	.align		4
.L_197:
        /*03fc*/ 	.byte	0x04, 0x12
        /*03fe*/ 	.short	(.L_199 - .L_198)
	.align		4
.L_198:
        /*0400*/ 	.word	index@(_Z31router_gemm_kernel_float_outputI13__nv_bfloat16Li128ELi8ELi11ELi256ELi7168EEvPfPKT_S4_)
        /*0404*/ 	.word	0x00000020


	//----- nvinfo : EIATTR_MIN_STACK_SIZE
	.align		4
.L_199:
        /*0408*/ 	.byte	0x04, 0x12
        /*040a*/ 	.short	(.L_201 - .L_200)
	.align		4
.L_200:
        /*040c*/ 	.word	index@(_Z31router_gemm_kernel_float_outputI13__nv_bfloat16Li128ELi8ELi10ELi256ELi7168EEvPfPKT_S4_)
        /*0410*/ 	.word	0x00000020


	//----- nvinfo : EIATTR_MIN_STACK_SIZE
	.align		4
.L_201:
        /*0414*/ 	.byte	0x04, 0x12
        /*0416*/ 	.short	(.L_203 - .L_202)
	.align		4
.L_202:
        /*0418*/ 	.word	index@(_Z31router_gemm_kernel_float_outputI13__nv_bfloat16Li128ELi8ELi9ELi256ELi7168EEvPfPKT_S4_)
        /*041c*/ 	.word	0x00000020


	//----- nvinfo : EIATTR_MIN_STACK_SIZE
	.align		4
.L_203:
        /*0420*/ 	.byte	0x04, 0x12
        /*0422*/ 	.short	(.L_205 - .L_204)
	.align		4
.L_204:
        /*0424*/ 	.word	index@(_Z31router_gemm_kernel_float_outputI13__nv_bfloat16Li128ELi8ELi8ELi256ELi7168EEvPfPKT_S4_)
        /*0428*/ 	.word	0x00000000


	//----- nvinfo : EIATTR_MIN_STACK_SIZE
	.align		4
.L_205:
        /*042c*/ 	.byte	0x04, 0x12
        /*042e*/ 	.short	(.L_207 - .L_206)
	.align		4
.L_206:
        /*0430*/ 	.word	index@(_Z31router_gemm_kernel_float_outputI13__nv_bfloat16Li128ELi8ELi7ELi256ELi7168EEvPfPKT_S4_)
        /*0434*/ 	.word	0x00000000


	//----- nvinfo : EIATTR_MIN_STACK_SIZE
	.align		4
.L_207:
        /*0438*/ 	.byte	0x04, 0x12
        /*043a*/ 	.short	(.L_209 - .L_208)
	.align		4
.L_208:
        /*043c*/ 	.word	index@(_Z31router_gemm_kernel_float_outputI13__nv_bfloat16Li128ELi8ELi6ELi256ELi7168EEvPfPKT_S4_)
        /*0440*/ 	.word	0x00000000


	//----- nvinfo : EIATTR_MIN_STACK_SIZE
	.align		4
.L_209:
        /*0444*/ 	.byte	0x04, 0x12
        /*0446*/ 	.short	(.L_211 - .L_210)
	.align		4
.L_210:
        /*0448*/ 	.word	index@(_Z31router_gemm_kernel_float_outputI13__nv_bfloat16Li128ELi8ELi5ELi256ELi7168EEvPfPKT_S4_)
        /*044c*/ 	.word	0x00000000


	//----- nvinfo : EIATTR_MIN_STACK_SIZE
	.align		4
.L_211:
        /*0450*/ 	.byte	0x04, 0x12
        /*0452*/ 	.short	(.L_213 - .L_212)
	.align		4
.L_212:
        /*0454*/ 	.word	index@(_Z31router_gemm_kernel_float_outputI13__nv_bfloat16Li128ELi8ELi4ELi256ELi7168EEvPfPKT_S4_)
        /*0458*/ 	.word	0x00000000


	//----- nvinfo : EIATTR_MIN_STACK_SIZE
	.align		4
.L_213:
        /*045c*/ 	.byte	0x04, 0x12
        /*045e*/ 	.short	(.L_215 - .L_214)
	.align		4
.L_214:
        /*0460*/ 	.word	index@(_Z31router_gemm_kernel_float_outputI13__nv_bfloat16Li128ELi8ELi3ELi256ELi7168EEvPfPKT_S4_)
        /*0464*/ 	.word	0x00000000


	//----- nvinfo : EIATTR_MIN_STACK_SIZE
	.align		4
.L_215:
        /*0468*/ 	.byte	0x04, 0x12
        /*046a*/ 	.short	(.L_217 - .L_216)
	.align		4
.L_216:
        /*046c*/ 	.word	index@(_Z31router_gemm_kernel_float_outputI13__nv_bfloat16Li128ELi8ELi2ELi256ELi7168EEvPfPKT_S4_)
        /*0470*/ 	.word	0x00000000


	//----- nvinfo : EIATTR_MIN_STACK_SIZE
	.align		4
.L_217:
        /*0474*/ 	.byte	0x04, 0x12
        /*0476*/ 	.short	(.L_219 - .L_218)
	.align		4
.L_218:
        /*0478*/ 	.word	index@(_Z31router_gemm_kernel_float_outputI13__nv_bfloat16Li128ELi8ELi1ELi256ELi7168EEvPfPKT_S4_)
        /*047c*/ 	.word	0x00000000
.L_219:


//--------------------- .nv.compat                --------------------------
	.section	.nv.compat,"",@"SHT_CUDA_COMPAT_INFO"
	.align	4
        /*0000*/ 	.byte	0x02, 0x09, 0x01, 0x00, 0x02, 0x02, 0x01, 0x00, 0x02, 0x05, 0x05, 0x00, 0x03, 0x07, 0x01, 0x01
        /*0010*/ 	.byte	0x02, 0x03, 0x00, 0x00, 0x02, 0x06, 0x01, 0x00, 0x04, 0x0b, 0x08, 0x00, 0x09, 0x00, 0x00, 0x00
        /*0020*/ 	.byte	0x00, 0x00, 0x00, 0x00


//--------------------- .nv.info._Z31router_gemm_kernel_float_outputI13__nv_bfloat16Li128ELi8ELi16ELi384ELi7168EEvPfPKT_S4_ --------------------------
	.section	.nv.info._Z31router_gemm_kernel_float_outputI13__nv_bfloat16Li128ELi8ELi16ELi384ELi7168EEvPfPKT_S4_,"",@"SHT_CUDA_INFO"
	.sectionflags	@""
	.align	4


	//----- nvinfo : EIATTR_CUDA_API_VERSION
	.align		4
        /*0000*/ 	.byte	0x04, 0x37
        /*0002*/ 	.short	(.L_221 - .L_220)
.L_220:
        /*0004*/ 	.word	0x00000082


	//----- nvinfo : EIATTR_KPARAM_INFO
	.align		4
.L_221:
        /*0008*/ 	.byte	0x04, 0x17
        /*000a*/ 	.short	(.L_223 - .L_222)
.L_222:
        /*000c*/ 	.word	0x00000000
        /*0010*/ 	.short	0x0002
        /*0012*/ 	.short	0x0010
        /*0014*/ 	.byte	0x00, 0xf5, 0x21, 0x00


	//----- nvinfo : EIATTR_KPARAM_INFO
	.align		4
.L_223:
        /*0018*/ 	.byte	0x04, 0x17
        /*001a*/ 	.short	(.L_225 - .L_224)
.L_224:
        /*001c*/ 	.word	0x00000000
        /*0020*/ 	.short	0x0001
        /*0022*/ 	.short	0x0008
        /*0024*/ 	.byte	0x00, 0xf5, 0x21, 0x00


	//----- nvinfo : EIATTR_KPARAM_INFO
	.align		4
.L_225:
        /*0028*/ 	.byte	0x04, 0x17
        /*002a*/ 	.short	(.L_227 - .L_226)
.L_226:
        /*002c*/ 	.word	0x00000000
        /*0030*/ 	.short	0x0000
        /*0032*/ 	.short	0x0000
        /*0034*/ 	.byte	0x00, 0xf5, 0x21, 0x00


	//----- nvinfo : EIATTR_SPARSE_MMA_MASK
	.align		4
.L_227:
        /*0038*/ 	.byte	0x03, 0x50
        /*003a*/ 	.short	0x0000


	//----- nvinfo : EIATTR_MAXREG_COUNT
	.align		4
        /*003c*/ 	.byte	0x03, 0x1b
        /*003e*/ 	.short	0x00ff


	//----- nvinfo : EIATTR_NUM_BARRIERS
	.align		4
        /*0040*/ 	.byte	0x02, 0x4c
        /*0042*/ 	.byte	0x01
	.zero		1


	//----- nvinfo : EIATTR_MERCURY_ISA_VERSION
	.align		4
        /*0044*/ 	.byte	0x03, 0x5f
        /*0046*/ 	.short	0x0101


	//----- nvinfo : EIATTR_COOP_GROUP_MASK_REGIDS
	.align		4
        /*0048*/ 	.byte	0x04, 0x29
        /*004a*/ 	.short	(.L_229 - .L_228)


	//   ....[0]....
.L_228:
        /*004c*/ 	.word	0xffffffff


	//   ....[1]....
        /*0050*/ 	.word	0xffffffff


	//   ....[2]....
        /*0054*/ 	.word	0xffffffff


	//   ....[3]....
        /*0058*/ 	.word	0xffffffff


	//   ....[4]....
        /*005c*/ 	.word	0xffffffff


	//   ....[5]....
        /*0060*/ 	.word	0xffffffff


	//   ....[6]....
        /*0064*/ 	.word	0xffffffff


	//   ....[7]....
        /*0068*/ 	.word	0xffffffff


	//   ....[8]....
        /*006c*/ 	.word	0xffffffff


	//   ....[9]....
        /*0070*/ 	.word	0xffffffff


	//   ....[10]....
        /*0074*/ 	.word	0xffffffff


	//   ....[11]....
        /*0078*/ 	.word	0xffffffff


	//   ....[12]....
        /*007c*/ 	.word	0xffffffff


	//   ....[13]....
        /*0080*/ 	.word	0xffffffff


	//   ....[14]....
        /*0084*/ 	.word	0xffffffff


	//   ....[15]....
        /*0088*/ 	.word	0xffffffff


	//   ....[16]....
        /*008c*/ 	.word	0xffffffff


	//   ....[17]....
        /*0090*/ 	.word	0xffffffff


	//   ....[18]....
        /*0094*/ 	.word	0xffffffff


	//   ....[19]....
        /*0098*/ 	.word	0xffffffff


	//   ....[20]....
        /*009c*/ 	.word	0xffffffff


	//   ....[21]....
        /*00a0*/ 	.word	0xffffffff


	//   ....[22]....
        /*00a4*/ 	.word	0xffffffff


	//   ....[23]....
        /*00a8*/ 	.word	0xffffffff


	//   ....[24]....
        /*00ac*/ 	.word	0xffffffff


	//   ....[25]....
        /*00b0*/ 	.word	0xffffffff


	//   ....[26]....
        /*00b4*/ 	.word	0xffffffff


	//   ....[27]....
        /*00b8*/ 	.word	0xffffffff


	//   ....[28]....
        /*00bc*/ 	.word	0xffffffff


	//   ....[29]....
        /*00c0*/ 	.word	0xffffffff


	//   ....[30]....
        /*00c4*/ 	.word	0xffffffff


	//   ....[31]....
        /*00c8*/ 	.word	0xffffffff


	//   ....[32]....
        /*00cc*/ 	.word	0xffffffff


	//   ....[33]....
        /*00d0*/ 	.word	0xffffffff


	//   ....[34]....
        /*00d4*/ 	.word	0xffffffff


	//   ....[35]....
        /*00d8*/ 	.word	0xffffffff


	//   ....[36]....
        /*00dc*/ 	.word	0xffffffff


	//   ....[37]....
        /*00e0*/ 	.word	0xffffffff


	//   ....[38]....
        /*00e4*/ 	.word	0xffffffff


	//   ....[39]....
        /*00e8*/ 	.word	0xffffffff


	//   ....[40]....
        /*00ec*/ 	.word	0xffffffff


	//   ....[41]....
        /*00f0*/ 	.word	0xffffffff


	//   ....[42]....
        /*00f4*/ 	.word	0xffffffff


	//   ....[43]....
        /*00f8*/ 	.word	0xffffffff


	//   ....[44]....
        /*00fc*/ 	.word	0xffffffff


	//   ....[45]....
        /*0100*/ 	.word	0xffffffff


	//   ....[46]....
        /*0104*/ 	.word	0xffffffff


	//   ....[47]....
        /*0108*/ 	.word	0xffffffff


	//   ....[48]....
        /*010c*/ 	.word	0xffffffff


	//   ....[49]....
        /*0110*/ 	.word	0xffffffff


	//   ....[50]....
        /*0114*/ 	.word	0xffffffff


	//   ....[51]....
        /*0118*/ 	.word	0xffffffff


	//   ....[52]....
        /*011c*/ 	.word	0xffffffff


	//   ....[53]....
        /*0120*/ 	.word	0xffffffff


	//   ....[54]....
        /*0124*/ 	.word	0xffffffff


	//   ....[55]....
        /*0128*/ 	.word	0xffffffff


	//   ....[56]....
        /*012c*/ 	.word	0xffffffff


	//   ....[57]....
        /*0130*/ 	.word	0xffffffff


	//   ....[58]....
        /*0134*/ 	.word	0xffffffff


	//   ....[59]....
        /*0138*/ 	.word	0xffffffff


	//   ....[60]....
        /*013c*/ 	.word	0xffffffff


	//   ....[61]....
        /*0140*/ 	.word	0xffffffff


	//   ....[62]....
        /*0144*/ 	.word	0xffffffff


	//   ....[63]....
        /*0148*/ 	.word	0xffffffff


	//   ....[64]....
        /*014c*/ 	.word	0xffffffff


	//   ....[65]....
        /*0150*/ 	.word	0xffffffff


	//   ....[66]....
        /*0154*/ 	.word	0xffffffff


	//   ....[67]....
        /*0158*/ 	.word	0xffffffff


	//   ....[68]....
        /*015c*/ 	.word	0xffffffff


	//   ....[69]....
        /*0160*/ 	.word	0xffffffff


	//   ....[70]....
        /*0164*/ 	.word	0xffffffff


	//   ....[71]....
        /*0168*/ 	.word	0xffffffff


	//   ....[72]....
        /*016c*/ 	.word	0xffffffff


	//   ....[73]....
        /*0170*/ 	.word	0xffffffff


	//   ....[74]....
        /*0174*/ 	.word	0xffffffff


	//   ....[75]....
        /*0178*/ 	.word	0xffffffff


	//   ....[76]....
        /*017c*/ 	.word	0xffffffff


	//   ....[77]....
        /*0180*/ 	.word	0xffffffff


	//   ....[78]....
        /*0184*/ 	.word	0xffffffff


	//   ....[79]....
        /*0188*/ 	.word	0xffffffff


	//----- nvinfo : EIATTR_COOP_GROUP_INSTR_OFFSETS
	.align		4
.L_229:
        /*018c*/ 	.byte	0x04, 0x28
        /*018e*/ 	.short	(.L_231 - .L_230)


	//   ....[0]....
.L_230:
        /*0190*/ 	.word	0x00001870


	//   ....[1]....
        /*0194*/ 	.word	0x000018b0


	//   ....[2]....
        /*0198*/ 	.word	0x000018c0


	//   ....[3]....
        /*019c*/ 	.word	0x000018d0


	//   ....[4]....
        /*01a0*/ 	.word	0x000018e0


	//   ....[5]....
        /*01a4*/ 	.word	0x000018f0


	//   ....[6]....
        /*01a8*/ 	.word	0x00001900


	//   ....[7]....
        /*01ac*/ 	.word	0x00001930


	//   ....[8]....
        /*01b0*/ 	.word	0x00001950


	//   ....[9]....
        /*01b4*/ 	.word	0x00001970


	//   ....[10]....
        /*01b8*/ 	.word	0x00001990


	//   ....[11]....
        /*01bc*/ 	.word	0x000019b0


	//   ....[12]....
        /*01c0*/ 	.word	0x000019d0


	//   ....[13]....
        /*01c4*/ 	.word	0x000019f0


	//   ....[14]....
        /*01c8*/ 	.word	0x00001a10


	//   ....[15]....
        /*01cc*/ 	.word	0x00001a30


	//   ....[16]....
        /*01d0*/ 	.word	0x00001a50


	//   ....[17]....
        /*01d4*/ 	.word	0x00001a70


	//   ....[18]....
        /*01d8*/ 	.word	0x00001aa0


	//   ....[19]....
        /*01dc*/ 	.word	0x00001ac0


	//   ....[20]....
        /*01e0*/ 	.word	0x00001ae0


	//   ....[21]....
        /*01e4*/ 	.word	0x00001b00


	//   ....[22]....
        /*01e8*/ 	.word	0x00001b20


	//   ....[23]....
        /*01ec*/ 	.word	0x00001b40


	//   ....[24]....
        /*01f0*/ 	.word	0x00001b50


	//   ....[25]....
        /*01f4*/ 	.word	0x00001b70


	//   ....[26]....
        /*01f8*/ 	.word	0x00001b90


	//   ....[27]....
        /*01fc*/ 	.word	0x00001bb0


	//   ....[28]....
        /*0200*/ 	.word	0x00001bd0


	//   ....[29]....
        /*0204*/ 	.word	0x00001bf0


	//   ....[30]....
        /*0208*/ 	.word	0x00001c10


	//   ....[31]....
        /*020c*/ 	.word	0x00001c30


	//   ....[32]....
        /*0210*/ 	.word	0x00001c50


	//   ....[33]....
        /*0214*/ 	.word	0x00001c70


	//   ....[34]....
        /*0218*/ 	.word	0x00001ca0


	//   ....[35]....
        /*021c*/ 	.word	0x00001cc0


	//   ....[36]....
        /*0220*/ 	.word	0x00001ce0


	//   ....[37]....
        /*0224*/ 	.word	0x00001d00


	//   ....[38]....
        /*0228*/ 	.word	0x00001d20


	//   ....[39]....
        /*022c*/ 	.word	0x00001d40


	//   ....[40]....
        /*0230*/ 	.word	0x00001d50


	//   ....[41]....
        /*0234*/ 	.word	0x00001d70


	//   ....[42]....
        /*0238*/ 	.word	0x00001d90


	//   ....[43]....
        /*023c*/ 	.word	0x00001db0


	//   ....[44]....
        /*0240*/ 	.word	0x00001dd0


	//   ....[45]....
        /*0244*/ 	.word	0x00001df0


	//   ....[46]....
        /*0248*/ 	.word	0x00001e10


	//   ....[47]....
        /*024c*/ 	.word	0x00001e30


	//   ....[48]....
        /*0250*/ 	.word	0x00001e50


	//   ....[49]....
        /*0254*/ 	.word	0x00001e70


	//   ....[50]....
        /*0258*/ 	.word	0x00001ea0


	//   ....[51]....
        /*025c*/ 	.word	0x00001ec0


	//   ....[52]....
        /*0260*/ 	.word	0x00001ee0


	//   ....[53]....
        /*0264*/ 	.word	0x00001f00


	//   ....[54]....
        /*0268*/ 	.word	0x00001f20


	//   ....[55]....
        /*026c*/ 	.word	0x00001f50


	//   ....[56]....
        /*0270*/ 	.word	0x00001f80


	//   ....[57]....
        /*0274*/ 	.word	0x00001fb0


	//   ....[58]....
        /*0278*/ 	.word	0x00001fd0


	//   ....[59]....
        /*027c*/ 	.word	0x00001ff0


	//   ....[60]....
        /*0280*/ 	.word	0x00002010


	//   ....[61]....
        /*0284*/ 	.word	0x00002030


	//   ....[62]....
        /*0288*/ 	.word	0x00002050


	//   ....[63]....
        /*028c*/ 	.word	0x00002070


	//   ....[64]....
        /*0290*/ 	.word	0x00002090


	//   ....[65]....
        /*0294*/ 	.word	0x000020c0


	//   ....[66]....
        /*0298*/ 	.word	0x000020e0


	//   ....[67]....
        /*029c*/ 	.word	0x00002100


	//   ....[68]....
        /*02a0*/ 	.word	0x00002120


	//   ....[69]....
        /*02a4*/ 	.word	0x00002140


	//   ....[70]....
        /*02a8*/ 	.word	0x00002160


	//   ....[71]....
        /*02ac*/ 	.word	0x00002170


	//   ....[72]....
        /*02b0*/ 	.word	0x00002190


	//   ....[73]....
        /*02b4*/ 	.word	0x000021b0


	//   ....[74]....
        /*02b8*/ 	.word	0x000021d0


	//   ....[75]....
        /*02bc*/ 	.word	0x000021f0


	//   ....[76]....
        /*02c0*/ 	.word	0x00002210


	//   ....[77]....
        /*02c4*/ 	.word	0x00002230


	//   ....[78]....
        /*02c8*/ 	.word	0x00002250


	//   ....[79]....
        /*02cc*/ 	.word	0x00002270


	//----- nvinfo : EIATTR_VRC_CTA_INIT_COUNT
	.align		4
.L_231:
        /*02d0*/ 	.byte	0x02, 0x4a
	.zero		1
	.zero		1


	//----- nvinfo : EIATTR_EXIT_INSTR_OFFSETS
	.align		4
        /*02d4*/ 	.byte	0x04, 0x1c
        /*02d6*/ 	.short	(.L_233 - .L_232)


	//   ....[0]....
.L_232:
        /*02d8*/ 	.word	0x00002a60


	//----- nvinfo : EIATTR_MAX_THREADS
	.align		4
.L_233:
        /*02dc*/ 	.byte	0x04, 0x05
        /*02de*/ 	.short	(.L_235 - .L_234)
.L_234:
        /*02e0*/ 	.word	0x00000080
        /*02e4*/ 	.word	0x00000001
        /*02e8*/ 	.word	0x00000001


	//----- nvinfo : EIATTR_CRS_STACK_SIZE
	.align		4
.L_235:
        /*02ec*/ 	.byte	0x04, 0x1e
        /*02ee*/ 	.short	(.L_237 - .L_236)
.L_236:
        /*02f0*/ 	.word	0x00000000


	//----- nvinfo : EIATTR_CBANK_PARAM_SIZE
	.align		4
.L_237:
        /*02f4*/ 	.byte	0x03, 0x19
        /*02f6*/ 	.short	0x0018


	//----- nvinfo : EIATTR_PARAM_CBANK
	.align		4
        /*02f8*/ 	.byte	0x04, 0x0a
        /*02fa*/ 	.short	(.L_239 - .L_238)
	.align		4
.L_238:
        /*02fc*/ 	.word	index@(.nv.constant0._Z31router_gemm_kernel_float_outputI13__nv_bfloat16Li128ELi8ELi16ELi384ELi7168EEvPfPKT_S4_)
        /*0300*/ 	.short	0x0380
        /*0302*/ 	.short	0x0018


	//----- nvinfo : EIATTR_SW_WAR
	.align		4
.L_239:
        /*0304*/ 	.byte	0x04, 0x36
        /*0306*/ 	.short	(.L_241 - .L_240)
.L_240:
        /*0308*/ 	.word	0x00000008
.L_241:


//--------------------- .nv.info._Z31router_gemm_kernel_float_outputI13__nv_bfloat16Li128ELi8ELi15ELi384ELi7168EEvPfPKT_S4_ --------------------------
	.section	.nv.info._Z31router_gemm_kernel_float_outputI13__nv_bfloat16Li128ELi8ELi15ELi384ELi7168EEvPfPKT_S4_,"",@"SHT_CUDA_INFO"
	.sectionflags	@""
	.align	4


	//----- nvinfo : EIATTR_CUDA_API_VERSION
	.align		4
        /*0000*/ 	.byte	0x04, 0x37
        /*0002*/ 	.short	(.L_243 - .L_242)
.L_242:
        /*0004*/ 	.word	0x00000082


	//----- nvinfo : EIATTR_KPARAM_INFO
	.align		4
.L_243:
        /*0008*/ 	.byte	0x04, 0x17
        /*000a*/ 	.short	(.L_245 - .L_244)
.L_244:
        /*000c*/ 	.word	0x00000000
        /*0010*/ 	.short	0x0002
        /*0012*/ 	.short	0x0010
        /*0014*/ 	.byte	0x00, 0xf5, 0x21, 0x00


	//----- nvinfo : EIATTR_KPARAM_INFO
	.align		4
.L_245:
        /*0018*/ 	.byte	0x04, 0x17
        /*001a*/ 	.short	(.L_247 - .L_246)
.L_246:
        /*001c*/ 	.word	0x00000000
        /*0020*/ 	.short	0x0001
        /*0022*/ 	.short	0x0008
        /*0024*/ 	.byte	0x00, 0xf5, 0x21, 0x00


	//----- nvinfo : EIATTR_KPARAM_INFO
	.align		4
.L_247:
        /*0028*/ 	.byte	0x04, 0x17
        /*002a*/ 	.short	(.L_249 - .L_248)
.L_248:
        /*002c*/ 	.word	0x00000000
        /*0030*/ 	.short	0x0000
        /*0032*/ 	.short	0x0000
        /*0034*/ 	.byte	0x00, 0xf5, 0x21, 0x00


	//----- nvinfo : EIATTR_SPARSE_MMA_MASK
	.align		4
.L_249:
        /*0038*/ 	.byte	0x03, 0x50
        /*003a*/ 	.short	0x0000


	//----- nvinfo : EIATTR_MAXREG_COUNT
	.align		4
        /*003c*/ 	.byte	0x03, 0x1b
        /*003e*/ 	.short	0x00ff


	//----- nvinfo : EIATTR_NUM_BARRIERS
	.align		4
        /*0040*/ 	.byte	0x02, 0x4c
        /*0042*/ 	.byte	0x01
	.zero		1


	//----- nvinfo : EIATTR_MERCURY_ISA_VERSION
	.align		4
        /*0044*/ 	.byte	0x03, 0x5f
        /*0046*/ 	.short	0x0101


	//----- nvinfo : EIATTR_COOP_GROUP_MASK_REGIDS
	.align		4
        /*0048*/ 	.byte	0x04, 0x29
        /*004a*/ 	.short	(.L_251 - .L_250)


	//   ....[0]....
.L_250:
        /*004c*/ 	.word	0xffffffff


	//   ....[1]....
        /*0050*/ 	.word	0xffffffff


	//   ....[2]....
        /*0054*/ 	.word	0xffffffff


	//   ....[3]....
        /*0058*/ 	.word	0xffffffff


	//   ....[4]....
        /*005c*/ 	.word	0xffffffff


	//   ....[5]....
        /*0060*/ 	.word	0xffffffff


	//   ....[6]....
        /*0064*/ 	.word	0xffffffff


	//   ....[7]....
        /*0068*/ 	.word	0xffffffff


	//   ....[8]....
        /*006c*/ 	.word	0xffffffff


	//   ....[9]....
        /*0070*/ 	.word	0xffffffff


	//   ....[10]....
        /*0074*/ 	.word	0xffffffff


	//   ....[11]....
        /*0078*/ 	.word	0xffffffff


	//   ....[12]....
        /*007c*/ 	.word	0xffffffff


	//   ....[13]....
        /*0080*/ 	.word	0xffffffff


	//   ....[14]....
        /*0084*/ 	.word	0xffffffff


	//   ....[15]....
        /*0088*/ 	.word	0xffffffff


	//   ....[16]....
        /*008c*/ 	.word	0xffffffff


	//   ....[17]....
        /*0090*/ 	.word	0xffffffff


	//   ....[18]....
        /*0094*/ 	.word	0xffffffff


	//   ....[19]....
        /*0098*/ 	.word	0xffffffff


	//   ....[20]....
        /*009c*/ 	.word	0xffffffff


	//   ....[21]....
        /*00a0*/ 	.word	0xffffffff


	//   ....[22]....
        /*00a4*/ 	.word	0xffffffff


	//   ....[23]....
        /*00a8*/ 	.word	0xffffffff


	//   ....[24]....
        /*00ac*/ 	.word	0xffffffff


	//   ....[25]....
        /*00b0*/ 	.word	0xffffffff


	//   ....[26]....
        /*00b4*/ 	.word	0xffffffff


	//   ....[27]....
        /*00b8*/ 	.word	0xffffffff


	//   ....[28]....
        /*00bc*/ 	.word	0xffffffff


	//   ....[29]....
        /*00c0*/ 	.word	0xffffffff


	//   ....[30]....
        /*00c4*/ 	.word	0xffffffff


	//   ....[31]....
        /*00c8*/ 	.word	0xffffffff


	//   ....[32]....
        /*00cc*/ 	.word	0xffffffff


	//   ....[33]....
        /*00d0*/ 	.word	0xffffffff


	//   ....[34]....
        /*00d4*/ 	.word	0xffffffff


	//   ....[35]....
        /*00d8*/ 	.word	0xffffffff


	//   ....[36]....
        /*00dc*/ 	.word	0xffffffff


	//   ....[37]....
        /*00e0*/ 	.word	0xffffffff


	//   ....[38]....
        /*00e4*/ 	.word	0xffffffff


	//   ....[39]....
        /*00e8*/ 	.word	0xffffffff


	//   ....[40]....
        /*00ec*/ 	.word	0xffffffff


	//   ....[41]....
        /*00f0*/ 	.word	0xffffffff


	//   ....[42]....
        /*00f4*/ 	.word	0xffffffff


	//   ....[43]....
        /*00f8*/ 	.word	0xffffffff


	//   ....[44]....
        /*00fc*/ 	.word	0xffffffff


	//   ....[45]....
        /*0100*/ 	.word	0xffffffff


	//   ....[46]....
        /*0104*/ 	.word	0xffffffff


	//   ....[47]....
        /*0108*/ 	.word	0xffffffff


	//   ....[48]....
        /*010c*/ 	.word	0xffffffff


	//   ....[49]....
        /*0110*/ 	.word	0xffffffff


	//   ....[50]....
        /*0114*/ 	.word	0xffffffff


	//   ....[51]....
        /*0118*/ 	.word	0xffffffff


	//   ....[52]....
        /*011c*/ 	.word	0xffffffff


	//   ....[53]....
        /*0120*/ 	.word	0xffffffff


	//   ....[54]....
        /*0124*/ 	.word	0xffffffff


	//   ....[55]....
        /*0128*/ 	.word	0xffffffff


	//   ....[56]....
        /*012c*/ 	.word	0xffffffff


	//   ....[57]....
        /*0130*/ 	.word	0xffffffff


	//   ....[58]....
        /*0134*/ 	.word	0xffffffff


	//   ....[59]....
        /*0138*/ 	.word	0xffffffff


	//   ....[60]....
        /*013c*/ 	.word	0xffffffff


	//   ....[61]....
        /*0140*/ 	.word	0xffffffff


	//   ....[62]....
        /*0144*/ 	.word	0xffffffff


	//   ....[63]....
        /*0148*/ 	.word	0xffffffff


	//   ....[64]....
        /*014c*/ 	.word	0xffffffff


	//   ....[65]....
        /*0150*/ 	.word	0xffffffff


	//   ....[66]....
        /*0154*/ 	.word	0xffffffff


	//   ....[67]....
        /*0158*/ 	.word	0xffffffff


	//   ....[68]....
        /*015c*/ 	.word	0xffffffff


	//   ....[69]....
        /*0160*/ 	.word	0xffffffff


	//   ....[70]....
        /*0164*/ 	.word	0xffffffff


	//   ....[71]....
        /*0168*/ 	.word	0xffffffff


	//   ....[72]....
        /*016c*/ 	.word	0xffffffff


	//   ....[73]....
        /*0170*/ 	.word	0xffffffff


	//   ....[74]....
        /*0174*/ 	.word	0xffffffff


	//----- nvinfo : EIATTR_COOP_GROUP_INSTR_OFFSETS
	.align		4
.L_251:
        /*0178*/ 	.byte	0x04, 0x28
        /*017a*/ 	.short	(.L_253 - .L_252)


	//   ....[0]....
.L_252:
        /*017c*/ 	.word	0x00001700


	//   ....[1]....
        /*0180*/ 	.word	0x00001740


	//   ....[2]....
        /*0184*/ 	.word	0x00001750


	//   ....[3]....
        /*0188*/ 	.word	0x00001760


	//   ....[4]....
        /*018c*/ 	.word	0x00001770


	//   ....[5]....
        /*0190*/ 	.word	0x00001780


	//   ....[6]....
        /*0194*/ 	.word	0x00001790


	//   ....[7]....
        /*0198*/ 	.word	0x000017c0


	//   ....[8]....
        /*019c*/ 	.word	0x000017e0


	//   ....[9]....
        /*01a0*/ 	.word	0x00001800


	//   ....[10]....
        /*01a4*/ 	.word	0x00001820


	//   ....[11]....
        /*01a8*/ 	.word	0x00001840


	//   ....[12]....
        /*01ac*/ 	.word	0x00001860


	//   ....[13]....
        /*01b0*/ 	.word	0x00001880


	//   ....[14]....
        /*01b4*/ 	.word	0x000018a0


	//   ....[15]....
        /*01b8*/ 	.word	0x000018c0


	//   ....[16]....
        /*01bc*/ 	.word	0x000018e0


	//   ....[17]....
        /*01c0*/ 	.word	0x00001910


	//   ....[18]....
        /*01c4*/ 	.word	0x00001930


	//   ....[19]....
        /*01c8*/ 	.word	0x00001950


	//   ....[20]....
        /*01cc*/ 	.word	0x00001970


	//   ....[21]....
        /*01d0*/ 	.word	0x00001990


	//   ....[22]....
        /*01d4*/ 	.word	0x000019b0


	//   ....[23]....
        /*01d8*/ 	.word	0x000019c0


	//   ....[24]....
        /*01dc*/ 	.word	0x000019e0


	//   ....[25]....
        /*01e0*/ 	.word	0x00001a00


	//   ....[26]....
        /*01e4*/ 	.word	0x00001a20


	//   ....[27]....
        /*01e8*/ 	.word	0x00001a40


	//   ....[28]....
        /*01ec*/ 	.word	0x00001a60


	//   ....[29]....
        /*01f0*/ 	.word	0x00001a80


	//   ....[30]....
        /*01f4*/ 	.word	0x00001aa0


	//   ....[31]....
        /*01f8*/ 	.word	0x00001ac0


	//   ....[32]....
        /*01fc*/ 	.word	0x00001af0


	//   ....[33]....
        /*0200*/ 	.word	0x00001b10


	//   ....[34]....
        /*0204*/ 	.word	0x00001b30


	//   ....[35]....
        /*0208*/ 	.word	0x00001b50


	//   ....[36]....
        /*020c*/ 	.word	0x00001b70


	//   ....[37]....
        /*0210*/ 	.word	0x00001b90


	//   ....[38]....
        /*0214*/ 	.word	0x00001ba0


	//   ....[39]....
        /*0218*/ 	.word	0x00001bc0


	//   ....[40]....
        /*021c*/ 	.word	0x00001be0


	//   ....[41]....
        /*0220*/ 	.word	0x00001c00


	//   ....[42]....
        /*0224*/ 	.word	0x00001c20


	//   ....[43]....
        /*0228*/ 	.word	0x00001c40


	//   ....[44]....
        /*022c*/ 	.word	0x00001c60


	//   ....[45]....
        /*0230*/ 	.word	0x00001c80


	//   ....[46]....
        /*0234*/ 	.word	0x00001ca0


	//   ....[47]....
        /*0238*/ 	.word	0x00001cd0


	//   ....[48]....
        /*023c*/ 	.word	0x00001cf0


	//   ....[49]....
        /*0240*/ 	.word	0x00001d10


	//   ....[50]....
        /*0244*/ 	.word	0x00001d30


	//   ....[51]....
        /*0248*/ 	.word	0x00001d50


	//   ....[52]....
        /*024c*/ 	.word	0x00001d80


	//   ....[53]....
        /*0250*/ 	.word	0x00001db0


	//   ....[54]....
        /*0254*/ 	.word	0x00001de0


	//   ....[55]....
        /*0258*/ 	.word	0x00001e00


	//   ....[56]....
        /*025c*/ 	.word	0x00001e20


	//   ....[57]....
        /*0260*/ 	.word	0x00001e40


	//   ....[58]....
        /*0264*/ 	.word	0x00001e60


	//   ....[59]....
        /*0268*/ 	.word	0x00001e80


	//   ....[60]....
        /*026c*/ 	.word	0x00001ea0


	//   ....[61]....
        /*0270*/ 	.word	0x00001ed0


	//   ....[62]....
        /*0274*/ 	.word	0x00001ef0


	//   ....[63]....
        /*0278*/ 	.word	0x00001f10


	//   ....[64]....
        /*027c*/ 	.word	0x00001f30


	//   ....[65]....
        /*0280*/ 	.word	0x00001f50


	//   ....[66]....
        /*0284*/ 	.word	0x00001f70


	//   ....[67]....
        /*0288*/ 	.word	0x00001f80


	//   ....[68]....
        /*028c*/ 	.word	0x00001fa0


	//   ....[69]....
        /*0290*/ 	.word	0x00001fc0


	//   ....[70]....
        /*0294*/ 	.word	0x00001fe0


	//   ....[71]....
        /*0298*/ 	.word	0x00002000


	//   ....[72]....
        /*029c*/ 	.word	0x00002020


	//   ....[73]....
        /*02a0*/ 	.word	0x00002040


	//   ....[74]....
        /*02a4*/ 	.word	0x00002060


	//----- nvinfo : EIATTR_VRC_CTA_INIT_COUNT
	.align		4
.L_253:
        /*02a8*/ 	.byte	0x02, 0x4a
	.zero		1
	.zero		1


	//----- nvinfo : EIATTR_EXIT_INSTR_OFFSETS
	.align		4
        /*02ac*/ 	.byte	0x04, 0x1c
        /*02ae*/ 	.short	(.L_255 - .L_254)


	//   ....[0]....
.L_254:
        /*02b0*/ 	.word	0x000027e0


	//----- nvinfo : EIATTR_MAX_THREADS
	.align		4
.L_255:
        /*02b4*/ 	.byte	0x04, 0x05
        /*02b6*/ 	.short	(.L_257 - .L_256)
.L_256:
        /*02b8*/ 	.word	0x00000080
        /*02bc*/ 	.word	0x00000001
        /*02c0*/ 	.word	0x00000001


	//----- nvinfo : EIATTR_CRS_STACK_SIZE
	.align		4
.L_257:
        /*02c4*/ 	.byte	0x04, 0x1e
        /*02c6*/ 	.short	(.L_259 - .L_258)
.L_258:
        /*02c8*/ 	.word	0x00000000


	//----- nvinfo : EIATTR_CBANK_PARAM_SIZE
	.align		4
.L_259:
        /*02cc*/ 	.byte	0x03, 0x19
        /*02ce*/ 	.short	0x0018


	//----- nvinfo : EIATTR_PARAM_CBANK
	.align		4
        /*02d0*/ 	.byte	0x04, 0x0a
        /*02d2*/ 	.short	(.L_261 - .L_260)
	.align		4
.L_260:
        /*02d4*/ 	.word	index@(.nv.constant0._Z31router_gemm_kernel_float_outputI13__nv_bfloat16Li128ELi8ELi15ELi384ELi7168EEvPfPKT_S4_)
        /*02d8*/ 	.short	0x0380
        /*02da*/ 	.short	0x0018


	//----- nvinfo : EIATTR_SW_WAR
	.align		4
.L_261:
        /*02dc*/ 	.byte	0x04, 0x36
        /*02de*/ 	.short	(.L_263 - .L_262)
.L_262:
        /*02e0*/ 	.word	0x00000008
.L_263:


//--------------------- .nv.info._Z31router_gemm_kernel_float_outputI13__nv_bfloat16Li128ELi8ELi14ELi384ELi7168EEvPfPKT_S4_ --------------------------
	.section	.nv.info._Z31router_gemm_kernel_float_outputI13__nv_bfloat16Li128ELi8ELi14ELi384ELi7168EEvPfPKT_S4_,"",@"SHT_CUDA_INFO"
	.sectionflags	@""
	.align	4


	//----- nvinfo : EIATTR_CUDA_API_VERSION
	.align		4
        /*0000*/ 	.byte	0x04, 0x37
        /*0002*/ 	.short	(.L_265 - .L_264)
.L_264:
        /*0004*/ 	.word	0x00000082


	//----- nvinfo : EIATTR_KPARAM_INFO
	.align		4
.L_265:
        /*0008*/ 	.byte	0x04, 0x17
        /*000a*/ 	.short	(.L_267 - .L_266)
.L_266:
        /*000c*/ 	.word	0x00000000
        /*0010*/ 	.short	0x0002
        /*0012*/ 	.short	0x0010
        /*0014*/ 	.byte	0x00, 0xf5, 0x21, 0x00


	//----- nvinfo : EIATTR_KPARAM_INFO
	.align		4
.L_267:
        /*0018*/ 	.byte	0x04, 0x17
        /*001a*/ 	.short	(.L_269 - .L_268)
.L_268:
        /*001c*/ 	.word	0x00000000
        /*0020*/ 	.short	0x0001
        /*0022*/ 	.short	0x0008
        /*0024*/ 	.byte	0x00, 0xf5, 0x21, 0x00


	//----- nvinfo : EIATTR_KPARAM_INFO
	.align		4
.L_269:
        /*0028*/ 	.byte	0x04, 0x17
        /*002a*/ 	.short	(.L_271 - .L_270)
.L_270:
        /*002c*/ 	.word	0x00000000
        /*0030*/ 	.short	0x0000
        /*0032*/ 	.short	0x0000
        /*0034*/ 	.byte	0x00, 0xf5, 0x21, 0x00


	//----- nvinfo : EIATTR_SPARSE_MMA_MASK
	.align		4
.L_271:
        /*0038*/ 	.byte	0x03, 0x50
        /*003a*/ 	.short	0x0000


	//----- nvinfo : EIATTR_MAXREG_COUNT
	.align		4
        /*003c*/ 	.byte	0x03, 0x1b
        /*003e*/ 	.short	0x00ff


	//----- nvinfo : EIATTR_NUM_BARRIERS
	.align		4
        /*0040*/ 	.byte	0x02, 0x4c
        /*0042*/ 	.byte	0x01
	.zero		1


	//----- nvinfo : EIATTR_MERCURY_ISA_VERSION
	.align		4
        /*0044*/ 	.byte	0x03, 0x5f
        /*0046*/ 	.short	0x0101


	//----- nvinfo : EIATTR_COOP_GROUP_MASK_REGIDS
	.align		4
        /*0048*/ 	.byte	0x04, 0x29
        /*004a*/ 	.short	(.L_273 - .L_272)


	//   ....[0]....
.L_272:
        /*004c*/ 	.word	0xffffffff


	//   ....[1]....
        /*0050*/ 	.word	0xffffffff


	//   ....[2]....
        /*0054*/ 	.word	0xffffffff


	//   ....[3]....
        /*0058*/ 	.word	0xffffffff


	//   ....[4]....
        /*005c*/ 	.word	0xffffffff


	//   ....[5]....
        /*0060*/ 	.word	0xffffffff


	//   ....[6]....
        /*0064*/ 	.word	0xffffffff


	//   ....[7]....
        /*0068*/ 	.word	0xffffffff


	//   ....[8]....
        /*006c*/ 	.word	0xffffffff


	//   ....[9]....
        /*0070*/ 	.word	0xffffffff


	//   ....[10]....
        /*0074*/ 	.word	0xffffffff


	//   ....[11]....
        /*0078*/ 	.word	0xffffffff


	//   ....[12]....
        /*007c*/ 	.word	0xffffffff


	//   ....[13]....
        /*0080*/ 	.word	0xffffffff


	//   ....[14]....
        /*0084*/ 	.word	0xffffffff


	//   ....[15]....
        /*0088*/ 	.word	0xffffffff


	//   ....[16]....
        /*008c*/ 	.word	0xffffffff


	//   ....[17]....
        /*0090*/ 	.word	0xffffffff


	//   ....[18]....
        /*0094*/ 	.word	0xffffffff


	//   ....[19]....
        /*0098*/ 	.word	0xffffffff


	//   ....[20]....
        /*009c*/ 	.word	0xffffffff


	//   ....[21]....
        /*00a0*/ 	.word	0xffffffff


	//   ....[22]....
        /*00a4*/ 	.word	0xffffffff


	//   ....[23]....
        /*00a8*/ 	.word	0xffffffff


	//   ....[24]....
        /*00ac*/ 	.word	0xffffffff


	//   ....[25]....
        /*00b0*/ 	.word	0xffffffff


	//   ....[26]....
        /*00b4*/ 	.word	0xffffffff


	//   ....[27]....
        /*00b8*/ 	.word	0xffffffff


	//   ....[28]....
        /*00bc*/ 	.word	0xffffffff


	//   ....[29]....
        /*00c0*/ 	.word	0xffffffff


	//   ....[30]....
        /*00c4*/ 	.word	0xffffffff


	//   ....[31]....
        /*00c8*/ 	.word	0xffffffff


	//   ....[32]....
        /*00cc*/ 	.word	0xffffffff


	//   ....[33]....
        /*00d0*/ 	.word	0xffffffff


	//   ....[34]....
        /*00d4*/ 	.word	0xffffffff


	//   ....[35]....
        /*00d8*/ 	.word	0xffffffff


	//   ....[36]....
        /*00dc*/ 	.word	0xffffffff


	//   ....[37]....
        /*00e0*/ 	.word	0xffffffff


	//   ....[38]....
        /*00e4*/ 	.word	0xffffffff


	//   ....[39]....
        /*00e8*/ 	.word	0xffffffff


	//   ....[40]....
        /*00ec*/ 	.word	0xffffffff


	//   ....[41]....
        /*00f0*/ 	.word	0xffffffff


	//   ....[42]....
        /*00f4*/ 	.word	0xffffffff


	//   ....[43]....
        /*00f8*/ 	.word	0xffffffff


	//   ....[44]....
        /*00fc*/ 	.word	0xffffffff


	//   ....[45]....
        /*0100*/ 	.word	0xffffffff


	//   ....[46]....
        /*0104*/ 	.word	0xffffffff


	//   ....[47]....
        /*0108*/ 	.word	0xffffffff


	//   ....[48]....
        /*010c*/ 	.word	0xffffffff


	//   ....[49]....
        /*0110*/ 	.word	0xffffffff


	//   ....[50]....
        /*0114*/ 	.word	0xffffffff


	//   ....[51]....
        /*0118*/ 	.word	0xffffffff


	//   ....[52]....
        /*011c*/ 	.word	0xffffffff


	//   ....[53]....
        /*0120*/ 	.word	0xffffffff


	//   ....[54]....
        /*0124*/ 	.word	0xffffffff


	//   ....[55]....
        /*0128*/ 	.word	0xffffffff


	//   ....[56]....
        /*012c*/ 	.word	0xffffffff


	//   ....[57]....
        /*0130*/ 	.word	0xffffffff


	//   ....[58]....
        /*0134*/ 	.word	0xffffffff


	//   ....[59]....
        /*0138*/ 	.word	0xffffffff


	//   ....[60]....
        /*013c*/ 	.word	0xffffffff


	//   ....[61]....
        /*0140*/ 	.word	0xffffffff


	//   ....[62]....
        /*0144*/ 	.word	0xffffffff


	//   ....[63]....
        /*0148*/ 	.word	0xffffffff


	//   ....[64]....
        /*014c*/ 	.word	0xffffffff


	//   ....[65]....
        /*0150*/ 	.word	0xffffffff


	//   ....[66]....
        /*0154*/ 	.word	0xffffffff


	//   ....[67]....
        /*0158*/ 	.word	0xffffffff


	//   ....[68]....
        /*015c*/ 	.word	0xffffffff


	//   ....[69]....
        /*0160*/ 	.word	0xffffffff


	//----- nvinfo : EIATTR_COOP_GROUP_INSTR_OFFSETS
	.align		4
.L_273:
        /*0164*/ 	.byte	0x04, 0x28
        /*0166*/ 	.short	(.L_275 - .L_274)


	//   ....[0]....
.L_274:
        /*0168*/ 	.word	0x000015b0


	//   ....[1]....
        /*016c*/ 	.word	0x000015f0


	//   ....[2]....
        /*0170*/ 	.word	0x00001600


	//   ....[3]....
        /*0174*/ 	.word	0x00001610


	//   ....[4]....
        /*0178*/ 	.word	0x00001620


	//   ....[5]....
        /*017c*/ 	.word	0x00001630


	//   ....[6]....
        /*0180*/ 	.word	0x00001640


	//   ....[7]....
        /*0184*/ 	.word	0x00001670


	//   ....[8]....
        /*0188*/ 	.word	0x00001690


	//   ....[9]....
        /*018c*/ 	.word	0x000016b0


	//   ....[10]....
        /*0190*/ 	.word	0x000016d0


	//   ....[11]....
        /*0194*/ 	.word	0x000016f0


	//   ....[12]....
        /*0198*/ 	.word	0x00001710


	//   ....[13]....
        /*019c*/ 	.word	0x00001730


	//   ....[14]....
        /*01a0*/ 	.word	0x00001750


	//   ....[15]....
        /*01a4*/ 	.word	0x00001770


	//   ....[16]....
        /*01a8*/ 	.word	0x000017a0


	//   ....[17]....
        /*01ac*/ 	.word	0x000017c0


	//   ....[18]....
        /*01b0*/ 	.word	0x000017e0


	//   ....[19]....
        /*01b4*/ 	.word	0x00001800


	//   ....[20]....
        /*01b8*/ 	.word	0x00001820


	//   ....[21]....
        /*01bc*/ 	.word	0x00001840


	//   ....[22]....
        /*01c0*/ 	.word	0x00001850


	//   ....[23]....
        /*01c4*/ 	.word	0x00001870


	//   ....[24]....
        /*01c8*/ 	.word	0x00001890


	//   ....[25]....
        /*01cc*/ 	.word	0x000018b0


	//   ....[26]....
        /*01d0*/ 	.word	0x000018d0


	//   ....[27]....
        /*01d4*/ 	.word	0x000018f0


	//   ....[28]....
        /*01d8*/ 	.word	0x00001910


	//   ....[29]....
        /*01dc*/ 	.word	0x00001930


	//   ....[30]....
        /*01e0*/ 	.word	0x00001960


	//   ....[31]....
        /*01e4*/ 	.word	0x00001980


	//   ....[32]....
        /*01e8*/ 	.word	0x000019a0


	//   ....[33]....
        /*01ec*/ 	.word	0x000019c0


	//   ....[34]....
        /*01f0*/ 	.word	0x000019e0


	//   ....[35]....
        /*01f4*/ 	.word	0x00001a00


	//   ....[36]....
        /*01f8*/ 	.word	0x00001a10


	//   ....[37]....
        /*01fc*/ 	.word	0x00001a30


	//   ....[38]....
        /*0200*/ 	.word	0x00001a50


	//   ....[39]....
        /*0204*/ 	.word	0x00001a70


	//   ....[40]....
        /*0208*/ 	.word	0x00001a90


	//   ....[41]....
        /*020c*/ 	.word	0x00001ab0


	//   ....[42]....
        /*0210*/ 	.word	0x00001ad0


	//   ....[43]....
        /*0214*/ 	.word	0x00001af0


	//   ....[44]....
        /*0218*/ 	.word	0x00001b20


	//   ....[45]....
        /*021c*/ 	.word	0x00001b40


	//   ....[46]....
        /*0220*/ 	.word	0x00001b60


	//   ....[47]....
        /*0224*/ 	.word	0x00001b80


	//   ....[48]....
        /*0228*/ 	.word	0x00001ba0


	//   ....[49]....
        /*022c*/ 	.word	0x00001bd0


	//   ....[50]....
        /*0230*/ 	.word	0x00001c00


	//   ....[51]....
        /*0234*/ 	.word	0x00001c30


	//   ....[52]....
        /*0238*/ 	.word	0x00001c50


	//   ....[53]....
        /*023c*/ 	.word	0x00001c70


	//   ....[54]....
        /*0240*/ 	.word	0x00001c90


	//   ....[55]....
        /*0244*/ 	.word	0x00001cb0


	//   ....[56]....
        /*0248*/ 	.word	0x00001cd0


	//   ....[57]....
        /*024c*/ 	.word	0x00001d00


	//   ....[58]....
        /*0250*/ 	.word	0x00001d20


	//   ....[59]....
        /*0254*/ 	.word	0x00001d40


	//   ....[60]....
        /*0258*/ 	.word	0x00001d60


	//   ....[61]....
        /*025c*/ 	.word	0x00001d80


	//   ....[62]....
        /*0260*/ 	.word	0x00001da0


	//   ....[63]....
        /*0264*/ 	.word	0x00001db0


	//   ....[64]....
        /*0268*/ 	.word	0x00001dd0


	//   ....[65]....
        /*026c*/ 	.word	0x00001df0


	//   ....[66]....
        /*0270*/ 	.word	0x00001e10


	//   ....[67]....
        /*0274*/ 	.word	0x00001e30


	//   ....[68]....
        /*0278*/ 	.word	0x00001e50


	//   ....[69]....
        /*027c*/ 	.word	0x00001e70


	//----- nvinfo : EIATTR_VRC_CTA_INIT_COUNT
	.align		4
.L_275:
        /*0280*/ 	.byte	0x02, 0x4a
	.zero		1
	.zero		1


	//----- nvinfo : EIATTR_EXIT_INSTR_OFFSETS
	.align		4
        /*0284*/ 	.byte	0x04, 0x1c
        /*0286*/ 	.short	(.L_277 - .L_276)


	//   ....[0]....
.L_276:
        /*0288*/ 	.word	0x00002580


	//----- nvinfo : EIATTR_MAX_THREADS
	.align		4
.L_277:
        /*028c*/ 	.byte	0x04, 0x05
        /*028e*/ 	.short	(.L_279 - .L_278)
.L_278:
        /*0290*/ 	.word	0x00000080
        /*0294*/ 	.word	0x00000001
        /*0298*/ 	.word	0x00000001


	//----- nvinfo : EIATTR_CRS_STACK_SIZE
	.align		4
.L_279:
        /*029c*/ 	.byte	0x04, 0x1e
        /*029e*/ 	.short	(.L_281 - .L_280)
.L_280:
        /*02a0*/ 	.word	0x00000000


	//----- nvinfo : EIATTR_CBANK_PARAM_SIZE
	.align		4
.L_281:
        /*02a4*/ 	.byte	0x03, 0x19
        /*02a6*/ 	.short	0x0018


	//----- nvinfo : EIATTR_PARAM_CBANK
	.align		4
        /*02a8*/ 	.byte	0x04, 0x0a
        /*02aa*/ 	.short	(.L_283 - .L_282)
	.align		4
.L_282:
        /*02ac*/ 	.word	index@(.nv.constant0._Z31router_gemm_kernel_float_outputI13__nv_bfloat16Li128ELi8ELi14ELi384ELi7168EEvPfPKT_S4_)
        /*02b0*/ 	.short	0x0380
        /*02b2*/ 	.short	0x0018


	//----- nvinfo : EIATTR_SW_WAR
	.align		4
.L_283:
        /*02b4*/ 	.byte	0x04, 0x36
        /*02b6*/ 	.short	(.L_285 - .L_284)
.L_284:
        /*02b8*/ 	.word	0x00000008
.L_285:


//--------------------- .nv.info._Z31router_gemm_kernel_float_outputI13__nv_bfloat16Li128ELi8ELi13ELi384ELi7168EEvPfPKT_S4_ --------------------------
	.section	.nv.info._Z31router_gemm_kernel_float_outputI13__nv_bfloat16Li128ELi8ELi13ELi384ELi7168EEvPfPKT_S4_,"",@"SHT_CUDA_INFO"
	.sectionflags	@""
	.align	4


	//----- nvinfo : EIATTR_CUDA_API_VERSION
	.align		4
        /*0000*/ 	.byte	0x04, 0x37
        /*0002*/ 	.short	(.L_287 - .L_286)
.L_286:
        /*0004*/ 	.word	0x00000082


	//----- nvinfo : EIATTR_KPARAM_INFO
	.align		4
.L_287:
        /*0008*/ 	.byte	0x04, 0x17
        /*000a*/ 	.short	(.L_289 - .L_288)
.L_288:
        /*000c*/ 	.word	0x00000000
        /*0010*/ 	.short	0x0002
        /*0012*/ 	.short	0x0010
        /*0014*/ 	.byte	0x00, 0xf5, 0x21, 0x00


	//----- nvinfo : EIATTR_KPARAM_INFO
	.align		4
.L_289:
        /*0018*/ 	.byte	0x04, 0x17
        /*001a*/ 	.short	(.L_291 - .L_290)
.L_290:
        /*001c*/ 	.word	0x00000000
        /*0020*/ 	.short	0x0001
        /*0022*/ 	.short	0x0008
        /*0024*/ 	.byte	0x00, 0xf5, 0x21, 0x00


	//----- nvinfo : EIATTR_KPARAM_INFO
	.align		4
.L_291:
        /*0028*/ 	.byte	0x04, 0x17
        /*002a*/ 	.short	(.L_293 - .L_292)
.L_292:
        /*002c*/ 	.word	0x00000000
        /*0030*/ 	.short	0x0000
        /*0032*/ 	.short	0x0000
        /*0034*/ 	.byte	0x00, 0xf5, 0x21, 0x00


	//----- nvinfo : EIATTR_SPARSE_MMA_MASK
	.align		4
.L_293:
        /*0038*/ 	.byte	0x03, 0x50
        /*003a*/ 	.short	0x0000


	//----- nvinfo : EIATTR_MAXREG_COUNT
	.align		4
        /*003c*/ 	.byte	0x03, 0x1b
        /*003e*/ 	.short	0x00ff


	//----- nvinfo : EIATTR_NUM_BARRIERS
	.align		4
        /*0040*/ 	.byte	0x02, 0x4c
        /*0042*/ 	.byte	0x01
	.zero		1


	//----- nvinfo : EIATTR_MERCURY_ISA_VERSION
	.align		4
        /*0044*/ 	.byte	0x03, 0x5f
        /*0046*/ 	.short	0x0101


	//----- nvinfo : EIATTR_COOP_GROUP_MASK_REGIDS
	.align		4
        /*0048*/ 	.byte	0x04, 0x29
        /*004a*/ 	.short	(.L_295 - .L_294)


	//   ....[0]....
.L_294:
        /*004c*/ 	.word	0xffffffff


	//   ....[1]....
        /*0050*/ 	.word	0xffffffff


	//   ....[2]....
        /*0054*/ 	.word	0xffffffff


	//   ....[3]....
        /*0058*/ 	.word	0xffffffff


	//   ....[4]....
        /*005c*/ 	.word	0xffffffff


	//   ....[5]....
        /*0060*/ 	.word	0xffffffff


	//   ....[6]....
        /*0064*/ 	.word	0xffffffff


	//   ....[7]....
        /*0068*/ 	.word	0xffffffff


	//   ....[8]....
        /*006c*/ 	.word	0xffffffff


	//   ....[9]....
        /*0070*/ 	.word	0xffffffff


	//   ....[10]....
        /*0074*/ 	.word	0xffffffff


	//   ....[11]....
        /*0078*/ 	.word	0xffffffff


	//   ....[12]....
        /*007c*/ 	.word	0xffffffff


	//   ....[13]....
        /*0080*/ 	.word	0xffffffff


	//   ....[14]....
        /*0084*/ 	.word	0xffffffff


	//   ....[15]....
        /*0088*/ 	.word	0xffffffff


	//   ....[16]....
        /*008c*/ 	.word	0xffffffff


	//   ....[17]....
        /*0090*/ 	.word	0xffffffff


	//   ....[18]....
        /*0094*/ 	.word	0xffffffff


	//   ....[19]....
        /*0098*/ 	.word	0xffffffff


	//   ....[20]....
        /*009c*/ 	.word	0xffffffff


	//   ....[21]....
        /*00a0*/ 	.word	0xffffffff


	//   ....[22]....
        /*00a4*/ 	.word	0xffffffff


	//   ....[23]....
        /*00a8*/ 	.word	0xffffffff


	//   ....[24]....
        /*00ac*/ 	.word	0xffffffff


	//   ....[25]....
        /*00b0*/ 	.word	0xffffffff


	//   ....[26]....
        /*00b4*/ 	.word	0xffffffff


	//   ....[27]....
        /*00b8*/ 	.word	0xffffffff


	//   ....[28]....
        /*00bc*/ 	.word	0xffffffff


	//   ....[29]....
        /*00c0*/ 	.word	0xffffffff


	//   ....[30]....
        /*00c4*/ 	.word	0xffffffff


	//   ....[31]....
        /*00c8*/ 	.word	0xffffffff


	//   ....[32]....
        /*00cc*/ 	.word	0xffffffff


	//   ....[33]....
        /*00d0*/ 	.word	0xffffffff


	//   ....[34]....
        /*00d4*/ 	.word	0xffffffff


	//   ....[35]....
        /*00d8*/ 	.word	0xffffffff


	//   ....[36]....
        /*00dc*/ 	.word	0xffffffff


	//   ....[37]....
        /*00e0*/ 	.word	0xffffffff


	//   ....[38]....
        /*00e4*/ 	.word	0xffffffff


	//   ....[39]....
        /*00e8*/ 	.word	0xffffffff


	//   ....[40]....
        /*00ec*/ 	.word	0xffffffff


	//   ....[41]....
        /*00f0*/ 	.word	0xffffffff


	//   ....[42]....
        /*00f4*/ 	.word	0xffffffff


	//   ....[43]....
        /*00f8*/ 	.word	0xffffffff


	//   ....[44]....
        /*00fc*/ 	.word	0xffffffff


	//   ....[45]....
        /*0100*/ 	.word	0xffffffff


	//   ....[46]....
        /*0104*/ 	.word	0xffffffff


	//   ....[47]....
        /*0108*/ 	.word	0xffffffff


	//   ....[48]....
        /*010c*/ 	.word	0xffffffff


	//   ....[49]....
        /*0110*/ 	.word	0xffffffff


	//   ....[50]....
        /*0114*/ 	.word	0xffffffff


	//   ....[51]....
        /*0118*/ 	.word	0xffffffff


	//   ....[52]....
        /*011c*/ 	.word	0xffffffff


	//   ....[53]....
        /*0120*/ 	.word	0xffffffff


	//   ....[54]....
        /*0124*/ 	.word	0xffffffff


	//   ....[55]....
        /*0128*/ 	.word	0xffffffff


	//   ....[56]....
        /*012c*/ 	.word	0xffffffff


	//   ....[57]....
        /*0130*/ 	.word	0xffffffff


	//   ....[58]....
        /*0134*/ 	.word	0xffffffff


	//   ....[59]....
        /*0138*/ 	.word	0xffffffff


	//   ....[60]....
        /*013c*/ 	.word	0xffffffff


	//   ....[61]....
        /*0140*/ 	.word	0xffffffff


	//   ....[62]....
        /*0144*/ 	.word	0xffffffff


	//   ....[63]....
        /*0148*/ 	.word	0xffffffff


	//   ....[64]....
        /*014c*/ 	.word	0xffffffff


	//----- nvinfo : EIATTR_COOP_GROUP_INSTR_OFFSETS
	.align		4
.L_295:
        /*0150*/ 	.byte	0x04, 0x28
        /*0152*/ 	.short	(.L_297 - .L_296)


	//   ....[0]....
.L_296:
        /*0154*/ 	.word	0x00001470


	//   ....[1]....
        /*0158*/ 	.word	0x000014b0


	//   ....[2]....
        /*015c*/ 	.word	0x000014c0


	//   ....[3]....
        /*0160*/ 	.word	0x000014d0


	//   ....[4]....
        /*0164*/ 	.word	0x000014e0


	//   ....[5]....
        /*0168*/ 	.word	0x000014f0


	//   ....[6]....
        /*016c*/ 	.word	0x00001500


	//   ....[7]....
        /*0170*/ 	.word	0x00001530


	//   ....[8]....
        /*0174*/ 	.word	0x00001550


	//   ....[9]....
        /*0178*/ 	.word	0x00001570


	//   ....[10]....
        /*017c*/ 	.word	0x00001590


	//   ....[11]....
        /*0180*/ 	.word	0x000015b0


	//   ....[12]....
        /*0184*/ 	.word	0x000015d0


	//   ....[13]....
        /*0188*/ 	.word	0x000015f0


	//   ....[14]....
        /*018c*/ 	.word	0x00001610


	//   ....[15]....
        /*0190*/ 	.word	0x00001640


	//   ....[16]....
        /*0194*/ 	.word	0x00001660


	//   ....[17]....
        /*0198*/ 	.word	0x00001680


	//   ....[18]....
        /*019c*/ 	.word	0x000016a0


	//   ....[19]....
        /*01a0*/ 	.word	0x000016c0


	//   ....[20]....
        /*01a4*/ 	.word	0x000016e0


	//   ....[21]....
        /*01a8*/ 	.word	0x000016f0


	//   ....[22]....
        /*01ac*/ 	.word	0x00001710


	//   ....[23]....
        /*01b0*/ 	.word	0x00001730


	//   ....[24]....
        /*01b4*/ 	.word	0x00001750


	//   ....[25]....
        /*01b8*/ 	.word	0x00001770


	//   ....[26]....
        /*01bc*/ 	.word	0x00001790


	//   ....[27]....
        /*01c0*/ 	.word	0x000017b0


	//   ....[28]....
        /*01c4*/ 	.word	0x000017e0


	//   ....[29]....
        /*01c8*/ 	.word	0x00001800


	//   ....[30]....
        /*01cc*/ 	.word	0x00001820


	//   ....[31]....
        /*01d0*/ 	.word	0x00001840


	//   ....[32]....
        /*01d4*/ 	.word	0x00001860


	//   ....[33]....
        /*01d8*/ 	.word	0x00001880


	//   ....[34]....
        /*01dc*/ 	.word	0x00001890


	//   ....[35]....
        /*01e0*/ 	.word	0x000018b0


	//   ....[36]....
        /*01e4*/ 	.word	0x000018d0


	//   ....[37]....
        /*01e8*/ 	.word	0x000018f0


	//   ....[38]....
        /*01ec*/ 	.word	0x00001910


	//   ....[39]....
        /*01f0*/ 	.word	0x00001930


	//   ....[40]....
        /*01f4*/ 	.word	0x00001950


	//   ....[41]....
        /*01f8*/ 	.word	0x00001980


	//   ....[42]....
        /*01fc*/ 	.word	0x000019a0


	//   ....[43]....
        /*0200*/ 	.word	0x000019c0


	//   ....[44]....
        /*0204*/ 	.word	0x000019e0


	//   ....[45]....
        /*0208*/ 	.word	0x00001a00


	//   ....[46]....
        /*020c*/ 	.word	0x00001a30


	//   ....[47]....
        /*0210*/ 	.word	0x00001a60


	//   ....[48]....
        /*0214*/ 	.word	0x00001a90


	//   ....[49]....
        /*0218*/ 	.word	0x00001ab0


	//   ....[50]....
        /*021c*/ 	.word	0x00001ad0


	//   ....[51]....
        /*0220*/ 	.word	0x00001af0


	//   ....[52]....
        /*0224*/ 	.word	0x00001b10


	//   ....[53]....
        /*0228*/ 	.word	0x00001b40


	//   ....[54]....
        /*022c*/ 	.word	0x00001b60


	//   ....[55]....
        /*0230*/ 	.word	0x00001b80


	//   ....[56]....
        /*0234*/ 	.word	0x00001ba0


	//   ....[57]....
        /*0238*/ 	.word	0x00001bc0


	//   ....[58]....
        /*023c*/ 	.word	0x00001be0


	//   ....[59]....
        /*0240*/ 	.word	0x00001bf0


	//   ....[60]....
        /*0244*/ 	.word	0x00001c10


	//   ....[61]....
        /*0248*/ 	.word	0x00001c30


	//   ....[62]....
        /*024c*/ 	.word	0x00001c50


	//   ....[63]....
        /*0250*/ 	.word	0x00001c70


	//   ....[64]....
        /*0254*/ 	.word	0x00001c90


	//----- nvinfo : EIATTR_VRC_CTA_INIT_COUNT
	.align		4
.L_297:
        /*0258*/ 	.byte	0x02, 0x4a
	.zero		1
	.zero		1


	//----- nvinfo : EIATTR_EXIT_INSTR_OFFSETS
	.align		4
        /*025c*/ 	.byte	0x04, 0x1c
        /*025e*/ 	.short	(.L_299 - .L_298)


	//   ....[0]....
.L_298:
        /*0260*/ 	.word	0x00002330


	//----- nvinfo : EIATTR_MAX_THREADS
	.align		4
.L_299:
        /*0264*/ 	.byte	0x04, 0x05
        /*0266*/ 	.short	(.L_301 - .L_300)
.L_300:
        /*0268*/ 	.word	0x00000080
        /*026c*/ 	.word	0x00000001
        /*0270*/ 	.word	0x00000001


	//----- nvinfo : EIATTR_CRS_STACK_SIZE
	.align		4
.L_301:
        /*0274*/ 	.byte	0x04, 0x1e
        /*0276*/ 	.short	(.L_303 - .L_302)
.L_302:
        /*0278*/ 	.word	0x00000000


	//----- nvinfo : EIATTR_CBANK_PARAM_SIZE
	.align		4
.L_303:
        /*027c*/ 	.byte	0x03, 0x19
        /*027e*/ 	.short	0x0018


	//----- nvinfo : EIATTR_PARAM_CBANK
	.align		4
        /*0280*/ 	.byte	0x04, 0x0a
        /*0282*/ 	.short	(.L_305 - .L_304)
	.align		4
.L_304:
        /*0284*/ 	.word	index@(.nv.constant0._Z31router_gemm_kernel_float_outputI13__nv_bfloat16Li128ELi8ELi13ELi384ELi7168EEvPfPKT_S4_)
        /*0288*/ 	.short	0x0380
        /*028a*/ 	.short	0x0018


	//----- nvinfo : EIATTR_SW_WAR
	.align		4
.L_305:
        /*028c*/ 	.byte	0x04, 0x36
        /*028e*/ 	.short	(.L_307 - .L_306)
.L_306:
        /*0290*/ 	.word	0x00000008
.L_307:


//--------------------- .nv.info._Z31router_gemm_kernel_float_outputI13__nv_bfloat16Li128ELi8ELi12ELi384ELi7168EEvPfPKT_S4_ --------------------------
	.section	.nv.info._Z31router_gemm_kernel_float_outputI13__nv_bfloat16Li128ELi8ELi12ELi384ELi7168EEvPfPKT_S4_,"",@"SHT_CUDA_INFO"
	.sectionflags	@""
	.align	4


	//----- nvinfo : EIATTR_CUDA_API_VERSION
	.align		4
        /*0000*/ 	.byte	0x04, 0x37
        /*0002*/ 	.short	(.L_309 - .L_308)
.L_308:
        /*0004*/ 	.word	0x00000082


	//----- nvinfo : EIATTR_KPARAM_INFO
	.align		4
.L_309:
        /*0008*/ 	.byte	0x04, 0x17
        /*000a*/ 	.short	(.L_311 - .L_310)
.L_310:
        /*000c*/ 	.word	0x00000000
        /*0010*/ 	.short	0x0002
        /*0012*/ 	.short	0x0010
        /*0014*/ 	.byte	0x00, 0xf5, 0x21, 0x00


	//----- nvinfo : EIATTR_KPARAM_INFO
	.align		4
.L_311:
        /*0018*/ 	.byte	0x04, 0x17
        /*001a*/ 	.short	(.L_313 - .L_312)
.L_312:
        /*001c*/ 	.word	0x00000000
        /*0020*/ 	.short	0x0001
        /*0022*/ 	.short	0x0008
        /*0024*/ 	.byte	0x00, 0xf5, 0x21, 0x00


	//----- nvinfo : EIATTR_KPARAM_INFO
	.align		4
.L_313:
        /*0028*/ 	.byte	0x04, 0x17
        /*002a*/ 	.short	(.L_315 - .L_314)
.L_314:
        /*002c*/ 	.word	0x00000000
        /*0030*/ 	.short	0x0000
        /*0032*/ 	.short	0x0000
        /*0034*/ 	.byte	0x00, 0xf5, 0x21, 0x00


	//----- nvinfo : EIATTR_SPARSE_MMA_MASK
	.align		4
.L_315:
        /*0038*/ 	.byte	0x03, 0x50
        /*003a*/ 	.short	0x0000


	//----- nvinfo : EIATTR_MAXREG_COUNT
	.align		4
        /*003c*/ 	.byte	0x03, 0x1b
        /*003e*/ 	.short	0x00ff


	//----- nvinfo : EIATTR_NUM_BARRIERS
	.align		4
        /*0040*/ 	.byte	0x02, 0x4c
        /*0042*/ 	.byte	0x01
	.zero		1


	//----- nvinfo : EIATTR_MERCURY_ISA_VERSION
	.align		4
        /*0044*/ 	.byte	0x03, 0x5f
        /*0046*/ 	.short	0x0101


	//----- nvinfo : EIATTR_COOP_GROUP_MASK_REGIDS
	.align		4
        /*0048*/ 	.byte	0x04, 0x29
        /*004a*/ 	.short	(.L_317 - .L_316)


	//   ....[0]....
.L_316:
        /*004c*/ 	.word	0xffffffff


	//   ....[1]....
        /*0050*/ 	.word	0xffffffff


	//   ....[2]....
        /*0054*/ 	.word	0xffffffff


	//   ....[3]....
        /*0058*/ 	.word	0xffffffff


	//   ....[4]....
        /*005c*/ 	.word	0xffffffff


	//   ....[5]....
        /*0060*/ 	.word	0xffffffff


	//   ....[6]....
        /*0064*/ 	.word	0xffffffff


	//   ....[7]....
        /*0068*/ 	.word	0xffffffff


	//   ....[8]....
        /*006c*/ 	.word	0xffffffff


	//   ....[9]....
        /*0070*/ 	.word	0xffffffff


	//   ....[10]....
        /*0074*/ 	.word	0xffffffff


	//   ....[11]....
        /*0078*/ 	.word	0xffffffff


	//   ....[12]....
        /*007c*/ 	.word	0xffffffff


	//   ....[13]....
        /*0080*/ 	.word	0xffffffff


	//   ....[14]....
        /*0084*/ 	.word	0xffffffff


	//   ....[15]....
        /*0088*/ 	.word	0xffffffff


	//   ....[16]....
        /*008c*/ 	.word	0xffffffff


	//   ....[17]....
        /*0090*/ 	.word	0xffffffff


	//   ....[18]....
        /*0094*/ 	.word	0xffffffff


	//   ....[19]....
        /*0098*/ 	.word	0xffffffff


	//   ....[20]....
        /*009c*/ 	.word	0xffffffff


	//   ....[21]....
        /*00a0*/ 	.word	0xffffffff


	//   ....[22]....
        /*00a4*/ 	.word	0xffffffff


	//   ....[23]....
        /*00a8*/ 	.word	0xffffffff


	//   ....[24]....
        /*00ac*/ 	.word	0xffffffff


	//   ....[25]....
        /*00b0*/ 	.word	0xffffffff


	//   ....[26]....
        /*00b4*/ 	.word	0xffffffff


	//   ....[27]....
        /*00b8*/ 	.word	0xffffffff


	//   ....[28]....
        /*00bc*/ 	.word	0xffffffff


	//   ....[29]....
        /*00c0*/ 	.word	0xffffffff


	//   ....[30]....
        /*00c4*/ 	.word	0xffffffff


	//   ....[31]....
        /*00c8*/ 	.word	0xffffffff


	//   ....[32]....
        /*00cc*/ 	.word	0xffffffff


	//   ....[33]....
        /*00d0*/ 	.word	0xffffffff


	//   ....[34]....
        /*00d4*/ 	.word	0xffffffff


	//   ....[35]....
        /*00d8*/ 	.word	0xffffffff


	//   ....[36]....
        /*00dc*/ 	.word	0xffffffff


	//   ....[37]....
        /*00e0*/ 	.word	0xffffffff


	//   ....[38]....
        /*00e4*/ 	.word	0xffffffff


	//   ....[39]....
        /*00e8*/ 	.word	0xffffffff


	//   ....[40]....
        /*00ec*/ 	.word	0xffffffff


	//   ....[41]....
        /*00f0*/ 	.word	0xffffffff


	//   ....[42]....
        /*00f4*/ 	.word	0xffffffff


	//   ....[43]....
        /*00f8*/ 	.word	0xffffffff


	//   ....[44]....
        /*00fc*/ 	.word	0xffffffff


	//   ....[45]....
        /*0100*/ 	.word	0xffffffff


	//   ....[46]....
        /*0104*/ 	.word	0xffffffff


	//   ....[47]....
        /*0108*/ 	.word	0xffffffff


	//   ....[48]....
        /*010c*/ 	.word	0xffffffff


	//   ....[49]....
        /*0110*/ 	.word	0xffffffff


	//   ....[50]....
        /*0114*/ 	.word	0xffffffff


	//   ....[51]....
        /*0118*/ 	.word	0xffffffff


	//   ....[52]....
        /*011c*/ 	.word	0xffffffff


	//   ....[53]....
        /*0120*/ 	.word	0xffffffff


	//   ....[54]....
        /*0124*/ 	.word	0xffffffff


	//   ....[55]....
        /*0128*/ 	.word	0xffffffff


	//   ....[56]....
        /*012c*/ 	.word	0xffffffff


	//   ....[57]....
        /*0130*/ 	.word	0xffffffff


	//   ....[58]....
        /*0134*/ 	.word	0xffffffff


	//   ....[59]....
        /*0138*/ 	.word	0xffffffff


	//----- nvinfo : EIATTR_COOP_GROUP_INSTR_OFFSETS
	.align		4
.L_317:
        /*013c*/ 	.byte	0x04, 0x28
        /*013e*/ 	.short	(.L_319 - .L_318)


	//   ....[0]....
.L_318:
        /*0140*/ 	.word	0x00001310


	//   ....[1]....
        /*0144*/ 	.word	0x00001350


	//   ....[2]....
        /*0148*/ 	.word	0x00001360


	//   ....[3]....
        /*014c*/ 	.word	0x00001370


	//   ....[4]....
        /*0150*/ 	.word	0x00001380


	//   ....[5]....
        /*0154*/ 	.word	0x00001390


	//   ....[6]....
        /*0158*/ 	.word	0x000013a0


	//   ....[7]....
        /*015c*/ 	.word	0x000013d0


	//   ....[8]....
        /*0160*/ 	.word	0x000013f0


	//   ....[9]....
        /*0164*/ 	.word	0x00001410


	//   ....[10]....
        /*0168*/ 	.word	0x00001430


	//   ....[11]....
        /*016c*/ 	.word	0x00001450


	//   ....[12]....
        /*0170*/ 	.word	0x00001470


	//   ....[13]....
        /*0174*/ 	.word	0x00001490


	//   ....[14]....
        /*0178*/ 	.word	0x000014c0


	//   ....[15]....
        /*017c*/ 	.word	0x000014e0


	//   ....[16]....
        /*0180*/ 	.word	0x00001500


	//   ....[17]....
        /*0184*/ 	.word	0x00001520


	//   ....[18]....
        /*0188*/ 	.word	0x00001540


	//   ....[19]....
        /*018c*/ 	.word	0x00001560


	//   ....[20]....
        /*0190*/ 	.word	0x00001570


	//   ....[21]....
        /*0194*/ 	.word	0x00001590


	//   ....[22]....
        /*0198*/ 	.word	0x000015b0


	//   ....[23]....
        /*019c*/ 	.word	0x000015d0


	//   ....[24]....
        /*01a0*/ 	.word	0x000015f0


	//   ....[25]....
        /*01a4*/ 	.word	0x00001610


	//   ....[26]....
        /*01a8*/ 	.word	0x00001640


	//   ....[27]....
        /*01ac*/ 	.word	0x00001660


	//   ....[28]....
        /*01b0*/ 	.word	0x00001680


	//   ....[29]....
        /*01b4*/ 	.word	0x000016a0


	//   ....[30]....
        /*01b8*/ 	.word	0x000016c0


	//   ....[31]....
        /*01bc*/ 	.word	0x000016e0


	//   ....[32]....
        /*01c0*/ 	.word	0x000016f0


	//   ....[33]....
        /*01c4*/ 	.word	0x00001710


	//   ....[34]....
        /*01c8*/ 	.word	0x00001730


	//   ....[35]....
        /*01cc*/ 	.word	0x00001750


	//   ....[36]....
        /*01d0*/ 	.word	0x00001770


	//   ....[37]....
        /*01d4*/ 	.word	0x00001790


	//   ....[38]....
        /*01d8*/ 	.word	0x000017c0


	//   ....[39]....
        /*01dc*/ 	.word	0x000017e0


	//   ....[40]....
        /*01e0*/ 	.word	0x00001800


	//   ....[41]....
        /*01e4*/ 	.word	0x00001820


	//   ....[42]....
        /*01e8*/ 	.word	0x00001840


	//   ....[43]....
        /*01ec*/ 	.word	0x00001870


	//   ....[44]....
        /*01f0*/ 	.word	0x000018a0


	//   ....[45]....
        /*01f4*/ 	.word	0x000018d0


	//   ....[46]....
        /*01f8*/ 	.word	0x000018f0


	//   ....[47]....
        /*01fc*/ 	.word	0x00001910


	//   ....[48]....
        /*0200*/ 	.word	0x00001930


	//   ....[49]....
        /*0204*/ 	.word	0x00001960


	//   ....[50]....
        /*0208*/ 	.word	0x00001980


	//   ....[51]....
        /*020c*/ 	.word	0x000019a0


	//   ....[52]....
        /*0210*/ 	.word	0x000019c0


	//   ....[53]....
        /*0214*/ 	.word	0x000019e0


	//   ....[54]....
        /*0218*/ 	.word	0x00001a00


	//   ....[55]....
        /*021c*/ 	.word	0x00001a10


	//   ....[56]....
        /*0220*/ 	.word	0x00001a30


	//   ....[57]....
        /*0224*/ 	.word	0x00001a50


	//   ....[58]....
        /*0228*/ 	.word	0x00001a70


	//   ....[59]....
        /*022c*/ 	.word	0x00001a90


	//----- nvinfo : EIATTR_VRC_CTA_INIT_COUNT
	.align		4
.L_319:
        /*0230*/ 	.byte	0x02, 0x4a
	.zero		1
	.zero		1


	//----- nvinfo : EIATTR_EXIT_INSTR_OFFSETS
	.align		4
        /*0234*/ 	.byte	0x04, 0x1c
        /*0236*/ 	.short	(.L_321 - .L_320)


	//   ....[0]....
.L_320:
        /*0238*/ 	.word	0x000020c0


	//----- nvinfo : EIATTR_MAX_THREADS
	.align		4
.L_321:
        /*023c*/ 	.byte	0x04, 0x05
        /*023e*/ 	.short	(.L_323 - .L_322)
.L_322:
        /*0240*/ 	.word	0x00000080
        /*0244*/ 	.word	0x00000001
        /*0248*/ 	.word	0x00000001


	//----- nvinfo : EIATTR_CRS_STACK_SIZE
	.align		4
.L_323:
        /*024c*/ 	.byte	0x04, 0x1e
        /*024e*/ 	.short	(.L_325 - .L_324)
.L_324:
        /*0250*/ 	.word	0x00000000


	//----- nvinfo : EIATTR_CBANK_PARAM_SIZE
	.align		4
.L_325:
        /*0254*/ 	.byte	0x03, 0x19
        /*0256*/ 	.short	0x0018


	//----- nvinfo : EIATTR_PARAM_CBANK
	.align		4
        /*0258*/ 	.byte	0x04, 0x0a
        /*025a*/ 	.short	(.L_327 - .L_326)
	.align		4
.L_326:
        /*025c*/ 	.word	index@(.nv.constant0._Z31router_gemm_kernel_float_outputI13__nv_bfloat16Li128ELi8ELi12ELi384ELi7168EEvPfPKT_S4_)
        /*0260*/ 	.short	0x0380
        /*0262*/ 	.short	0x0018


	//----- nvinfo : EIATTR_SW_WAR
	.align		4
.L_327:
        /*0264*/ 	.byte	0x04, 0x36
        /*0266*/ 	.short	(.L_329 - .L_328)
.L_328:
        /*0268*/ 	.word	0x00000008
.L_329:


//--------------------- .nv.info._Z31router_gemm_kernel_float_outputI13__nv_bfloat16Li128ELi8ELi11ELi384ELi7168EEvPfPKT_S4_ --------------------------
	.section	.nv.info._Z31router_gemm_kernel_float_outputI13__nv_bfloat16Li128ELi8ELi11ELi384ELi7168EEvPfPKT_S4_,"",@"SHT_CUDA_INFO"
	.sectionflags	@""
	.align	4


	//----- nvinfo : EIATTR_CUDA_API_VERSION
	.align		4
        /*0000*/ 	.byte	0x04, 0x37
        /*0002*/ 	.short	(.L_331 - .L_330)
.L_330:
        /*0004*/ 	.word	0x00000082


	//----- nvinfo : EIATTR_KPARAM_INFO
	.align		4
.L_331:
        /*0008*/ 	.byte	0x04, 0x17
        /*000a*/ 	.short	(.L_333 - .L_332)
.L_332:
        /*000c*/ 	.word	0x00000000
        /*0010*/ 	.short	0x0002
        /*0012*/ 	.short	0x0010
        /*0014*/ 	.byte	0x00, 0xf5, 0x21, 0x00


	//----- nvinfo : EIATTR_KPARAM_INFO
	.align		4
.L_333:
        /*0018*/ 	.byte	0x04, 0x17
        /*001a*/ 	.short	(.L_335 - .L_334)
.L_334:
        /*001c*/ 	.word	0x00000000
        /*0020*/ 	.short	0x0001
        /*0022*/ 	.short	0x0008
        /*0024*/ 	.byte	0x00, 0xf5, 0x21, 0x00


	//----- nvinfo : EIATTR_KPARAM_INFO
	.align		4
.L_335:
        /*0028*/ 	.byte	0x04, 0x17
        /*002a*/ 	.short	(.L_337 - .L_336)
.L_336:
        /*002c*/ 	.word	0x00000000
        /*0030*/ 	.short	0x0000
        /*0032*/ 	.short	0x0000
        /*0034*/ 	.byte	0x00, 0xf5, 0x21, 0x00


	//----- nvinfo : EIATTR_SPARSE_MMA_MASK
	.align		4
.L_337:
        /*0038*/ 	.byte	0x03, 0x50
        /*003a*/ 	.short	0x0000


	//----- nvinfo : EIATTR_MAXREG_COUNT
	.align		4
        /*003c*/ 	.byte	0x03, 0x1b
        /*003e*/ 	.short	0x00ff


	//----- nvinfo : EIATTR_NUM_BARRIERS
	.align		4
        /*0040*/ 	.byte	0x02, 0x4c
        /*0042*/ 	.byte	0x01
	.zero		1


	//----- nvinfo : EIATTR_MERCURY_ISA_VERSION
	.align		4
        /*0044*/ 	.byte	0x03, 0x5f
        /*0046*/ 	.short	0x0101


	//----- nvinfo : EIATTR_COOP_GROUP_MASK_REGIDS
	.align		4
        /*0048*/ 	.byte	0x04, 0x29
        /*004a*/ 	.short	(.L_339 - .L_338)


	//   ....[0]....
.L_338:
        /*004c*/ 	.word	0xffffffff


	//   ....[1]....
        /*0050*/ 	.word	0xffffffff


	//   ....[2]....
        /*0054*/ 	.word	0xffffffff


	//   ....[3]....
        /*0058*/ 	.word	0xffffffff


	//   ....[4]....
        /*005c*/ 	.word	0xffffffff


	//   ....[5]....
        /*0060*/ 	.word	0xffffffff


	//   ....[6]....
        /*0064*/ 	.word	0xffffffff


	//   ....[7]....
        /*0068*/ 	.word	0xffffffff


	//   ....[8]....
        /*006c*/ 	.word	0xffffffff


	//   ....[9]....
        /*0070*/ 	.word	0xffffffff


	//   ....[10]....
        /*0074*/ 	.word	0xffffffff


	//   ....[11]....
        /*0078*/ 	.word	0xffffffff


	//   ....[12]....
        /*007c*/ 	.word	0xffffffff


	//   ....[13]....
        /*0080*/ 	.word	0xffffffff


	//   ....[14]....
        /*0084*/ 	.word	0xffffffff


	//   ....[15]....
        /*0088*/ 	.word	0xffffffff


	//   ....[16]....
        /*008c*/ 	.word	0xffffffff


	//   ....[17]....
        /*0090*/ 	.word	0xffffffff


	//   ....[18]....
        /*0094*/ 	.word	0xffffffff


	//   ....[19]....
        /*0098*/ 	.word	0xffffffff


	//   ....[20]....
        /*009c*/ 	.word	0xffffffff


	//   ....[21]....
        /*00a0*/ 	.word	0xffffffff


	//   ....[22]....
        /*00a4*/ 	.word	0xffffffff


	//   ....[23]....
        /*00a8*/ 	.word	0xffffffff


	//   ....[24]....
        /*00ac*/ 	.word	0xffffffff


	//   ....[25]....
        /*00b0*/ 	.word	0xffffffff


	//   ....[26]....
        /*00b4*/ 	.word	0xffffffff


	//   ....[27]....
        /*00b8*/ 	.word	0xffffffff


	//   ....[28]....
        /*00bc*/ 	.word	0xffffffff


	//   ....[29]....
        /*00c0*/ 	.word	0xffffffff


	//   ....[30]....
        /*00c4*/ 	.word	0xffffffff


	//   ....[31]....
        /*00c8*/ 	.word	0xffffffff


	//   ....[32]....
        /*00cc*/ 	.word	0xffffffff


	//   ....[33]....
        /*00d0*/ 	.word	0xffffffff


	//   ....[34]....
        /*00d4*/ 	.word	0xffffffff


	//   ....[35]....
        /*00d8*/ 	.word	0xffffffff


	//   ....[36]....
        /*00dc*/ 	.word	0xffffffff


	//   ....[37]....
        /*00e0*/ 	.word	0xffffffff


	//   ....[38]....
        /*00e4*/ 	.word	0xffffffff


	//   ....[39]....
        /*00e8*/ 	.word	0xffffffff


	//   ....[40]....
        /*00ec*/ 	.word	0xffffffff


	//   ....[41]....
        /*00f0*/ 	.word	0xffffffff


	//   ....[42]....
        /*00f4*/ 	.word	0xffffffff


	//   ....[43]....
        /*00f8*/ 	.word	0xffffffff


	//   ....[44]....
        /*00fc*/ 	.word	0xffffffff


	//   ....[45]....
        /*0100*/ 	.word	0xffffffff


	//   ....[46]....
        /*0104*/ 	.word	0xffffffff


	//   ....[47]....
        /*0108*/ 	.word	0xffffffff


	//   ....[48]....
        /*010c*/ 	.word	0xffffffff


	//   ....[49]....
        /*0110*/ 	.word	0xffffffff


	//   ....[50]....
        /*0114*/ 	.word	0xffffffff


	//   ....[51]....
        /*0118*/ 	.word	0xffffffff


	//   ....[52]....
        /*011c*/ 	.word	0xffffffff


	//   ....[53]....
        /*0120*/ 	.word	0xffffffff


	//   ....[54]....
        /*0124*/ 	.word	0xffffffff


	//----- nvinfo : EIATTR_COOP_GROUP_INSTR_OFFSETS
	.align		4
.L_339:
        /*0128*/ 	.byte	0x04, 0x28
        /*012a*/ 	.short	(.L_341 - .L_340)


	//   ....[0]....
.L_340:
        /*012c*/ 	.word	0x000011c0


	//   ....[1]....
        /*0130*/ 	.word	0x00001200


	//   ....[2]....
        /*0134*/ 	.word	0x00001210


	//   ....[3]....
        /*0138*/ 	.word	0x00001220


	//   ....[4]....
        /*013c*/ 	.word	0x00001230


	//   ....[5]....
        /*0140*/ 	.word	0x00001240


	//   ....[6]....
        /*0144*/ 	.word	0x00001250


	//   ....[7]....
        /*0148*/ 	.word	0x00001280


	//   ....[8]....
        /*014c*/ 	.word	0x000012a0


	//   ....[9]....
        /*0150*/ 	.word	0x000012c0


	//   ....[10]....
        /*0154*/ 	.word	0x000012e0


	//   ....[11]....
        /*0158*/ 	.word	0x00001300


	//   ....[12]....
        /*015c*/ 	.word	0x00001320


	//   ....[13]....
        /*0160*/ 	.word	0x00001350


	//   ....[14]....
        /*0164*/ 	.word	0x00001370


	//   ....[15]....
        /*0168*/ 	.word	0x00001390


	//   ....[16]....
        /*016c*/ 	.word	0x000013b0


	//   ....[17]....
        /*0170*/ 	.word	0x000013d0


	//   ....[18]....
        /*0174*/ 	.word	0x000013f0


	//   ....[19]....
        /*0178*/ 	.word	0x00001400


	//   ....[20]....
        /*017c*/ 	.word	0x00001420


	//   ....[21]....
        /*0180*/ 	.word	0x00001440


	//   ....[22]....
        /*0184*/ 	.word	0x00001460


	//   ....[23]....
        /*0188*/ 	.word	0x00001480


	//   ....[24]....
        /*018c*/ 	.word	0x000014b0


	//   ....[25]....
        /*0190*/ 	.word	0x000014d0


	//   ....[26]....
        /*0194*/ 	.word	0x000014f0


	//   ....[27]....
        /*0198*/ 	.word	0x00001510


	//   ....[28]....
        /*019c*/ 	.word	0x00001530


	//   ....[29]....
        /*01a0*/ 	.word	0x00001550


	//   ....[30]....
        /*01a4*/ 	.word	0x00001560


	//   ....[31]....
        /*01a8*/ 	.word	0x00001580


	//   ....[32]....
        /*01ac*/ 	.word	0x000015a0


	//   ....[33]....
        /*01b0*/ 	.word	0x000015c0


	//   ....[34]....
        /*01b4*/ 	.word	0x000015e0


	//   ....[35]....
        /*01b8*/ 	.word	0x00001610


	//   ....[36]....
        /*01bc*/ 	.word	0x00001630


	//   ....[37]....
        /*01c0*/ 	.word	0x00001650


	//   ....[38]....
        /*01c4*/ 	.word	0x00001670


	//   ....[39]....
        /*01c8*/ 	.word	0x00001690


	//   ....[40]....
        /*01cc*/ 	.word	0x000016c0


	//   ....[41]....
        /*01d0*/ 	.word	0x000016f0


	//   ....[42]....
        /*01d4*/ 	.word	0x00001720


	//   ....[43]....
        /*01d8*/ 	.word	0x00001740


	//   ....[44]....
        /*01dc*/ 	.word	0x00001760


	//   ....[45]....
        /*01e0*/ 	.word	0x00001790


	//   ....[46]....
        /*01e4*/ 	.word	0x000017b0


	//   ....[47]....
        /*01e8*/ 	.word	0x000017d0


	//   ....[48]....
        /*01ec*/ 	.word	0x000017f0


	//   ....[49]....
        /*01f0*/ 	.word	0x00001810


	//   ....[50]....
        /*01f4*/ 	.word	0x00001830


	//   ....[51]....
        /*01f8*/ 	.word	0x00001840


	//   ....[52]....
        /*01fc*/ 	.word	0x00001860


	//   ....[53]....
        /*0200*/ 	.word	0x00001880


	//   ....[54]....
        /*0204*/ 	.word	0x000018a0


	//----- nvinfo : EIATTR_VRC_CTA_INIT_COUNT
	.align		4
.L_341:
        /*0208*/ 	.byte	0x02, 0x4a
	.zero		1
	.zero		1


	//----- nvinfo : EIATTR_EXIT_INSTR_OFFSETS
	.align		4
        /*020c*/ 	.byte	0x04, 0x1c
        /*020e*/ 	.short	(.L_343 - .L_342)


	//   ....[0]....
.L_342:
        /*0210*/ 	.word	0x00001e60


	//----- nvinfo : EIATTR_MAX_THREADS
	.align		4
.L_343:
        /*0214*/ 	.byte	0x04, 0x05
        /*0216*/ 	.short	(.L_345 - .L_344)
.L_344:
        /*0218*/ 	.word	0x00000080
        /*021c*/ 	.word	0x00000001
        /*0220*/ 	.word	0x00000001


	//----- nvinfo : EIATTR_CRS_STACK_SIZE
	.align		4
.L_345:
        /*0224*/ 	.byte	0x04, 0x1e
        /*0226*/ 	.short	(.L_347 - .L_346)
.L_346:
        /*0228*/ 	.word	0x00000000


	//----- nvinfo : EIATTR_CBANK_PARAM_SIZE
	.align		4
.L_347:
        /*022c*/ 	.byte	0x03, 0x19
        /*022e*/ 	.short	0x0018


	//----- nvinfo : EIATTR_PARAM_CBANK
	.align		4
        /*0230*/ 	.byte	0x04, 0x0a
        /*0232*/ 	.short	(.L_349 - .L_348)
	.align		4
.L_348:
        /*0234*/ 	.word	index@(.nv.constant0._Z31router_gemm_kernel_float_outputI13__nv_bfloat16Li128ELi8ELi11ELi384ELi7168EEvPfPKT_S4_)
        /*0238*/ 	.short	0x0380
        /*023a*/ 	.short	0x0018


	//----- nvinfo : EIATTR_SW_WAR
	.align		4
.L_349:
        /*023c*/ 	.byte	0x04, 0x36
        /*023e*/ 	.short	(.L_351 - .L_350)
.L_350:
        /*0240*/ 	.word	0x00000008
.L_351:


//--------------------- .nv.info._Z31router_gemm_kernel_float_outputI13__nv_bfloat16Li128ELi8ELi10ELi384ELi7168EEvPfPKT_S4_ --------------------------
	.section	.nv.info._Z31router_gemm_kernel_float_outputI13__nv_bfloat16Li128ELi8ELi10ELi384ELi7168EEvPfPKT_S4_,"",@"SHT_CUDA_INFO"
	.sectionflags	@""
	.align	4


	//----- nvinfo : EIATTR_CUDA_API_VERSION
	.align		4
        /*0000*/ 	.byte	0x04, 0x37
        /*0002*/ 	.short	(.L_353 - .L_352)
.L_352:
        /*0004*/ 	.word	0x00000082


	//----- nvinfo : EIATTR_KPARAM_INFO
	.align		4
.L_353:
        /*0008*/ 	.byte	0x04, 0x17
        /*000a*/ 	.short	(.L_355 - .L_354)
.L_354:
        /*000c*/ 	.word	0x00000000
        /*0010*/ 	.short	0x0002
        /*0012*/ 	.short	0x0010
        /*0014*/ 	.byte	0x00, 0xf5, 0x21, 0x00


	//----- nvinfo : EIATTR_KPARAM_INFO
	.align		4
.L_355:
        /*0018*/ 	.byte	0x04, 0x17
        /*001a*/ 	.short	(.L_357 - .L_356)
.L_356:
        /*001c*/ 	.word	0x00000000
        /*0020*/ 	.short	0x0001
        /*0022*/ 	.short	0x0008
        /*0024*/ 	.byte	0x00, 0xf5, 0x21, 0x00


	//----- nvinfo : EIATTR_KPARAM_INFO
	.align		4
.L_357:
        /*0028*/ 	.byte	0x04, 0x17
        /*002a*/ 	.short	(.L_359 - .L_358)
.L_358:
        /*002c*/ 	.word	0x00000000
        /*0030*/ 	.short	0x0000
        /*0032*/ 	.short	0x0000
        /*0034*/ 	.byte	0x00, 0xf5, 0x21, 0x00


	//----- nvinfo : EIATTR_SPARSE_MMA_MASK
	.align		4
.L_359:
        /*0038*/ 	.byte	0x03, 0x50
        /*003a*/ 	.short	0x0000


	//----- nvinfo : EIATTR_MAXREG_COUNT
	.align		4
        /*003c*/ 	.byte	0x03, 0x1b
        /*003e*/ 	.short	0x00ff


	//----- nvinfo : EIATTR_NUM_BARRIERS
	.align		4
        /*0040*/ 	.byte	0x02, 0x4c
        /*0042*/ 	.byte	0x01
	.zero		1


	//----- nvinfo : EIATTR_MERCURY_ISA_VERSION
	.align		4
        /*0044*/ 	.byte	0x03, 0x5f
        /*0046*/ 	.short	0x0101


	//----- nvinfo : EIATTR_COOP_GROUP_MASK_REGIDS
	.align		4
        /*0048*/ 	.byte	0x04, 0x29
        /*004a*/ 	.short	(.L_361 - .L_360)


	//   ....[0]....
.L_360:
        /*004c*/ 	.word	0xffffffff


	//   ....[1]....
        /*0050*/ 	.word	0xffffffff


	//   ....[2]....
        /*0054*/ 	.word	0xffffffff


	//   ....[3]....
        /*0058*/ 	.word	0xffffffff


	//   ....[4]....
        /*005c*/ 	.word	0xffffffff


	//   ....[5]....
        /*0060*/ 	.word	0xffffffff


	//   ....[6]....
        /*0064*/ 	.word	0xffffffff


	//   ....[7]....
        /*0068*/ 	.word	0xffffffff


	//   ....[8]....
        /*006c*/ 	.word	0xffffffff


	//   ....[9]....
        /*0070*/ 	.word	0xffffffff


	//   ....[10]....
        /*0074*/ 	.word	0xffffffff


	//   ....[11]....
        /*0078*/ 	.word	0xffffffff


	//   ....[12]....
        /*007c*/ 	.word	0xffffffff


	//   ....[13]....
        /*0080*/ 	.word	0xffffffff


	//   ....[14]....
        /*0084*/ 	.word	0xffffffff


	//   ....[15]....
        /*0088*/ 	.word	0xffffffff


	//   ....[16]....
        /*008c*/ 	.word	0xffffffff


	//   ....[17]....
        /*0090*/ 	.word	0xffffffff


	//   ....[18]....
        /*0094*/ 	.word	0xffffffff


	//   ....[19]....
        /*0098*/ 	.word	0xffffffff


	//   ....[20]....
        /*009c*/ 	.word	0xffffffff


	//   ....[21]....
        /*00a0*/ 	.word	0xffffffff


	//   ....[22]....
        /*00a4*/ 	.word	0xffffffff


	//   ....[23]....
        /*00a8*/ 	.word	0xffffffff


	//   ....[24]....
        /*00ac*/ 	.word	0xffffffff


	//   ....[25]....
        /*00b0*/ 	.word	0xffffffff


	//   ....[26]....
        /*00b4*/ 	.word	0xffffffff


	//   ....[27]....
        /*00b8*/ 	.word	0xffffffff


	//   ....[28]....
        /*00bc*/ 	.word	0xffffffff


	//   ....[29]....
        /*00c0*/ 	.word	0xffffffff


	//   ....[30]....
        /*00c4*/ 	.word	0xffffffff


	//   ....[31]....
        /*00c8*/ 	.word	0xffffffff


	//   ....[32]....
        /*00cc*/ 	.word	0xffffffff


	//   ....[33]....
        /*00d0*/ 	.word	0xffffffff


	//   ....[34]....
        /*00d4*/ 	.word	0xffffffff


	//   ....[35]....
        /*00d8*/ 	.word	0xffffffff


	//   ....[36]....
        /*00dc*/ 	.word	0xffffffff


	//   ....[37]....
        /*00e0*/ 	.word	0xffffffff


	//   ....[38]....
        /*00e4*/ 	.word	0xffffffff


	//   ....[39]....
        /*00e8*/ 	.word	0xffffffff


	//   ....[40]....
        /*00ec*/ 	.word	0xffffffff


	//   ....[41]....
        /*00f0*/ 	.word	0xffffffff


	//   ....[42]....
        /*00f4*/ 	.word	0xffffffff


	//   ....[43]....
        /*00f8*/ 	.word	0xffffffff


	//   ....[44]....
        /*00fc*/ 	.word	0xffffffff


	//   ....[45]....
        /*0100*/ 	.word	0xffffffff


	//   ....[46]....
        /*0104*/ 	.word	0xffffffff


	//   ....[47]....
        /*0108*/ 	.word	0xffffffff


	//   ....[48]....
        /*010c*/ 	.word	0xffffffff


	//   ....[49]....
        /*0110*/ 	.word	0xffffffff


	//----- nvinfo : EIATTR_COOP_GROUP_INSTR_OFFSETS
	.align		4
.L_361:
        /*0114*/ 	.byte	0x04, 0x28
        /*0116*/ 	.short	(.L_363 - .L_362)


	//   ....[0]....
.L_362:
        /*0118*/ 	.word	0x00001050


	//   ....[1]....
        /*011c*/ 	.word	0x00001090


	//   ....[2]....
        /*0120*/ 	.word	0x000010a0


	//   ....[3]....
        /*0124*/ 	.word	0x000010b0


	//   ....[4]....
        /*0128*/ 	.word	0x000010c0


	//   ....[5]....
        /*012c*/ 	.word	0x000010d0


	//   ....[6]....
        /*0130*/ 	.word	0x000010e0


	//   ....[7]....
        /*0134*/ 	.word	0x00001110


	//   ....[8]....
        /*0138*/ 	.word	0x00001130


	//   ....[9]....
        /*013c*/ 	.word	0x00001150


	//   ....[10]....
        /*0140*/ 	.word	0x00001170


	//   ....[11]....
        /*0144*/ 	.word	0x000011a0


	//   ....[12]....
        /*0148*/ 	.word	0x000011c0


	//   ....[13]....
        /*014c*/ 	.word	0x000011e0


	//   ....[14]....
        /*0150*/ 	.word	0x00001200


	//   ....[15]....
        /*0154*/ 	.word	0x00001220


	//   ....[16]....
        /*0158*/ 	.word	0x00001240


	//   ....[17]....
        /*015c*/ 	.word	0x00001250


	//   ....[18]....
        /*0160*/ 	.word	0x00001270


	//   ....[19]....
        /*0164*/ 	.word	0x00001290


	//   ....[20]....
        /*0168*/ 	.word	0x000012b0


	//   ....[21]....
        /*016c*/ 	.word	0x000012e0


	//   ....[22]....
        /*0170*/ 	.word	0x00001300


	//   ....[23]....
        /*0174*/ 	.word	0x00001320


	//   ....[24]....
        /*0178*/ 	.word	0x00001340


	//   ....[25]....
        /*017c*/ 	.word	0x00001360


	//   ....[26]....
        /*0180*/ 	.word	0x00001380


	//   ....[27]....
        /*0184*/ 	.word	0x00001390


	//   ....[28]....
        /*0188*/ 	.word	0x000013b0


	//   ....[29]....
        /*018c*/ 	.word	0x000013d0


	//   ....[30]....
        /*0190*/ 	.word	0x000013f0


	//   ....[31]....
        /*0194*/ 	.word	0x00001420


	//   ....[32]....
        /*0198*/ 	.word	0x00001440


	//   ....[33]....
        /*019c*/ 	.word	0x00001460


	//   ....[34]....
        /*01a0*/ 	.word	0x00001480


	//   ....[35]....
        /*01a4*/ 	.word	0x000014a0


	//   ....[36]....
        /*01a8*/ 	.word	0x000014c0


	//   ....[37]....
        /*01ac*/ 	.word	0x000014e0


	//   ....[38]....
        /*01b0*/ 	.word	0x00001510


	//   ....[39]....
        /*01b4*/ 	.word	0x00001540


	//   ....[40]....
        /*01b8*/ 	.word	0x00001570


	//   ....[41]....
        /*01bc*/ 	.word	0x000015a0


	//   ....[42]....
        /*01c0*/ 	.word	0x000015c0


	//   ....[43]....
        /*01c4*/ 	.word	0x000015e0


	//   ....[44]....
        /*01c8*/ 	.word	0x00001600


	//   ....[45]....
        /*01cc*/ 	.word	0x00001620


	//   ....[46]....
        /*01d0*/ 	.word	0x00001640


	//   ....[47]....
        /*01d4*/ 	.word	0x00001650


	//   ....[48]....
        /*01d8*/ 	.word	0x00001670


	//   ....[49]....
        /*01dc*/ 	.word	0x00001690


	//----- nvinfo : EIATTR_VRC_CTA_INIT_COUNT
	.align		4
.L_363:
        /*01e0*/ 	.byte	0x02, 0x4a
	.zero		1
	.zero		1


	//----- nvinfo : EIATTR_EXIT_INSTR_OFFSETS
	.align		4
        /*01e4*/ 	.byte	0x04, 0x1c
        /*01e6*/ 	.short	(.L_365 - .L_364)


	//   ....[0]....
.L_364:
        /*01e8*/ 	.word	0x00001be0


	//----- nvinfo : EIATTR_MAX_THREADS
	.align		4
.L_365:
        /*01ec*/ 	.byte	0x04, 0x05
        /*01ee*/ 	.short	(.L_367 - .L_366)
.L_366:
        /*01f0*/ 	.word	0x00000080
        /*01f4*/ 	.word	0x00000001
        /*01f8*/ 	.word	0x00000001


	//----- nvinfo : EIATTR_CRS_STACK_SIZE
	.align		4
.L_367:
        /*01fc*/ 	.byte	0x04, 0x1e
        /*01fe*/ 	.short	(.L_369 - .L_368)
.L_368:
        /*0200*/ 	.word	0x00000000


	//----- nvinfo : EIATTR_CBANK_PARAM_SIZE
	.align		4
.L_369:
        /*0204*/ 	.byte	0x03, 0x19
        /*0206*/ 	.short	0x0018


	//----- nvinfo : EIATTR_PARAM_CBANK
	.align		4
        /*0208*/ 	.byte	0x04, 0x0a
        /*020a*/ 	.short	(.L_371 - .L_370)
	.align		4
.L_370:
        /*020c*/ 	.word	index@(.nv.constant0._Z31router_gemm_kernel_float_outputI13__nv_bfloat16Li128ELi8ELi10ELi384ELi7168EEvPfPKT_S4_)
        /*0210*/ 	.short	0x0380
        /*0212*/ 	.short	0x0018


	//----- nvinfo : EIATTR_SW_WAR
	.align		4
.L_371:
        /*0214*/ 	.byte	0x04, 0x36
        /*0216*/ 	.short	(.L_373 - .L_372)
.L_372:
        /*0218*/ 	.word	0x00000008
.L_373:


//--------------------- .nv.info._Z31router_gemm_kernel_float_outputI13__nv_bfloat16Li128ELi8ELi9ELi384ELi7168EEvPfPKT_S4_ --------------------------
	.section	.nv.info._Z31router_gemm_kernel_float_outputI13__nv_bfloat16Li128ELi8ELi9ELi384ELi7168EEvPfPKT_S4_,"",@"SHT_CUDA_INFO"
	.sectionflags	@""
	.align	4


	//----- nvinfo : EIATTR_CUDA_API_VERSION
	.align		4
        /*0000*/ 	.byte	0x04, 0x37
        /*0002*/ 	.short	(.L_375 - .L_374)
.L_374:
        /*0004*/ 	.word	0x00000082


	//----- nvinfo : EIATTR_KPARAM_INFO
	.align		4
.L_375:
        /*0008*/ 	.byte	0x04, 0x17
        /*000a*/ 	.short	(.L_377 - .L_376)
.L_376:
        /*000c*/ 	.word	0x00000000
        /*0010*/ 	.short	0x0002
        /*0012*/ 	.short	0x0010
        /*0014*/ 	.byte	0x00, 0xf5, 0x21, 0x00


	//----- nvinfo : EIATTR_KPARAM_INFO
	.align		4
.L_377:
        /*0018*/ 	.byte	0x04, 0x17
        /*001a*/ 	.short	(.L_379 - .L_378)
.L_378:
        /*001c*/ 	.word	0x00000000
        /*0020*/ 	.short	0x0001
        /*0022*/ 	.short	0x0008
        /*0024*/ 	.byte	0x00, 0xf5, 0x21, 0x00


	//----- nvinfo : EIATTR_KPARAM_INFO
	.align		4
.L_379:
        /*0028*/ 	.byte	0x04, 0x17
        /*002a*/ 	.short	(.L_381 - .L_380)
.L_380:
        /*002c*/ 	.word	0x00000000
        /*0030*/ 	.short	0x0000
        /*0032*/ 	.short	0x0000
        /*0034*/ 	.byte	0x00, 0xf5, 0x21, 0x00


	//----- nvinfo : EIATTR_SPARSE_MMA_MASK
	.align		4
.L_381:
        /*0038*/ 	.byte	0x03, 0x50
        /*003a*/ 	.short	0x0000


	//----- nvinfo : EIATTR_MAXREG_COUNT
	.align		4
        /*003c*/ 	.byte	0x03, 0x1b
        /*003e*/ 	.short	0x00ff


	//----- nvinfo : EIATTR_NUM_BARRIERS
	.align		4
        /*0040*/ 	.byte	0x02, 0x4c
        /*0042*/ 	.byte	0x01
	.zero		1


	//----- nvinfo : EIATTR_MERCURY_ISA_VERSION
	.align		4
        /*0044*/ 	.byte	0x03, 0x5f
        /*0046*/ 	.short	0x0101


	//----- nvinfo : EIATTR_COOP_GROUP_MASK_REGIDS
	.align		4
        /*0048*/ 	.byte	0x04, 0x29
        /*004a*/ 	.short	(.L_383 - .L_382)


	//   ....[0]....
.L_382:
        /*004c*/ 	.word	0xffffffff


	//   ....[1]....
        /*0050*/ 	.word	0xffffffff


	//   ....[2]....
        /*0054*/ 	.word	0xffffffff


	//   ....[3]....
        /*0058*/ 	.word	0xffffffff


	//   ....[4]....
        /*005c*/ 	.word	0xffffffff


	//   ....[5]....
        /*0060*/ 	.word	0xffffffff


	//   ....[6]....
        /*0064*/ 	.word	0xffffffff


	//   ....[7]....
        /*0068*/ 	.word	0xffffffff


	//   ....[8]....
        /*006c*/ 	.word	0xffffffff


	//   ....[9]....
        /*0070*/ 	.word	0xffffffff


	//   ....[10]....
        /*0074*/ 	.word	0xffffffff


	//   ....[11]....
        /*0078*/ 	.word	0xffffffff


	//   ....[12]....
        /*007c*/ 	.word	0xffffffff


	//   ....[13]....
        /*0080*/ 	.word	0xffffffff


	//   ....[14]....
        /*0084*/ 	.word	0xffffffff


	//   ....[15]....
        /*0088*/ 	.word	0xffffffff


	//   ....[16]....
        /*008c*/ 	.word	0xffffffff


	//   ....[17]....
        /*0090*/ 	.word	0xffffffff


	//   ....[18]....
        /*0094*/ 	.word	0xffffffff


	//   ....[19]....
        /*0098*/ 	.word	0xffffffff


	//   ....[20]....
        /*009c*/ 	.word	0xffffffff


	//   ....[21]....
        /*00a0*/ 	.word	0xffffffff


	//   ....[22]....
        /*00a4*/ 	.word	0xffffffff


	//   ....[23]....
        /*00a8*/ 	.word	0xffffffff


	//   ....[24]....
        /*00ac*/ 	.word	0xffffffff


	//   ....[25]....
        /*00b0*/ 	.word	0xffffffff


	//   ....[26]....
        /*00b4*/ 	.word	0xffffffff


	//   ....[27]....
        /*00b8*/ 	.word	0xffffffff


	//   ....[28]....
        /*00bc*/ 	.word	0xffffffff


	//   ....[29]....
        /*00c0*/ 	.word	0xffffffff


	//   ....[30]....
        /*00c4*/ 	.word	0xffffffff


	//   ....[31]....
        /*00c8*/ 	.word	0xffffffff


	//   ....[32]....
        /*00cc*/ 	.word	0xffffffff


	//   ....[33]....
        /*00d0*/ 	.word	0xffffffff


	//   ....[34]....
        /*00d4*/ 	.word	0xffffffff


	//   ....[35]....
        /*00d8*/ 	.word	0xffffffff


	//   ....[36]....
        /*00dc*/ 	.word	0xffffffff


	//   ....[37]....
        /*00e0*/ 	.word	0xffffffff


	//   ....[38]....
        /*00e4*/ 	.word	0xffffffff


	//   ....[39]....
        /*00e8*/ 	.word	0xffffffff


	//   ....[40]....
        /*00ec*/ 	.word	0xffffffff


	//   ....[41]....
        /*00f0*/ 	.word	0xffffffff


	//   ....[42]....
        /*00f4*/ 	.word	0xffffffff


	//   ....[43]....
        /*00f8*/ 	.word	0xffffffff


	//   ....[44]....
        /*00fc*/ 	.word	0xffffffff


	//----- nvinfo : EIATTR_COOP_GROUP_INSTR_OFFSETS
	.align		4
.L_383:
        /*0100*/ 	.byte	0x04, 0x28
        /*0102*/ 	.short	(.L_385 - .L_384)


	//   ....[0]....
.L_384:
        /*0104*/ 	.word	0x00000f10


	//   ....[1]....
        /*0108*/ 	.word	0x00000f50


	//   ....[2]....
        /*010c*/ 	.word	0x00000f60


	//   ....[3]....
        /*0110*/ 	.word	0x00000f70


	//   ....[4]....
        /*0114*/ 	.word	0x00000f80


	//   ....[5]....
        /*0118*/ 	.word	0x00000f90


	//   ....[6]....
        /*011c*/ 	.word	0x00000fa0


	//   ....[7]....
        /*0120*/ 	.word	0x00000fd0


	//   ....[8]....
        /*0124*/ 	.word	0x00000ff0


	//   ....[9]....
        /*0128*/ 	.word	0x00001010


	//   ....[10]....
        /*012c*/ 	.word	0x00001040


	//   ....[11]....
        /*0130*/ 	.word	0x00001060


	//   ....[12]....
        /*0134*/ 	.word	0x00001080


	//   ....[13]....
        /*0138*/ 	.word	0x000010a0


	//   ....[14]....
        /*013c*/ 	.word	0x000010c0


	//   ....[15]....
        /*0140*/ 	.word	0x000010e0


	//   ....[16]....
        /*0144*/ 	.word	0x000010f0


	//   ....[17]....
        /*0148*/ 	.word	0x00001110


	//   ....[18]....
        /*014c*/ 	.word	0x00001130


	//   ....[19]....
        /*0150*/ 	.word	0x00001160


	//   ....[20]....
        /*0154*/ 	.word	0x00001180


	//   ....[21]....
        /*0158*/ 	.word	0x000011a0


	//   ....[22]....
        /*015c*/ 	.word	0x000011c0


	//   ....[23]....
        /*0160*/ 	.word	0x000011e0


	//   ....[24]....
        /*0164*/ 	.word	0x00001200


	//   ....[25]....
        /*0168*/ 	.word	0x00001210


	//   ....[26]....
        /*016c*/ 	.word	0x00001230


	//   ....[27]....
        /*0170*/ 	.word	0x00001250


	//   ....[28]....
        /*0174*/ 	.word	0x00001280


	//   ....[29]....
        /*0178*/ 	.word	0x000012a0


	//   ....[30]....
        /*017c*/ 	.word	0x000012c0


	//   ....[31]....
        /*0180*/ 	.word	0x000012e0


	//   ....[32]....
        /*0184*/ 	.word	0x00001300


	//   ....[33]....
        /*0188*/ 	.word	0x00001320


	//   ....[34]....
        /*018c*/ 	.word	0x00001340


	//   ....[35]....
        /*0190*/ 	.word	0x00001370


	//   ....[36]....
        /*0194*/ 	.word	0x000013a0


	//   ....[37]....
        /*0198*/ 	.word	0x000013e0


	//   ....[38]....
        /*019c*/ 	.word	0x00001400


	//   ....[39]....
        /*01a0*/ 	.word	0x00001420


	//   ....[40]....
        /*01a4*/ 	.word	0x00001440


	//   ....[41]....
        /*01a8*/ 	.word	0x00001460


	//   ....[42]....
        /*01ac*/ 	.word	0x00001480


	//   ....[43]....
        /*01b0*/ 	.word	0x00001490


	//   ....[44]....
        /*01b4*/ 	.word	0x000014b0


	//----- nvinfo : EIATTR_VRC_CTA_INIT_COUNT
	.align		4
.L_385:
        /*01b8*/ 	.byte	0x02, 0x4a
	.zero		1
	.zero		1


	//----- nvinfo : EIATTR_EXIT_INSTR_OFFSETS
	.align		4
        /*01bc*/ 	.byte	0x04, 0x1c
        /*01be*/ 	.short	(.L_387 - .L_386)


	//   ....[0]....
.L_386:
        /*01c0*/ 	.word	0x00001990


	//----- nvinfo : EIATTR_MAX_THREADS
	.align		4
.L_387:
        /*01c4*/ 	.byte	0x04, 0x05
        /*01c6*/ 	.short	(.L_389 - .L_388)
.L_388:
        /*01c8*/ 	.word	0x00000080
        /*01cc*/ 	.word	0x00000001
        /*01d0*/ 	.word	0x00000001


	//----- nvinfo : EIATTR_CRS_STACK_SIZE
	.align		4
.L_389:
        /*01d4*/ 	.byte	0x04, 0x1e
        /*01d6*/ 	.short	(.L_391 - .L_390)
.L_390:
        /*01d8*/ 	.word	0x00000000


	//----- nvinfo : EIATTR_CBANK_PARAM_SIZE
	.align		4
.L_391:
        /*01dc*/ 	.byte	0x03, 0x19
        /*01de*/ 	.short	0x0018


	//----- nvinfo : EIATTR_PARAM_CBANK
	.align		4
        /*01e0*/ 	.byte	0x04, 0x0a
        /*01e2*/ 	.short	(.L_393 - .L_392)
	.align		4
.L_392:
        /*01e4*/ 	.word	index@(.nv.constant0._Z31router_gemm_kernel_float_outputI13__nv_bfloat16Li128ELi8ELi9ELi384ELi7168EEvPfPKT_S4_)
        /*01e8*/ 	.short	0x0380
        /*01ea*/ 	.short	0x0018


	//----- nvinfo : EIATTR_SW_WAR
	.align		4
.L_393:
        /*01ec*/ 	.byte	0x04, 0x36
        /*01ee*/ 	.short	(.L_395 - .L_394)
.L_394:
        /*01f0*/ 	.word	0x00000008
.L_395:


//--------------------- .nv.info._Z31router_gemm_kernel_float_outputI13__nv_bfloat16Li128ELi8ELi8ELi384ELi7168EEvPfPKT_S4_ --------------------------
	.section	.nv.info._Z31router_gemm_kernel_float_outputI13__nv_bfloat16Li128ELi8ELi8ELi384ELi7168EEvPfPKT_S4_,"",@"SHT_CUDA_INFO"
	.sectionflags	@""
	.align	4


	//----- nvinfo : EIATTR_CUDA_API_VERSION
	.align		4
        /*0000*/ 	.byte	0x04, 0x37
        /*0002*/ 	.short	(.L_397 - .L_396)
.L_396:
        /*0004*/ 	.word	0x00000082


	//----- nvinfo : EIATTR_KPARAM_INFO
	.align		4
.L_397:
        /*0008*/ 	.byte	0x04, 0x17
        /*000a*/ 	.short	(.L_399 - .L_398)
.L_398:
        /*000c*/ 	.word	0x00000000
        /*0010*/ 	.short	0x0002
        /*0012*/ 	.short	0x0010
        /*0014*/ 	.byte	0x00, 0xf5, 0x21, 0x00


	//----- nvinfo : EIATTR_KPARAM_INFO
	.align		4
.L_399:
        /*0018*/ 	.byte	0x04, 0x17
        /*001a*/ 	.short	(.L_401 - .L_400)
.L_400:
        /*001c*/ 	.word	0x00000000
        /*0020*/ 	.short	0x0001
        /*0022*/ 	.short	0x0008
        /*0024*/ 	.byte	0x00, 0xf5, 0x21, 0x00


	//----- nvinfo : EIATTR_KPARAM_INFO
	.align		4
.L_401:
        /*0028*/ 	.byte	0x04, 0x17
        /*002a*/ 	.short	(.L_403 - .L_402)
.L_402:
        /*002c*/ 	.word	0x00000000
        /*0030*/ 	.short	0x0000
        /*0032*/ 	.short	0x0000
        /*0034*/ 	.byte	0x00, 0xf5, 0x21, 0x00


	//----- nvinfo : EIATTR_SPARSE_MMA_MASK
	.align		4
.L_403:
        /*0038*/ 	.byte	0x03, 0x50
        /*003a*/ 	.short	0x0000


	//----- nvinfo : EIATTR_MAXREG_COUNT
	.align		4
        /*003c*/ 	.byte	0x03, 0x1b
        /*003e*/ 	.short	0x00ff


	//----- nvinfo : EIATTR_NUM_BARRIERS
	.align		4
        /*0040*/ 	.byte	0x02, 0x4c
        /*0042*/ 	.byte	0x01
	.zero		1


	//----- nvinfo : EIATTR_MERCURY_ISA_VERSION
	.align		4
        /*0044*/ 	.byte	0x03, 0x5f
        /*0046*/ 	.short	0x0101


	//----- nvinfo : EIATTR_COOP_GROUP_MASK_REGIDS
	.align		4
        /*0048*/ 	.byte	0x04, 0x29
        /*004a*/ 	.short	(.L_405 - .L_404)


	//   ....[0]....
.L_404:
        /*004c*/ 	.word	0xffffffff


	//   ....[1]....
        /*0050*/ 	.word	0xffffffff


	//   ....[2]....
        /*0054*/ 	.word	0xffffffff


	//   ....[3]....
        /*0058*/ 	.word	0xffffffff


	//   ....[4]....
        /*005c*/ 	.word	0xffffffff


	//   ....[5]....
        /*0060*/ 	.word	0xffffffff


	//   ....[6]....
        /*0064*/ 	.word	0xffffffff


	//   ....[7]....
        /*0068*/ 	.word	0xffffffff


	//   ....[8]....
        /*006c*/ 	.word	0xffffffff


	//   ....[9]....
        /*0070*/ 	.word	0xffffffff


	//   ....[10]....
        /*0074*/ 	.word	0xffffffff


	//   ....[11]....
        /*0078*/ 	.word	0xffffffff


	//   ....[12]....
        /*007c*/ 	.word	0xffffffff


	//   ....[13]....
        /*0080*/ 	.word	0xffffffff


	//   ....[14]....
        /*0084*/ 	.word	0xffffffff


	//   ....[15]....
        /*0088*/ 	.word	0xffffffff


	//   ....[16]....
        /*008c*/ 	.word	0xffffffff


	//   ....[17]....
        /*0090*/ 	.word	0xffffffff


	//   ....[18]....
        /*0094*/ 	.word	0xffffffff


	//   ....[19]....
        /*0098*/ 	.word	0xffffffff


	//   ....[20]....
        /*009c*/ 	.word	0xffffffff


	//   ....[21]....
        /*00a0*/ 	.word	0xffffffff


	//   ....[22]....
        /*00a4*/ 	.word	0xffffffff


	//   ....[23]....
        /*00a8*/ 	.word	0xffffffff


	//   ....[24]....
        /*00ac*/ 	.word	0xffffffff


	//   ....[25]....
        /*00b0*/ 	.word	0xffffffff


	//   ....[26]....
        /*00b4*/ 	.word	0xffffffff


	//   ....[27]....
        /*00b8*/ 	.word	0xffffffff


	//   ....[28]....
        /*00bc*/ 	.word	0xffffffff


	//   ....[29]....
        /*00c0*/ 	.word	0xffffffff


	//   ....[30]....
        /*00c4*/ 	.word	0xffffffff


	//   ....[31]....
        /*00c8*/ 	.word	0xffffffff


	//   ....[32]....
        /*00cc*/ 	.word	0xffffffff


	//   ....[33]....
        /*00d0*/ 	.word	0xffffffff


	//   ....[34]....
        /*00d4*/ 	.word	0xffffffff


	//   ....[35]....
        /*00d8*/ 	.word	0xffffffff


	//   ....[36]....
        /*00dc*/ 	.word	0xffffffff


	//   ....[37]....
        /*00e0*/ 	.word	0xffffffff


	//   ....[38]....
        /*00e4*/ 	.word	0xffffffff


	//   ....[39]....
        /*00e8*/ 	.word	0xffffffff


	//----- nvinfo : EIATTR_COOP_GROUP_INSTR_OFFSETS
	.align		4
.L_405:
        /*00ec*/ 	.byte	0x04, 0x28
        /*00ee*/ 	.short	(.L_407 - .L_406)


	//   ....[0]....
.L_406:
        /*00f0*/ 	.word	0x00004f80


	//   ....[1]....
        /*00f4*/ 	.word	0x00004fd0


	//   ....[2]....
        /*00f8*/ 	.word	0x00004ff0


	//   ....[3]....
        /*00fc*/ 	.word	0x00005010


	//   ....[4]....
        /*0100*/ 	.word	0x00005030


	//   ....[5]....
        /*0104*/ 	.word	0x00005040


	//   ....[6]....
        /*0108*/ 	.word	0x00005050


	//   ....[7]....
        /*010c*/ 	.word	0x00005060


	//   ....[8]....
        /*0110*/ 	.word	0x000050b0


	//   ....[9]....
        /*0114*/ 	.word	0x000050d0


	//   ....[10]....
        /*0118*/ 	.word	0x000050e0


	//   ....[11]....
        /*011c*/ 	.word	0x00005110


	//   ....[12]....
        /*0120*/ 	.word	0x00005130


	//   ....[13]....
        /*0124*/ 	.word	0x00005140


	//   ....[14]....
        /*0128*/ 	.word	0x00005150


	//   ....[15]....
        /*012c*/ 	.word	0x00005160


	//   ....[16]....
        /*0130*/ 	.word	0x000051a0


	//   ....[17]....
        /*0134*/ 	.word	0x000051c0


	//   ....[18]....
        /*0138*/ 	.word	0x000051d0


	//   ....[19]....
        /*013c*/ 	.word	0x00005220


	//   ....[20]....
        /*0140*/ 	.word	0x00005230


	//   ....[21]....
        /*0144*/ 	.word	0x00005240


	//   ....[22]....
        /*0148*/ 	.word	0x00005250


	//   ....[23]....
        /*014c*/ 	.word	0x00005260


	//   ....[24]....
        /*0150*/ 	.word	0x000052a0


	//   ....[25]....
        /*0154*/ 	.word	0x000052b0


	//   ....[26]....
        /*0158*/ 	.word	0x00005310


	//   ....[27]....
        /*015c*/ 	.word	0x00005320


	//   ....[28]....
        /*0160*/ 	.word	0x00005330


	//   ....[29]....
        /*0164*/ 	.word	0x00005340


	//   ....[30]....
        /*0168*/ 	.word	0x00005350


	//   ....[31]....
        /*016c*/ 	.word	0x00005360


	//   ....[32]....
        /*0170*/ 	.word	0x000053a0


	//   ....[33]....
        /*0174*/ 	.word	0x00005410


	//   ....[34]....
        /*0178*/ 	.word	0x00005430


	//   ....[35]....
        /*017c*/ 	.word	0x00005440


	//   ....[36]....
        /*0180*/ 	.word	0x00005450


	//   ....[37]....
        /*0184*/ 	.word	0x00005460


	//   ....[38]....
        /*0188*/ 	.word	0x00005470


	//   ....[39]....
        /*018c*/ 	.word	0x00005480


	//----- nvinfo : EIATTR_VRC_CTA_INIT_COUNT
	.align		4
.L_407:
        /*0190*/ 	.byte	0x02, 0x4a
	.zero		1
	.zero		1


	//----- nvinfo : EIATTR_EXIT_INSTR_OFFSETS
	.align		4
        /*0194*/ 	.byte	0x04, 0x1c
        /*0196*/ 	.short	(.L_409 - .L_408)


	//   ....[0]....
.L_408:
        /*0198*/ 	.word	0x00005960


	//----- nvinfo : EIATTR_MAX_THREADS
	.align		4
.L_409:
        /*019c*/ 	.byte	0x04, 0x05
        /*019e*/ 	.short	(.L_411 - .L_410)
.L_410:
        /*01a0*/ 	.word	0x00000080
        /*01a4*/ 	.word	0x00000001
        /*01a8*/ 	.word	0x00000001


	//----- nvinfo : EIATTR_CRS_STACK_SIZE
	.align		4
.L_411:
        /*01ac*/ 	.byte	0x04, 0x1e
        /*01ae*/ 	.short	(.L_413 - .L_412)
.L_412:
        /*01b0*/ 	.word	0x00000000


	//----- nvinfo : EIATTR_CBANK_PARAM_SIZE
	.align		4
.L_413:
        /*01b4*/ 	.byte	0x03, 0x19
        /*01b6*/ 	.short	0x0018


	//----- nvinfo : EIATTR_PARAM_CBANK
	.align		4
        /*01b8*/ 	.byte	0x04, 0x0a
        /*01ba*/ 	.short	(.L_415 - .L_414)
	.align		4
.L_414:
        /*01bc*/ 	.word	index@(.nv.constant0._Z31router_gemm_kernel_float_outputI13__nv_bfloat16Li128ELi8ELi8ELi384ELi7168EEvPfPKT_S4_)
        /*01c0*/ 	.short	0x0380
        /*01c2*/ 	.short	0x0018


	//----- nvinfo : EIATTR_SW_WAR
	.align		4
.L_415:
        /*01c4*/ 	.byte	0x04, 0x36
        /*01c6*/ 	.short	(.L_417 - .L_416)
.L_416:
        /*01c8*/ 	.word	0x00000008
.L_417:


//--------------------- .nv.info._Z31router_gemm_kernel_float_outputI13__nv_bfloat16Li128ELi8ELi7ELi384ELi7168EEvPfPKT_S4_ --------------------------
	.section	.nv.info._Z31router_gemm_kernel_float_outputI13__nv_bfloat16Li128ELi8ELi7ELi384ELi7168EEvPfPKT_S4_,"",@"SHT_CUDA_INFO"
	.sectionflags	@""
	.align	4


	//----- nvinfo : EIATTR_CUDA_API_VERSION
	.align		4
        /*0000*/ 	.byte	0x04, 0x37
        /*0002*/ 	.short	(.L_419 - .L_418)
.L_418:
        /*0004*/ 	.word	0x00000082


	//----- nvinfo : EIATTR_KPARAM_INFO
	.align		4
.L_419:
        /*0008*/ 	.byte	0x04, 0x17
        /*000a*/ 	.short	(.L_421 - .L_420)
.L_420:
        /*000c*/ 	.word	0x00000000
        /*0010*/ 	.short	0x0002
        /*0012*/ 	.short	0x0010
        /*0014*/ 	.byte	0x00, 0xf5, 0x21, 0x00


	//----- nvinfo : EIATTR_KPARAM_INFO
	.align		4
.L_421:
        /*0018*/ 	.byte	0x04, 0x17
        /*001a*/ 	.short	(.L_423 - .L_422)
.L_422:
        /*001c*/ 	.word	0x00000000
        /*0020*/ 	.short	0x0001
        /*0022*/ 	.short	0x0008
        /*0024*/ 	.byte	0x00, 0xf5, 0x21, 0x00


	//----- nvinfo : EIATTR_KPARAM_INFO
	.align		4
.L_423:
        /*0028*/ 	.byte	0x04, 0x17
        /*002a*/ 	.short	(.L_425 - .L_424)
.L_424:
        /*002c*/ 	.word	0x00000000
        /*0030*/ 	.short	0x0000
        /*0032*/ 	.short	0x0000
        /*0034*/ 	.byte	0x00, 0xf5, 0x21, 0x00


	//----- nvinfo : EIATTR_SPARSE_MMA_MASK
	.align		4
.L_425:
        /*0038*/ 	.byte	0x03, 0x50
        /*003a*/ 	.short	0x0000


	//----- nvinfo : EIATTR_MAXREG_COUNT
	.align		4
        /*003c*/ 	.byte	0x03, 0x1b
        /*003e*/ 	.short	0x00ff


	//----- nvinfo : EIATTR_NUM_BARRIERS
	.align		4
        /*0040*/ 	.byte	0x02, 0x4c
        /*0042*/ 	.byte	0x01
	.zero		1


	//----- nvinfo : EIATTR_MERCURY_ISA_VERSION
	.align		4
        /*0044*/ 	.byte	0x03, 0x5f
        /*0046*/ 	.short	0x0101


	//----- nvinfo : EIATTR_COOP_GROUP_MASK_REGIDS
	.align		4
        /*0048*/ 	.byte	0x04, 0x29
        /*004a*/ 	.short	(.L_427 - .L_426)


	//   ....[0]....
.L_426:
        /*004c*/ 	.word	0xffffffff


	//   ....[1]....
        /*0050*/ 	.word	0xffffffff


	//   ....[2]....
        /*0054*/ 	.word	0xffffffff


	//   ....[3]....
        /*0058*/ 	.word	0xffffffff


	//   ....[4]....
        /*005c*/ 	.word	0xffffffff


	//   ....[5]....
        /*0060*/ 	.word	0xffffffff


	//   ....[6]....
        /*0064*/ 	.word	0xffffffff


	//   ....[7]....
        /*0068*/ 	.word	0xffffffff


	//   ....[8]....
        /*006c*/ 	.word	0xffffffff


	//   ....[9]....
        /*0070*/ 	.word	0xffffffff


	//   ....[10]....
        /*0074*/ 	.word	0xffffffff


	//   ....[11]....
        /*0078*/ 	.word	0xffffffff


	//   ....[12]....
        /*007c*/ 	.word	0xffffffff


	//   ....[13]....
        /*0080*/ 	.word	0xffffffff


	//   ....[14]....
        /*0084*/ 	.word	0xffffffff


	//   ....[15]....
        /*0088*/ 	.word	0xffffffff


	//   ....[16]....
        /*008c*/ 	.word	0xffffffff


	//   ....[17]....
        /*0090*/ 	.word	0xffffffff


	//   ....[18]....
        /*0094*/ 	.word	0xffffffff


	//   ....[19]....
        /*0098*/ 	.word	0xffffffff


	//   ....[20]....
        /*009c*/ 	.word	0xffffffff


	//   ....[21]....
        /*00a0*/ 	.word	0xffffffff


	//   ....[22]....
        /*00a4*/ 	.word	0xffffffff


	//   ....[23]....
        /*00a8*/ 	.word	0xffffffff


	//   ....[24]....
        /*00ac*/ 	.word	0xffffffff


	//   ....[25]....
        /*00b0*/ 	.word	0xffffffff


	//   ....[26]....
        /*00b4*/ 	.word	0xffffffff


	//   ....[27]....
        /*00b8*/ 	.word	0xffffffff


	//   ....[28]....
        /*00bc*/ 	.word	0xffffffff


	//   ....[29]....
        /*00c0*/ 	.word	0xffffffff


	//   ....[30]....
        /*00c4*/ 	.word	0xffffffff


	//   ....[31]....
        /*00c8*/ 	.word	0xffffffff


	//   ....[32]....
        /*00cc*/ 	.word	0xffffffff


	//   ....[33]....
        /*00d0*/ 	.word	0xffffffff


	//   ....[34]....
        /*00d4*/ 	.word	0xffffffff


	//----- nvinfo : EIATTR_COOP_GROUP_INSTR_OFFSETS
	.align		4
.L_427:
        /*00d8*/ 	.byte	0x04, 0x28
        /*00da*/ 	.short	(.L_429 - .L_428)


	//   ....[0]....
.L_428:
        /*00dc*/ 	.word	0x00004620


	//   ....[1]....
        /*00e0*/ 	.word	0x00004690


	//   ....[2]....
        /*00e4*/ 	.word	0x000046e0


	//   ....[3]....
        /*00e8*/ 	.word	0x000046f0


	//   ....[4]....
        /*00ec*/ 	.word	0x00004700


	//   ....[5]....
        /*00f0*/ 	.word	0x00004710


	//   ....[6]....
        /*00f4*/ 	.word	0x00004720


	//   ....[7]....
        /*00f8*/ 	.word	0x00004750


	//   ....[8]....
        /*00fc*/ 	.word	0x00004760


	//   ....[9]....
        /*0100*/ 	.word	0x000047c0


	//   ....[10]....
        /*0104*/ 	.word	0x000047d0


	//   ....[11]....
        /*0108*/ 	.word	0x000047e0


	//   ....[12]....
        /*010c*/ 	.word	0x000047f0


	//   ....[13]....
        /*0110*/ 	.word	0x00004800


	//   ....[14]....
        /*0114*/ 	.word	0x00004830


	//   ....[15]....
        /*0118*/ 	.word	0x00004840


	//   ....[16]....
        /*011c*/ 	.word	0x000048a0


	//   ....[17]....
        /*0120*/ 	.word	0x000048b0


	//   ....[18]....
        /*0124*/ 	.word	0x000048c0


	//   ....[19]....
        /*0128*/ 	.word	0x000048d0


	//   ....[20]....
        /*012c*/ 	.word	0x000048e0


	//   ....[21]....
        /*0130*/ 	.word	0x00004910


	//   ....[22]....
        /*0134*/ 	.word	0x00004920


	//   ....[23]....
        /*0138*/ 	.word	0x00004980


	//   ....[24]....
        /*013c*/ 	.word	0x00004990


	//   ....[25]....
        /*0140*/ 	.word	0x000049a0


	//   ....[26]....
        /*0144*/ 	.word	0x000049b0


	//   ....[27]....
        /*0148*/ 	.word	0x000049c0


	//   ....[28]....
        /*014c*/ 	.word	0x00004a00


	//   ....[29]....
        /*0150*/ 	.word	0x00004a60


	//   ....[30]....
        /*0154*/ 	.word	0x00004a80


	//   ....[31]....
        /*0158*/ 	.word	0x00004a90


	//   ....[32]....
        /*015c*/ 	.word	0x00004aa0


	//   ....[33]....
        /*0160*/ 	.word	0x00004ab0


	//   ....[34]....
        /*0164*/ 	.word	0x00004ac0


	//----- nvinfo : EIATTR_VRC_CTA_INIT_COUNT
	.align		4
.L_429:
        /*0168*/ 	.byte	0x02, 0x4a
	.zero		1
	.zero		1


	//----- nvinfo : EIATTR_EXIT_INSTR_OFFSETS
	.align		4
        /*016c*/ 	.byte	0x04, 0x1c
        /*016e*/ 	.short	(.L_431 - .L_430)


	//   ....[0]....
.L_430:
        /*0170*/ 	.word	0x00004f20


	//----- nvinfo : EIATTR_MAX_THREADS
	.align		4
.L_431:
        /*0174*/ 	.byte	0x04, 0x05
        /*0176*/ 	.short	(.L_433 - .L_432)
.L_432:
        /*0178*/ 	.word	0x00000080
        /*017c*/ 	.word	0x00000001
        /*0180*/ 	.word	0x00000001


	//----- nvinfo : EIATTR_CRS_STACK_SIZE
	.align		4
.L_433:
        /*0184*/ 	.byte	0x04, 0x1e
        /*0186*/ 	.short	(.L_435 - .L_434)
.L_434:
        /*0188*/ 	.word	0x00000000


	//----- nvinfo : EIATTR_CBANK_PARAM_SIZE
	.align		4
.L_435:
        /*018c*/ 	.byte	0x03, 0x19
        /*018e*/ 	.short	0x0018


	//----- nvinfo : EIATTR_PARAM_CBANK
	.align		4
        /*0190*/ 	.byte	0x04, 0x0a
        /*0192*/ 	.short	(.L_437 - .L_436)
	.align		4
.L_436:
        /*0194*/ 	.word	index@(.nv.constant0._Z31router_gemm_kernel_float_outputI13__nv_bfloat16Li128ELi8ELi7ELi384ELi7168EEvPfPKT_S4_)
        /*0198*/ 	.short	0x0380
        /*019a*/ 	.short	0x0018


	//----- nvinfo : EIATTR_SW_WAR
	.align		4
.L_437:
        /*019c*/ 	.byte	0x04, 0x36
        /*019e*/ 	.short	(.L_439 - .L_438)
.L_438:
        /*01a0*/ 	.word	0x00000008
.L_439:


//--------------------- .nv.info._Z31router_gemm_kernel_float_outputI13__nv_bfloat16Li128ELi8ELi6ELi384ELi7168EEvPfPKT_S4_ --------------------------
	.section	.nv.info._Z31router_gemm_kernel_float_outputI13__nv_bfloat16Li128ELi8ELi6ELi384ELi7168EEvPfPKT_S4_,"",@"SHT_CUDA_INFO"
	.sectionflags	@""
	.align	4


	//----- nvinfo : EIATTR_CUDA_API_VERSION
	.align		4
        /*0000*/ 	.byte	0x04, 0x37
        /*0002*/ 	.short	(.L_441 - .L_440)
.L_440:
        /*0004*/ 	.word	0x00000082


	//----- nvinfo : EIATTR_KPARAM_INFO
	.align		4
.L_441:
        /*0008*/ 	.byte	0x04, 0x17
        /*000a*/ 	.short	(.L_443 - .L_442)
.L_442:
        /*000c*/ 	.word	0x00000000
        /*0010*/ 	.short	0x0002
        /*0012*/ 	.short	0x0010
        /*0014*/ 	.byte	0x00, 0xf5, 0x21, 0x00


	//----- nvinfo : EIATTR_KPARAM_INFO
	.align		4
.L_443:
        /*0018*/ 	.byte	0x04, 0x17
        /*001a*/ 	.short	(.L_445 - .L_444)
.L_444:
        /*001c*/ 	.word	0x00000000
        /*0020*/ 	.short	0x0001
        /*0022*/ 	.short	0x0008
        /*0024*/ 	.byte	0x00, 0xf5, 0x21, 0x00


	//----- nvinfo : EIATTR_KPARAM_INFO
	.align		4
.L_445:
        /*0028*/ 	.byte	0x04, 0x17
        /*002a*/ 	.short	(.L_447 - .L_446)
.L_446:
        /*002c*/ 	.word	0x00000000
        /*0030*/ 	.short	0x0000
        /*0032*/ 	.short	0x0000
        /*0034*/ 	.byte	0x00, 0xf5, 0x21, 0x00


	//----- nvinfo : EIATTR_SPARSE_MMA_MASK
	.align		4
.L_447:
        /*0038*/ 	.byte	0x03, 0x50
        /*003a*/ 	.short	0x0000


	//----- nvinfo : EIATTR_MAXREG_COUNT
	.align		4
        /*003c*/ 	.byte	0x03, 0x1b
        /*003e*/ 	.short	0x00ff


	//----- nvinfo : EIATTR_NUM_BARRIERS
	.align		4
        /*0040*/ 	.byte	0x02, 0x4c
        /*0042*/ 	.byte	0x01
	.zero		1


	//----- nvinfo : EIATTR_MERCURY_ISA_VERSION
	.align		4
        /*0044*/ 	.byte	0x03, 0x5f
        /*0046*/ 	.short	0x0101


	//----- nvinfo : EIATTR_COOP_GROUP_MASK_REGIDS
	.align		4
        /*0048*/ 	.byte	0x04, 0x29
        /*004a*/ 	.short	(.L_449 - .L_448)


	//   ....[0]....
.L_448:
        /*004c*/ 	.word	0xffffffff


	//   ....[1]....
        /*0050*/ 	.word	0xffffffff


	//   ....[2]....
        /*0054*/ 	.word	0xffffffff


	//   ....[3]....
        /*0058*/ 	.word	0xffffffff


	//   ....[4]....
        /*005c*/ 	.word	0xffffffff


	//   ....[5]....
        /*0060*/ 	.word	0xffffffff


	//   ....[6]....
        /*0064*/ 	.word	0xffffffff


	//   ....[7]....
        /*0068*/ 	.word	0xffffffff


	//   ....[8]....
        /*006c*/ 	.word	0xffffffff


	//   ....[9]....
        /*0070*/ 	.word	0xffffffff


	//   ....[10]....
        /*0074*/ 	.word	0xffffffff


	//   ....[11]....
        /*0078*/ 	.word	0xffffffff


	//   ....[12]....
        /*007c*/ 	.word	0xffffffff


	//   ....[13]....
        /*0080*/ 	.word	0xffffffff


	//   ....[14]....
        /*0084*/ 	.word	0xffffffff


	//   ....[15]....
        /*0088*/ 	.word	0xffffffff


	//   ....[16]....
        /*008c*/ 	.word	0xffffffff


	//   ....[17]....
        /*0090*/ 	.word	0xffffffff


	//   ....[18]....
        /*0094*/ 	.word	0xffffffff


	//   ....[19]....
        /*0098*/ 	.word	0xffffffff


	//   ....[20]....
        /*009c*/ 	.word	0xffffffff


	//   ....[21]....
        /*00a0*/ 	.word	0xffffffff


	//   ....[22]....
        /*00a4*/ 	.word	0xffffffff


	//   ....[23]....
        /*00a8*/ 	.word	0xffffffff


	//   ....[24]....
        /*00ac*/ 	.word	0xffffffff


	//   ....[25]....
        /*00b0*/ 	.word	0xffffffff


	//   ....[26]....
        /*00b4*/ 	.word	0xffffffff


	//   ....[27]....
        /*00b8*/ 	.word	0xffffffff


	//   ....[28]....
        /*00bc*/ 	.word	0xffffffff


	//   ....[29]....
        /*00c0*/ 	.word	0xffffffff


	//----- nvinfo : EIATTR_COOP_GROUP_INSTR_OFFSETS
	.align		4
.L_449:
        /*00c4*/ 	.byte	0x04, 0x28
        /*00c6*/ 	.short	(.L_451 - .L_450)


	//   ....[0]....
.L_450:
        /*00c8*/ 	.word	0x00003cf0


	//   ....[1]....
        /*00cc*/ 	.word	0x00003da0


	//   ....[2]....
        /*00d0*/ 	.word	0x00003db0


	//   ....[3]....
        /*00d4*/ 	.word	0x00003dc0


	//   ....[4]....
        /*00d8*/ 	.word	0x00003dd0


	//   ....[5]....
        /*00dc*/ 	.word	0x00003de0


	//   ....[6]....
        /*00e0*/ 	.word	0x00003e00


	//   ....[7]....
        /*00e4*/ 	.word	0x00003e60


	//   ....[8]....
        /*00e8*/ 	.word	0x00003e70


	//   ....[9]....
        /*00ec*/ 	.word	0x00003e80


	//   ....[10]....
        /*00f0*/ 	.word	0x00003e90


	//   ....[11]....
        /*00f4*/ 	.word	0x00003ea0


	//   ....[12]....
        /*00f8*/ 	.word	0x00003ec0


	//   ....[13]....
        /*00fc*/ 	.word	0x00003f20


	//   ....[14]....
        /*0100*/ 	.word	0x00003f30


	//   ....[15]....
        /*0104*/ 	.word	0x00003f40


	//   ....[16]....
        /*0108*/ 	.word	0x00003f50


	//   ....[17]....
        /*010c*/ 	.word	0x00003f60


	//   ....[18]....
        /*0110*/ 	.word	0x00003f80


	//   ....[19]....
        /*0114*/ 	.word	0x00003fe0


	//   ....[20]....
        /*0118*/ 	.word	0x00003ff0


	//   ....[21]....
        /*011c*/ 	.word	0x00004000


	//   ....[22]....
        /*0120*/ 	.word	0x00004010


	//   ....[23]....
        /*0124*/ 	.word	0x00004020


	//   ....[24]....
        /*0128*/ 	.word	0x00004050


	//   ....[25]....
        /*012c*/ 	.word	0x000040b0


	//   ....[26]....
        /*0130*/ 	.word	0x000040c0


	//   ....[27]....
        /*0134*/ 	.word	0x000040d0


	//   ....[28]....
        /*0138*/ 	.word	0x000040e0


	//   ....[29]....
        /*013c*/ 	.word	0x000040f0


	//----- nvinfo : EIATTR_VRC_CTA_INIT_COUNT
	.align		4
.L_451:
        /*0140*/ 	.byte	0x02, 0x4a
	.zero		1
	.zero		1


	//----- nvinfo : EIATTR_EXIT_INSTR_OFFSETS
	.align		4
        /*0144*/ 	.byte	0x04, 0x1c
        /*0146*/ 	.short	(.L_453 - .L_452)


	//   ....[0]....
.L_452:
        /*0148*/ 	.word	0x000044e0


	//----- nvinfo : EIATTR_MAX_THREADS
	.align		4
.L_453:
        /*014c*/ 	.byte	0x04, 0x05
        /*014e*/ 	.short	(.L_455 - .L_454)
.L_454:
        /*0150*/ 	.word	0x00000080
        /*0154*/ 	.word	0x00000001
        /*0158*/ 	.word	0x00000001


	//----- nvinfo : EIATTR_CRS_STACK_SIZE
	.align		4
.L_455:
        /*015c*/ 	.byte	0x04, 0x1e
        /*015e*/ 	.short	(.L_457 - .L_456)
.L_456:
        /*0160*/ 	.word	0x00000000


	//----- nvinfo : EIATTR_CBANK_PARAM_SIZE
	.align		4
.L_457:
        /*0164*/ 	.byte	0x03, 0x19
        /*0166*/ 	.short	0x0018


	//----- nvinfo : EIATTR_PARAM_CBANK
	.align		4
        /*0168*/ 	.byte	0x04, 0x0a
        /*016a*/ 	.short	(.L_459 - .L_458)
	.align		4
.L_458:
        /*016c*/ 	.word	index@(.nv.constant0._Z31router_gemm_kernel_float_outputI13__nv_bfloat16Li128ELi8ELi6ELi384ELi7168EEvPfPKT_S4_)
        /*0170*/ 	.short	0x0380
        /*0172*/ 	.short	0x0018


	//----- nvinfo : EIATTR_SW_WAR
	.align		4
.L_459:
        /*0174*/ 	.byte	0x04, 0x36
        /*0176*/ 	.short	(.L_461 - .L_460)
.L_460:
        /*0178*/ 	.word	0x00000008
.L_461:


//--------------------- .nv.info._Z31router_gemm_kernel_float_outputI13__nv_bfloat16Li128ELi8ELi5ELi384ELi7168EEvPfPKT_S4_ --------------------------
	.section	.nv.info._Z31router_gemm_kernel_float_outputI13__nv_bfloat16Li128ELi8ELi5ELi384ELi7168EEvPfPKT_S4_,"",@"SHT_CUDA_INFO"
	.sectionflags	@""
	.align	4


	//----- nvinfo : EIATTR_CUDA_API_VERSION
	.align		4
        /*0000*/ 	.byte	0x04, 0x37
        /*0002*/ 	.short	(.L_463 - .L_462)
.L_462:
        /*0004*/ 	.word	0x00000082


	//----- nvinfo : EIATTR_KPARAM_INFO
	.align		4
.L_463:
        /*0008*/ 	.byte	0x04, 0x17
        /*000a*/ 	.short	(.L_465 - .L_464)
.L_464:
        /*000c*/ 	.word	0x00000000
        /*0010*/ 	.short	0x0002
        /*0012*/ 	.short	0x0010
        /*0014*/ 	.byte	0x00, 0xf5, 0x21, 0x00


	//----- nvinfo : EIATTR_KPARAM_INFO
	.align		4
.L_465:
        /*0018*/ 	.byte	0x04, 0x17
        /*001a*/ 	.short	(.L_467 - .L_466)
.L_466:
        /*001c*/ 	.word	0x00000000
        /*0020*/ 	.short	0x0001
        /*0022*/ 	.short	0x0008
        /*0024*/ 	.byte	0x00, 0xf5, 0x21, 0x00


	//----- nvinfo : EIATTR_KPARAM_INFO
	.align		4
.L_467:
        /*0028*/ 	.byte	0x04, 0x17
        /*002a*/ 	.short	(.L_469 - .L_468)
.L_468:
        /*002c*/ 	.word	0x00000000
        /*0030*/ 	.short	0x0000
        /*0032*/ 	.short	0x0000
        /*0034*/ 	.byte	0x00, 0xf5, 0x21, 0x00


	//----- nvinfo : EIATTR_SPARSE_MMA_MASK
	.align		4
.L_469:
        /*0038*/ 	.byte	0x03, 0x50
        /*003a*/ 	.short	0x0000


	//----- nvinfo : EIATTR_MAXREG_COUNT
	.align		4
        /*003c*/ 	.byte	0x03, 0x1b
        /*003e*/ 	.short	0x00ff


	//----- nvinfo : EIATTR_NUM_BARRIERS
	.align		4
        /*0040*/ 	.byte	0x02, 0x4c
        /*0042*/ 	.byte	0x01
	.zero		1


	//----- nvinfo : EIATTR_MERCURY_ISA_VERSION
	.align		4
        /*0044*/ 	.byte	0x03, 0x5f
        /*0046*/ 	.short	0x0101


	//----- nvinfo : EIATTR_COOP_GROUP_MASK_REGIDS
	.align		4
        /*0048*/ 	.byte	0x04, 0x29
        /*004a*/ 	.short	(.L_471 - .L_470)


	//   ....[0]....
.L_470:
        /*004c*/ 	.word	0xffffffff


	//   ....[1]....
        /*0050*/ 	.word	0xffffffff


	//   ....[2]....
        /*0054*/ 	.word	0xffffffff


	//   ....[3]....
        /*0058*/ 	.word	0xffffffff


	//   ....[4]....
        /*005c*/ 	.word	0xffffffff


	//   ....[5]....
        /*0060*/ 	.word	0xffffffff


	//   ....[6]....
        /*0064*/ 	.word	0xffffffff


	//   ....[7]....
        /*0068*/ 	.word	0xffffffff


	//   ....[8]....
        /*006c*/ 	.word	0xffffffff


	//   ....[9]....
        /*0070*/ 	.word	0xffffffff


	//   ....[10]....
        /*0074*/ 	.word	0xffffffff


	//   ....[11]....
        /*0078*/ 	.word	0xffffffff


	//   ....[12]....
        /*007c*/ 	.word	0xffffffff


	//   ....[13]....
        /*0080*/ 	.word	0xffffffff


	//   ....[14]....
        /*0084*/ 	.word	0xffffffff


	//   ....[15]....
        /*0088*/ 	.word	0xffffffff


	//   ....[16]....
        /*008c*/ 	.word	0xffffffff


	//   ....[17]....
        /*0090*/ 	.word	0xffffffff


	//   ....[18]....
        /*0094*/ 	.word	0xffffffff


	//   ....[19]....
        /*0098*/ 	.word	0xffffffff


	//   ....[20]....
        /*009c*/ 	.word	0xffffffff


	//   ....[21]....
        /*00a0*/ 	.word	0xffffffff


	//   ....[22]....
        /*00a4*/ 	.word	0xffffffff


	//   ....[23]....
        /*00a8*/ 	.word	0xffffffff


	//   ....[24]....
        /*00ac*/ 	.word	0xffffffff


	//----- nvinfo : EIATTR_COOP_GROUP_INSTR_OFFSETS
	.align		4
.L_471:
        /*00b0*/ 	.byte	0x04, 0x28
        /*00b2*/ 	.short	(.L_473 - .L_472)


	//   ....[0]....
.L_472:
        /*00b4*/ 	.word	0x00003430


	//   ....[1]....
        /*00b8*/ 	.word	0x00003460


	//   ....[2]....
        /*00bc*/ 	.word	0x00003470


	//   ....[3]....
        /*00c0*/ 	.word	0x00003490


	//   ....[4]....
        /*00c4*/ 	.word	0x000034a0


	//   ....[5]....
        /*00c8*/ 	.word	0x000034d0


	//   ....[6]....
        /*00cc*/ 	.word	0x000034f0


	//   ....[7]....
        /*00d0*/ 	.word	0x00003510


	//   ....[8]....
        /*00d4*/ 	.word	0x00003530


	//   ....[9]....
        /*00d8*/ 	.word	0x00003540


	//   ....[10]....
        /*00dc*/ 	.word	0x00003580


	//   ....[11]....
        /*00e0*/ 	.word	0x000035a0


	//   ....[12]....
        /*00e4*/ 	.word	0x000035c0


	//   ....[13]....
        /*00e8*/ 	.word	0x000035d0


	//   ....[14]....
        /*00ec*/ 	.word	0x000035e0


	//   ....[15]....
        /*00f0*/ 	.word	0x00003610


	//   ....[16]....
        /*00f4*/ 	.word	0x00003650


	//   ....[17]....
        /*00f8*/ 	.word	0x00003660


	//   ....[18]....
        /*00fc*/ 	.word	0x00003670


	//   ....[19]....
        /*0100*/ 	.word	0x00003680


	//   ....[20]....
        /*0104*/ 	.word	0x000036b0


	//   ....[21]....
        /*0108*/ 	.word	0x00003700


	//   ....[22]....
        /*010c*/ 	.word	0x00003720


	//   ....[23]....
        /*0110*/ 	.word	0x00003730


	//   ....[24]....
        /*0114*/ 	.word	0x00003740


	//----- nvinfo : EIATTR_VRC_CTA_INIT_COUNT
	.align		4
.L_473:
        /*0118*/ 	.byte	0x02, 0x4a
	.zero		1
	.zero		1


	//----- nvinfo : EIATTR_EXIT_INSTR_OFFSETS
	.align		4
        /*011c*/ 	.byte	0x04, 0x1c
        /*011e*/ 	.short	(.L_475 - .L_474)


	//   ....[0]....
.L_474:
        /*0120*/ 	.word	0x00003aa0


	//----- nvinfo : EIATTR_MAX_THREADS
	.align		4
.L_475:
        /*0124*/ 	.byte	0x04, 0x05
        /*0126*/ 	.short	(.L_477 - .L_476)
.L_476:
        /*0128*/ 	.word	0x00000080
        /*012c*/ 	.word	0x00000001
        /*0130*/ 	.word	0x00000001


	//----- nvinfo : EIATTR_CRS_STACK_SIZE
	.align		4
.L_477:
        /*0134*/ 	.byte	0x04, 0x1e
        /*0136*/ 	.short	(.L_479 - .L_478)
.L_478:
        /*0138*/ 	.word	0x00000000


	//----- nvinfo : EIATTR_CBANK_PARAM_SIZE
	.align		4
.L_479:
        /*013c*/ 	.byte	0x03, 0x19
        /*013e*/ 	.short	0x0018


	//----- nvinfo : EIATTR_PARAM_CBANK
	.align		4
        /*0140*/ 	.byte	0x04, 0x0a
        /*0142*/ 	.short	(.L_481 - .L_480)
	.align		4
.L_480:
        /*0144*/ 	.word	index@(.nv.constant0._Z31router_gemm_kernel_float_outputI13__nv_bfloat16Li128ELi8ELi5ELi384ELi7168EEvPfPKT_S4_)
        /*0148*/ 	.short	0x0380
        /*014a*/ 	.short	0x0018


	//----- nvinfo : EIATTR_SW_WAR
	.align		4
.L_481:
        /*014c*/ 	.byte	0x04, 0x36
        /*014e*/ 	.short	(.L_483 - .L_482)
.L_482:
        /*0150*/ 	.word	0x00000008
.L_483:


//--------------------- .nv.info._Z31router_gemm_kernel_float_outputI13__nv_bfloat16Li128ELi8ELi4ELi384ELi7168EEvPfPKT_S4_ --------------------------
	.section	.nv.info._Z31router_gemm_kernel_float_outputI13__nv_bfloat16Li128ELi8ELi4ELi384ELi7168EEvPfPKT_S4_,"",@"SHT_CUDA_INFO"
	.sectionflags	@""
	.align	4


	//----- nvinfo : EIATTR_CUDA_API_VERSION
	.align		4
        /*0000*/ 	.byte	0x04, 0x37
        /*0002*/ 	.short	(.L_485 - .L_484)
.L_484:
        /*0004*/ 	.word	0x00000082


	//----- nvinfo : EIATTR_KPARAM_INFO
	.align		4
.L_485:
        /*0008*/ 	.byte	0x04, 0x17
        /*000a*/ 	.short	(.L_487 - .L_486)
.L_486:
        /*000c*/ 	.word	0x00000000
        /*0010*/ 	.short	0x0002
        /*0012*/ 	.short	0x0010
        /*0014*/ 	.byte	0x00, 0xf5, 0x21, 0x00


	//----- nvinfo : EIATTR_KPARAM_INFO
	.align		4
.L_487:
        /*0018*/ 	.byte	0x04, 0x17
        /*001a*/ 	.short	(.L_489 - .L_488)
.L_488:
        /*001c*/ 	.word	0x00000000
        /*0020*/ 	.short	0x0001
        /*0022*/ 	.short	0x0008
        /*0024*/ 	.byte	0x00, 0xf5, 0x21, 0x00


	//----- nvinfo : EIATTR_KPARAM_INFO
	.align		4
.L_489:
        /*0028*/ 	.byte	0x04, 0x17
        /*002a*/ 	.short	(.L_491 - .L_490)
.L_490:
        /*002c*/ 	.word	0x00000000
        /*0030*/ 	.short	0x0000
        /*0032*/ 	.short	0x0000
        /*0034*/ 	.byte	0x00, 0xf5, 0x21, 0x00


	//----- nvinfo : EIATTR_SPARSE_MMA_MASK
	.align		4
.L_491:
        /*0038*/ 	.byte	0x03, 0x50
        /*003a*/ 	.short	0x0000


	//----- nvinfo : EIATTR_MAXREG_COUNT
	.align		4
        /*003c*/ 	.byte	0x03, 0x1b
        /*003e*/ 	.short	0x00ff


	//----- nvinfo : EIATTR_NUM_BARRIERS
	.align		4
        /*0040*/ 	.byte	0x02, 0x4c
        /*0042*/ 	.byte	0x01
	.zero		1


	//----- nvinfo : EIATTR_MERCURY_ISA_VERSION
	.align		4
        /*0044*/ 	.byte	0x03, 0x5f
        /*0046*/ 	.short	0x0101


	//----- nvinfo : EIATTR_COOP_GROUP_MASK_REGIDS
	.align		4
        /*0048*/ 	.byte	0x04, 0x29
        /*004a*/ 	.short	(.L_493 - .L_492)


	//   ....[0]....
.L_492:
        /*004c*/ 	.word	0xffffffff


	//   ....[1]....
        /*0050*/ 	.word	0xffffffff


	//   ....[2]....
        /*0054*/ 	.word	0xffffffff


	//   ....[3]....
        /*0058*/ 	.word	0xffffffff


	//   ....[4]....
        /*005c*/ 	.word	0xffffffff


	//   ....[5]....
        /*0060*/ 	.word	0xffffffff


	//   ....[6]....
        /*0064*/ 	.word	0xffffffff


	//   ....[7]....
        /*0068*/ 	.word	0xffffffff


	//   ....[8]....
        /*006c*/ 	.word	0xffffffff


	//   ....[9]....
        /*0070*/ 	.word	0xffffffff


	//   ....[10]....
        /*0074*/ 	.word	0xffffffff


	//   ....[11]....
        /*0078*/ 	.word	0xffffffff


	//   ....[12]....
        /*007c*/ 	.word	0xffffffff


	//   ....[13]....
        /*0080*/ 	.word	0xffffffff


	//   ....[14]....
        /*0084*/ 	.word	0xffffffff


	//   ....[15]....
        /*0088*/ 	.word	0xffffffff


	//   ....[16]....
        /*008c*/ 	.word	0xffffffff


	//   ....[17]....
        /*0090*/ 	.word	0xffffffff


	//   ....[18]....
        /*0094*/ 	.word	0xffffffff


	//   ....[19]....
        /*0098*/ 	.word	0xffffffff


	//----- nvinfo : EIATTR_COOP_GROUP_INSTR_OFFSETS
	.align		4
.L_493:
        /*009c*/ 	.byte	0x04, 0x28
        /*009e*/ 	.short	(.L_495 - .L_494)


	//   ....[0]....
.L_494:
        /*00a0*/ 	.word	0x00002ad0


	//   ....[1]....
        /*00a4*/ 	.word	0x00002b20


	//   ....[2]....
        /*00a8*/ 	.word	0x00002b50


	//   ....[3]....
        /*00ac*/ 	.word	0x00002b60


	//   ....[4]....
        /*00b0*/ 	.word	0x00002b90


	//   ....[5]....
        /*00b4*/ 	.word	0x00002bc0


	//   ....[6]....
        /*00b8*/ 	.word	0x00002bd0


	//   ....[7]....
        /*00bc*/ 	.word	0x00002be0


	//   ....[8]....
        /*00c0*/ 	.word	0x00002c00


	//   ....[9]....
        /*00c4*/ 	.word	0x00002c40


	//   ....[10]....
        /*00c8*/ 	.word	0x00002c50


	//   ....[11]....
        /*00cc*/ 	.word	0x00002c60


	//   ....[12]....
        /*00d0*/ 	.word	0x00002c80


	//   ....[13]....
        /*00d4*/ 	.word	0x00002cc0


	//   ....[14]....
        /*00d8*/ 	.word	0x00002cd0


	//   ....[15]....
        /*00dc*/ 	.word	0x00002ce0


	//   ....[16]....
        /*00e0*/ 	.word	0x00002d10


	//   ....[17]....
        /*00e4*/ 	.word	0x00002d60


	//   ....[18]....
        /*00e8*/ 	.word	0x00002d70


	//   ....[19]....
        /*00ec*/ 	.word	0x00002d80


	//----- nvinfo : EIATTR_VRC_CTA_INIT_COUNT
	.align		4
.L_495:
        /*00f0*/ 	.byte	0x02, 0x4a
	.zero		1
	.zero		1


	//----- nvinfo : EIATTR_EXIT_INSTR_OFFSETS
	.align		4
        /*00f4*/ 	.byte	0x04, 0x1c
        /*00f6*/ 	.short	(.L_497 - .L_496)


	//   ....[0]....
.L_496:
        /*00f8*/ 	.word	0x00003060


	//----- nvinfo : EIATTR_MAX_THREADS
	.align		4
.L_497:
        /*00fc*/ 	.byte	0x04, 0x05
        /*00fe*/ 	.short	(.L_499 - .L_498)
.L_498:
        /*0100*/ 	.word	0x00000080
        /*0104*/ 	.word	0x00000001
        /*0108*/ 	.word	0x00000001


	//----- nvinfo : EIATTR_CRS_STACK_SIZE
	.align		4
.L_499:
        /*010c*/ 	.byte	0x04, 0x1e
        /*010e*/ 	.short	(.L_501 - .L_500)
.L_500:
        /*0110*/ 	.word	0x00000000


	//----- nvinfo : EIATTR_CBANK_PARAM_SIZE
	.align		4
.L_501:
        /*0114*/ 	.byte	0x03, 0x19
        /*0116*/ 	.short	0x0018


	//----- nvinfo : EIATTR_PARAM_CBANK
	.align		4
        /*0118*/ 	.byte	0x04, 0x0a
        /*011a*/ 	.short	(.L_503 - .L_502)
	.align		4
.L_502:
        /*011c*/ 	.word	index@(.nv.constant0._Z31router_gemm_kernel_float_outputI13__nv_bfloat16Li128ELi8ELi4ELi384ELi7168EEvPfPKT_S4_)
        /*0120*/ 	.short	0x0380
        /*0122*/ 	.short	0x0018


	//----- nvinfo : EIATTR_SW_WAR
	.align		4
.L_503:
        /*0124*/ 	.byte	0x04, 0x36
        /*0126*/ 	.short	(.L_505 - .L_504)
.L_504:
        /*0128*/ 	.word	0x00000008
.L_505:


//--------------------- .nv.info._Z31router_gemm_kernel_float_outputI13__nv_bfloat16Li128ELi8ELi3ELi384ELi7168EEvPfPKT_S4_ --------------------------
	.section	.nv.info._Z31router_gemm_kernel_float_outputI13__nv_bfloat16Li128ELi8ELi3ELi384ELi7168EEvPfPKT_S4_,"",@"SHT_CUDA_INFO"
	.sectionflags	@""
	.align	4


	//----- nvinfo : EIATTR_CUDA_API_VERSION
	.align		4
        /*0000*/ 	.byte	0x04, 0x37
        /*0002*/ 	.short	(.L_507 - .L_506)
.L_506:
        /*0004*/ 	.word	0x00000082


	//----- nvinfo : EIATTR_KPARAM_INFO
	.align		4
.L_507:
        /*0008*/ 	.byte	0x04, 0x17
        /*000a*/ 	.short	(.L_509 - .L_508)
.L_508:
        /*000c*/ 	.word	0x00000000
        /*0010*/ 	.short	0x0002
        /*0012*/ 	.short	0x0010
        /*0014*/ 	.byte	0x00, 0xf5, 0x21, 0x00


	//----- nvinfo : EIATTR_KPARAM_INFO
	.align		4
.L_509:
        /*0018*/ 	.byte	0x04, 0x17
        /*001a*/ 	.short	(.L_511 - .L_510)
.L_510:
        /*001c*/ 	.word	0x00000000
        /*0020*/ 	.short	0x0001
        /*0022*/ 	.short	0x0008
        /*0024*/ 	.byte	0x00, 0xf5, 0x21, 0x00


	//----- nvinfo : EIATTR_KPARAM_INFO
	.align		4
.L_511:
        /*0028*/ 	.byte	0x04, 0x17
        /*002a*/ 	.short	(.L_513 - .L_512)
.L_512:
        /*002c*/ 	.word	0x00000000
        /*0030*/ 	.short	0x0000
        /*0032*/ 	.short	0x0000
        /*0034*/ 	.byte	0x00, 0xf5, 0x21, 0x00


	//----- nvinfo : EIATTR_SPARSE_MMA_MASK
	.align		4
.L_513:
        /*0038*/ 	.byte	0x03, 0x50
        /*003a*/ 	.short	0x0000


	//----- nvinfo : EIATTR_MAXREG_COUNT
	.align		4
        /*003c*/ 	.byte	0x03, 0x1b
        /*003e*/ 	.short	0x00ff


	//----- nvinfo : EIATTR_NUM_BARRIERS
	.align		4
        /*0040*/ 	.byte	0x02, 0x4c
        /*0042*/ 	.byte	0x01
	.zero		1


	//----- nvinfo : EIATTR_MERCURY_ISA_VERSION
	.align		4
        /*0044*/ 	.byte	0x03, 0x5f
        /*0046*/ 	.short	0x0101


	//----- nvinfo : EIATTR_COOP_GROUP_MASK_REGIDS
	.align		4
        /*0048*/ 	.byte	0x04, 0x29
        /*004a*/ 	.short	(.L_515 - .L_514)


	//   ....[0]....
.L_514:
        /*004c*/ 	.word	0xffffffff


	//   ....[1]....
        /*0050*/ 	.word	0xffffffff


	//   ....[2]....
        /*0054*/ 	.word	0xffffffff


	//   ....[3]....
        /*0058*/ 	.word	0xffffffff


	//   ....[4]....
        /*005c*/ 	.word	0xffffffff


	//   ....[5]....
        /*0060*/ 	.word	0xffffffff


	//   ....[6]....
        /*0064*/ 	.word	0xffffffff


	//   ....[7]....
        /*0068*/ 	.word	0xffffffff


	//   ....[8]....
        /*006c*/ 	.word	0xffffffff


	//   ....[9]....
        /*0070*/ 	.word	0xffffffff


	//   ....[10]....
        /*0074*/ 	.word	0xffffffff


	//   ....[11]....
        /*0078*/ 	.word	0xffffffff


	//   ....[12]....
        /*007c*/ 	.word	0xffffffff


	//   ....[13]....
        /*0080*/ 	.word	0xffffffff


	//   ....[14]....
        /*0084*/ 	.word	0xffffffff


	//----- nvinfo : EIATTR_COOP_GROUP_INSTR_OFFSETS
	.align		4
.L_515:
        /*0088*/ 	.byte	0x04, 0x28
        /*008a*/ 	.short	(.L_517 - .L_516)


	//   ....[0]....
.L_516:
        /*008c*/ 	.word	0x000021d0


	//   ....[1]....
        /*0090*/ 	.word	0x00002200


	//   ....[2]....
        /*0094*/ 	.word	0x00002220


	//   ....[3]....
        /*0098*/ 	.word	0x00002250


	//   ....[4]....
        /*009c*/ 	.word	0x00002270


	//   ....[5]....
        /*00a0*/ 	.word	0x00002280


	//   ....[6]....
        /*00a4*/ 	.word	0x000022a0


	//   ....[7]....
        /*00a8*/ 	.word	0x000022d0


	//   ....[8]....
        /*00ac*/ 	.word	0x000022e0


	//   ....[9]....
        /*00b0*/ 	.word	0x00002300


	//   ....[10]....
        /*00b4*/ 	.word	0x00002330


	//   ....[11]....
        /*00b8*/ 	.word	0x00002340


	//   ....[12]....
        /*00bc*/ 	.word	0x00002370


	//   ....[13]....
        /*00c0*/ 	.word	0x000023a0


	//   ....[14]....
        /*00c4*/ 	.word	0x000023c0


	//----- nvinfo : EIATTR_VRC_CTA_INIT_COUNT
	.align		4
.L_517:
        /*00c8*/ 	.byte	0x02, 0x4a
	.zero		1
	.zero		1


	//----- nvinfo : EIATTR_EXIT_INSTR_OFFSETS
	.align		4
        /*00cc*/ 	.byte	0x04, 0x1c
        /*00ce*/ 	.short	(.L_519 - .L_518)


	//   ....[0]....
.L_518:
        /*00d0*/ 	.word	0x00002620


	//----- nvinfo : EIATTR_MAX_THREADS
	.align		4
.L_519:
        /*00d4*/ 	.byte	0x04, 0x05
        /*00d6*/ 	.short	(.L_521 - .L_520)
.L_520:
        /*00d8*/ 	.word	0x00000080
        /*00dc*/ 	.word	0x00000001
        /*00e0*/ 	.word	0x00000001


	//----- nvinfo : EIATTR_CRS_STACK_SIZE
	.align		4
.L_521:
        /*00e4*/ 	.byte	0x04, 0x1e
        /*00e6*/ 	.short	(.L_523 - .L_522)
.L_522:
        /*00e8*/ 	.word	0x00000000


	//----- nvinfo : EIATTR_CBANK_PARAM_SIZE
	.align		4
.L_523:
        /*00ec*/ 	.byte	0x03, 0x19
        /*00ee*/ 	.short	0x0018


	//----- nvinfo : EIATTR_PARAM_CBANK
	.align		4
        /*00f0*/ 	.byte	0x04, 0x0a
        /*00f2*/ 	.short	(.L_525 - .L_524)
	.align		4
.L_524:
        /*00f4*/ 	.word	index@(.nv.constant0._Z31router_gemm_kernel_float_outputI13__nv_bfloat16Li128ELi8ELi3ELi384ELi7168EEvPfPKT_S4_)
        /*00f8*/ 	.short	0x0380
        /*00fa*/ 	.short	0x0018


	//----- nvinfo : EIATTR_SW_WAR
	.align		4
.L_525:
        /*00fc*/ 	.byte	0x04, 0x36
        /*00fe*/ 	.short	(.L_527 - .L_526)
.L_526:
        /*0100*/ 	.word	0x00000008
.L_527:


//--------------------- .nv.info._Z31router_gemm_kernel_float_outputI13__nv_bfloat16Li128ELi8ELi2ELi384ELi7168EEvPfPKT_S4_ --------------------------
	.section	.nv.info._Z31router_gemm_kernel_float_outputI13__nv_bfloat16Li128ELi8ELi2ELi384ELi7168EEvPfPKT_S4_,"",@"SHT_CUDA_INFO"
	.sectionflags	@""
	.align	4


	//----- nvinfo : EIATTR_CUDA_API_VERSION
	.align		4
        /*0000*/ 	.byte	0x04, 0x37
        /*0002*/ 	.short	(.L_529 - .L_528)
.L_528:
        /*0004*/ 	.word	0x00000082


	//----- nvinfo : EIATTR_KPARAM_INFO
	.align		4
.L_529:
        /*0008*/ 	.byte	0x04, 0x17
        /*000a*/ 	.short	(.L_531 - .L_530)
.L_530:
        /*000c*/ 	.word	0x00000000
        /*0010*/ 	.short	0x0002
        /*0012*/ 	.short	0x0010
        /*0014*/ 	.byte	0x00, 0xf5, 0x21, 0x00


	//----- nvinfo : EIATTR_KPARAM_INFO
	.align		4
.L_531:
        /*0018*/ 	.byte	0x04, 0x17
        /*001a*/ 	.short	(.L_533 - .L_532)
.L_532:
        /*001c*/ 	.word	0x00000000
        /*0020*/ 	.short	0x0001
        /*0022*/ 	.short	0x0008
        /*0024*/ 	.byte	0x00, 0xf5, 0x21, 0x00


	//----- nvinfo : EIATTR_KPARAM_INFO
	.align		4
.L_533:
        /*0028*/ 	.byte	0x04, 0x17
        /*002a*/ 	.short	(.L_535 - .L_534)
.L_534:
        /*002c*/ 	.word	0x00000000
        /*0030*/ 	.short	0x0000
        /*0032*/ 	.short	0x0000
        /*0034*/ 	.byte	0x00, 0xf5, 0x21, 0x00


	//----- nvinfo : EIATTR_SPARSE_MMA_MASK
	.align		4
.L_535:
        /*0038*/ 	.byte	0x03, 0x50
        /*003a*/ 	.short	0x0000


	//----- nvinfo : EIATTR_MAXREG_COUNT
	.align		4
        /*003c*/ 	.byte	0x03, 0x1b
        /*003e*/ 	.short	0x00ff


	//----- nvinfo : EIATTR_NUM_BARRIERS
	.align		4
        /*0040*/ 	.byte	0x02, 0x4c
        /*0042*/ 	.byte	0x01
	.zero		1


	//----- nvinfo : EIATTR_MERCURY_ISA_VERSION
	.align		4
        /*0044*/ 	.byte	0x03, 0x5f
        /*0046*/ 	.short	0x0101


	//----- nvinfo : EIATTR_COOP_GROUP_MASK_REGIDS
	.align		4
        /*0048*/ 	.byte	0x04, 0x29
        /*004a*/ 	.short	(.L_537 - .L_536)


	//   ....[0]....
.L_536:
        /*004c*/ 	.word	0xffffffff


	//   ....[1]....
        /*0050*/ 	.word	0xffffffff


	//   ....[2]....
        /*0054*/ 	.word	0xffffffff


	//   ....[3]....
        /*0058*/ 	.word	0xffffffff


	//   ....[4]....
        /*005c*/ 	.word	0xffffffff


	//   ....[5]....
        /*0060*/ 	.word	0xffffffff


	//   ....[6]....
        /*0064*/ 	.word	0xffffffff


	//   ....[7]....
        /*0068*/ 	.word	0xffffffff


	//   ....[8]....
        /*006c*/ 	.word	0xffffffff


	//   ....[9]....
        /*0070*/ 	.word	0xffffffff


	//----- nvinfo : EIATTR_COOP_GROUP_INSTR_OFFSETS
	.align		4
.L_537:
        /*0074*/ 	.byte	0x04, 0x28
        /*0076*/ 	.short	(.L_539 - .L_538)


	//   ....[0]....
.L_538:
        /*0078*/ 	.word	0x000018d0


	//   ....[1]....
        /*007c*/ 	.word	0x000018e0


	//   ....[2]....
        /*0080*/ 	.word	0x00001910


	//   ....[3]....
        /*0084*/ 	.word	0x00001920


	//   ....[4]....
        /*0088*/ 	.word	0x00001950


	//   ....[5]....
        /*008c*/ 	.word	0x00001960


	//   ....[6]....
        /*0090*/ 	.word	0x00001980


	//   ....[7]....
        /*0094*/ 	.word	0x000019a0


	//   ....[8]....
        /*0098*/ 	.word	0x000019d0


	//   ....[9]....
        /*009c*/ 	.word	0x00001a00


	//----- nvinfo : EIATTR_VRC_CTA_INIT_COUNT
	.align		4
.L_539:
        /*00a0*/ 	.byte	0x02, 0x4a
	.zero		1
	.zero		1


	//----- nvinfo : EIATTR_EXIT_INSTR_OFFSETS
	.align		4
        /*00a4*/ 	.byte	0x04, 0x1c
        /*00a6*/ 	.short	(.L_541 - .L_540)


	//   ....[0]....
.L_540:
        /*00a8*/ 	.word	0x00001be0


	//----- nvinfo : EIATTR_MAX_THREADS
	.align		4
.L_541:
        /*00ac*/ 	.byte	0x04, 0x05
        /*00ae*/ 	.short	(.L_543 - .L_542)
.L_542:
        /*00b0*/ 	.word	0x00000080
        /*00b4*/ 	.word	0x00000001
        /*00b8*/ 	.word	0x00000001


	//----- nvinfo : EIATTR_CRS_STACK_SIZE
	.align		4
.L_543:
        /*00bc*/ 	.byte	0x04, 0x1e
        /*00be*/ 	.short	(.L_545 - .L_544)
.L_544:
        /*00c0*/ 	.word	0x00000000


	//----- nvinfo : EIATTR_CBANK_PARAM_SIZE
	.align		4
.L_545:
        /*00c4*/ 	.byte	0x03, 0x19
        /*00c6*/ 	.short	0x0018


	//----- nvinfo : EIATTR_PARAM_CBANK
	.align		4
        /*00c8*/ 	.byte	0x04, 0x0a
        /*00ca*/ 	.short	(.L_547 - .L_546)
	.align		4
.L_546:
        /*00cc*/ 	.word	index@(.nv.constant0._Z31router_gemm_kernel_float_outputI13__nv_bfloat16Li128ELi8ELi2ELi384ELi7168EEvPfPKT_S4_)
        /*00d0*/ 	.short	0x0380
        /*00d2*/ 	.short	0x0018


	//----- nvinfo : EIATTR_SW_WAR
	.align		4
.L_547:
        /*00d4*/ 	.byte	0x04, 0x36
        /*00d6*/ 	.short	(.L_549 - .L_548)
.L_548:
        /*00d8*/ 	.word	0x00000008
.L_549:


//--------------------- .nv.info._Z31router_gemm_kernel_float_outputI13__nv_bfloat16Li128ELi8ELi1ELi384ELi7168EEvPfPKT_S4_ --------------------------
	.section	.nv.info._Z31router_gemm_kernel_float_outputI13__nv_bfloat16Li128ELi8ELi1ELi384ELi7168EEvPfPKT_S4_,"",@"SHT_CUDA_INFO"
	.sectionflags	@""
	.align	4


	//----- nvinfo : EIATTR_CUDA_API_VERSION
	.align		4
        /*0000*/ 	.byte	0x04, 0x37
        /*0002*/ 	.short	(.L_551 - .L_550)
.L_550:
        /*0004*/ 	.word	0x00000082


	//----- nvinfo : EIATTR_KPARAM_INFO
	.align		4
.L_551:
        /*0008*/ 	.byte	0x04, 0x17
        /*000a*/ 	.short	(.L_553 - .L_552)
.L_552:
        /*000c*/ 	.word	0x00000000
        /*0010*/ 	.short	0x0002
        /*0012*/ 	.short	0x0010
        /*0014*/ 	.byte	0x00, 0xf5, 0x21, 0x00


	//----- nvinfo : EIATTR_KPARAM_INFO
	.align		4
.L_553:
        /*0018*/ 	.byte	0x04, 0x17
        /*001a*/ 	.short	(.L_555 - .L_554)
.L_554:
        /*001c*/ 	.word	0x00000000
        /*0020*/ 	.short	0x0001
        /*0022*/ 	.short	0x0008
        /*0024*/ 	.byte	0x00, 0xf5, 0x21, 0x00


	//----- nvinfo : EIATTR_KPARAM_INFO
	.align		4
.L_555:
        /*0028*/ 	.byte	0x04, 0x17
        /*002a*/ 	.short	(.L_557 - .L_556)
.L_556:
        /*002c*/ 	.word	0x00000000
        /*0030*/ 	.short	0x0000
        /*0032*/ 	.short	0x0000
        /*0034*/ 	.byte	0x00, 0xf5, 0x21, 0x00


	//----- nvinfo : EIATTR_SPARSE_MMA_MASK
	.align		4
.L_557:
        /*0038*/ 	.byte	0x03, 0x50
        /*003a*/ 	.short	0x0000


	//----- nvinfo : EIATTR_MAXREG_COUNT
	.align		4
        /*003c*/ 	.byte	0x03, 0x1b
        /*003e*/ 	.short	0x00ff


	//----- nvinfo : EIATTR_NUM_BARRIERS
	.align		4
        /*0040*/ 	.byte	0x02, 0x4c
        /*0042*/ 	.byte	0x01
	.zero		1


	//----- nvinfo : EIATTR_MERCURY_ISA_VERSION
	.align		4
        /*0044*/ 	.byte	0x03, 0x5f
        /*0046*/ 	.short	0x0101


	//----- nvinfo : EIATTR_COOP_GROUP_MASK_REGIDS
	.align		4
        /*0048*/ 	.byte	0x04, 0x29
        /*004a*/ 	.short	(.L_559 - .L_558)


	//   ....[0]....
.L_558:
        /*004c*/ 	.word	0xffffffff


	//   ....[1]....
        /*0050*/ 	.word	0xffffffff


	//   ....[2]....
        /*0054*/ 	.word	0xffffffff


	//   ....[3]....
        /*0058*/ 	.word	0xffffffff


	//   ....[4]....
        /*005c*/ 	.word	0xffffffff


	//----- nvinfo : EIATTR_COOP_GROUP_INSTR_OFFSETS
	.align		4
.L_559:
        /*0060*/ 	.byte	0x04, 0x28
        /*0062*/ 	.short	(.L_561 - .L_560)


	//   ....[0]....
.L_560:
        /*0064*/ 	.word	0x00000fa0


	//   ....[1]....
        /*0068*/ 	.word	0x00000fc0


	//   ....[2]....
        /*006c*/ 	.word	0x00000fe0


	//   ....[3]....
        /*0070*/ 	.word	0x00001010


	//   ....[4]....
        /*0074*/ 	.word	0x00001040


	//----- nvinfo : EIATTR_VRC_CTA_INIT_COUNT
	.align		4
.L_561:
        /*0078*/ 	.byte	0x02, 0x4a
	.zero		1
	.zero		1


	//----- nvinfo : EIATTR_EXIT_INSTR_OFFSETS
	.align		4
        /*007c*/ 	.byte	0x04, 0x1c
        /*007e*/ 	.short	(.L_563 - .L_562)


	//   ....[0]....
.L_562:
        /*0080*/ 	.word	0x000011b0


	//----- nvinfo : EIATTR_MAX_THREADS
	.align		4
.L_563:
        /*0084*/ 	.byte	0x04, 0x05
        /*0086*/ 	.short	(.L_565 - .L_564)
.L_564:
        /*0088*/ 	.word	0x00000080
        /*008c*/ 	.word	0x00000001
        /*0090*/ 	.word	0x00000001


	//----- nvinfo : EIATTR_CRS_STACK_SIZE
	.align		4
.L_565:
        /*0094*/ 	.byte	0x04, 0x1e
        /*0096*/ 	.short	(.L_567 - .L_566)
.L_566:
        /*0098*/ 	.word	0x00000000


	//----- nvinfo : EIATTR_CBANK_PARAM_SIZE
	.align		4
.L_567:
        /*009c*/ 	.byte	0x03, 0x19
        /*009e*/ 	.short	0x0018


	//----- nvinfo : EIATTR_PARAM_CBANK
	.align		4
        /*00a0*/ 	.byte	0x04, 0x0a
        /*00a2*/ 	.short	(.L_569 - .L_568)
	.align		4
.L_568:
        /*00a4*/ 	.word	index@(.nv.constant0._Z31router_gemm_kernel_float_outputI13__nv_bfloat16Li128ELi8ELi1ELi384ELi7168EEvPfPKT_S4_)
        /*00a8*/ 	.short	0x0380
        /*00aa*/ 	.short	0x0018


	//----- nvinfo : EIATTR_SW_WAR
	.align		4
.L_569:
        /*00ac*/ 	.byte	0x04, 0x36
        /*00ae*/ 	.short	(.L_571 - .L_570)
.L_570:
        /*00b0*/ 	.word	0x00000008
.L_571:


//--------------------- .nv.info._Z31router_gemm_kernel_float_outputI13__nv_bfloat16Li128ELi8ELi16ELi256ELi7168EEvPfPKT_S4_ --------------------------
	.section	.nv.info._Z31router_gemm_kernel_float_outputI13__nv_bfloat16Li128ELi8ELi16ELi256ELi7168EEvPfPKT_S4_,"",@"SHT_CUDA_INFO"
	.sectionflags	@""
	.align	4


	//----- nvinfo : EIATTR_CUDA_API_VERSION
	.align		4
        /*0000*/ 	.byte	0x04, 0x37
        /*0002*/ 	.short	(.L_573 - .L_572)
.L_572:
        /*0004*/ 	.word	0x00000082


	//----- nvinfo : EIATTR_KPARAM_INFO
	.align		4
.L_573:
        /*0008*/ 	.byte	0x04, 0x17
        /*000a*/ 	.short	(.L_575 - .L_574)
.L_574:
        /*000c*/ 	.word	0x00000000
        /*0010*/ 	.short	0x0002
        /*0012*/ 	.short	0x0010
        /*0014*/ 	.byte	0x00, 0xf5, 0x21, 0x00


	//----- nvinfo : EIATTR_KPARAM_INFO
	.align		4
.L_575:
        /*0018*/ 	.byte	0x04, 0x17
        /*001a*/ 	.short	(.L_577 - .L_576)
.L_576:
        /*001c*/ 	.word	0x00000000
        /*0020*/ 	.short	0x0001
        /*0022*/ 	.short	0x0008
        /*0024*/ 	.byte	0x00, 0xf5, 0x21, 0x00


	//----- nvinfo : EIATTR_KPARAM_INFO
	.align		4
.L_577:
        /*0028*/ 	.byte	0x04, 0x17
        /*002a*/ 	.short	(.L_579 - .L_578)
.L_578:
        /*002c*/ 	.word	0x00000000
        /*0030*/ 	.short	0x0000
        /*0032*/ 	.short	0x0000
        /*0034*/ 	.byte	0x00, 0xf5, 0x21, 0x00


	//----- nvinfo : EIATTR_SPARSE_MMA_MASK
	.align		4
.L_579:
        /*0038*/ 	.byte	0x03, 0x50
        /*003a*/ 	.short	0x0000


	//----- nvinfo : EIATTR_MAXREG_COUNT
	.align		4
        /*003c*/ 	.byte	0x03, 0x1b
        /*003e*/ 	.short	0x00ff


	//----- nvinfo : EIATTR_NUM_BARRIERS
	.align		4
        /*0040*/ 	.byte	0x02, 0x4c
        /*0042*/ 	.byte	0x01
	.zero		1


	//----- nvinfo : EIATTR_MERCURY_ISA_VERSION
	.align		4
        /*0044*/ 	.byte	0x03, 0x5f
        /*0046*/ 	.short	0x0101


	//----- nvinfo : EIATTR_COOP_GROUP_MASK_REGIDS
	.align		4
        /*0048*/ 	.byte	0x04, 0x29
        /*004a*/ 	.short	(.L_581 - .L_580)


	//   ....[0]....
.L_580:
        /*004c*/ 	.word	0xffffffff


	//   ....[1]....
        /*0050*/ 	.word	0xffffffff


	//   ....[2]....
        /*0054*/ 	.word	0xffffffff


	//   ....[3]....
        /*0058*/ 	.word	0xffffffff


	//   ....[4]....
        /*005c*/ 	.word	0xffffffff


	//   ....[5]....
        /*0060*/ 	.word	0xffffffff


	//   ....[6]....
        /*0064*/ 	.word	0xffffffff


	//   ....[7]....
        /*0068*/ 	.word	0xffffffff


	//   ....[8]....
        /*006c*/ 	.word	0xffffffff


	//   ....[9]....
        /*0070*/ 	.word	0xffffffff


	//   ....[10]....
        /*0074*/ 	.word	0xffffffff


	//   ....[11]....
        /*0078*/ 	.word	0xffffffff


	//   ....[12]....
        /*007c*/ 	.word	0xffffffff


	//   ....[13]....
        /*0080*/ 	.word	0xffffffff


	//   ....[14]....
        /*0084*/ 	.word	0xffffffff


	//   ....[15]....
        /*0088*/ 	.word	0xffffffff


	//   ....[16]....
        /*008c*/ 	.word	0xffffffff


	//   ....[17]....
        /*0090*/ 	.word	0xffffffff


	//   ....[18]....
        /*0094*/ 	.word	0xffffffff


	//   ....[19]....
        /*0098*/ 	.word	0xffffffff


	//   ....[20]....
        /*009c*/ 	.word	0xffffffff


	//   ....[21]....
        /*00a0*/ 	.word	0xffffffff


	//   ....[22]....
        /*00a4*/ 	.word	0xffffffff


	//   ....[23]....
        /*00a8*/ 	.word	0xffffffff


	//   ....[24]....
        /*00ac*/ 	.word	0xffffffff


	//   ....[25]....
        /*00b0*/ 	.word	0xffffffff


	//   ....[26]....
        /*00b4*/ 	.word	0xffffffff


	//   ....[27]....
        /*00b8*/ 	.word	0xffffffff


	//   ....[28]....
        /*00bc*/ 	.word	0xffffffff


	//   ....[29]....
        /*00c0*/ 	.word	0xffffffff


	//   ....[30]....
        /*00c4*/ 	.word	0xffffffff


	//   ....[31]....
        /*00c8*/ 	.word	0xffffffff


	//   ....[32]....
        /*00cc*/ 	.word	0xffffffff


	//   ....[33]....
        /*00d0*/ 	.word	0xffffffff


	//   ....[34]....
        /*00d4*/ 	.word	0xffffffff


	//   ....[35]....
        /*00d8*/ 	.word	0xffffffff


	//   ....[36]....
        /*00dc*/ 	.word	0xffffffff


	//   ....[37]....
        /*00e0*/ 	.word	0xffffffff


	//   ....[38]....
        /*00e4*/ 	.word	0xffffffff


	//   ....[39]....
        /*00e8*/ 	.word	0xffffffff


	//   ....[40]....
        /*00ec*/ 	.word	0xffffffff


	//   ....[41]....
        /*00f0*/ 	.word	0xffffffff


	//   ....[42]....
        /*00f4*/ 	.word	0xffffffff


	//   ....[43]....
        /*00f8*/ 	.word	0xffffffff


	//   ....[44]....
        /*00fc*/ 	.word	0xffffffff


	//   ....[45]....
        /*0100*/ 	.word	0xffffffff


	//   ....[46]....
        /*0104*/ 	.word	0xffffffff


	//   ....[47]....
        /*0108*/ 	.word	0xffffffff


	//   ....[48]....
        /*010c*/ 	.word	0xffffffff


	//   ....[49]....
        /*0110*/ 	.word	0xffffffff


	//   ....[50]....
        /*0114*/ 	.word	0xffffffff


	//   ....[51]....
        /*0118*/ 	.word	0xffffffff


	//   ....[52]....
        /*011c*/ 	.word	0xffffffff


	//   ....[53]....
        /*0120*/ 	.word	0xffffffff


	//   ....[54]....
        /*0124*/ 	.word	0xffffffff


	//   ....[55]....
        /*0128*/ 	.word	0xffffffff


	//   ....[56]....
        /*012c*/ 	.word	0xffffffff


	//   ....[57]....
        /*0130*/ 	.word	0xffffffff


	//   ....[58]....
        /*0134*/ 	.word	0xffffffff


	//   ....[59]....
        /*0138*/ 	.word	0xffffffff


	//   ....[60]....
        /*013c*/ 	.word	0xffffffff


	//   ....[61]....
        /*0140*/ 	.word	0xffffffff


	//   ....[62]....
        /*0144*/ 	.word	0xffffffff


	//   ....[63]....
        /*0148*/ 	.word	0xffffffff


	//   ....[64]....
        /*014c*/ 	.word	0xffffffff


	//   ....[65]....
        /*0150*/ 	.word	0xffffffff


	//   ....[66]....
        /*0154*/ 	.word	0xffffffff


	//   ....[67]....
        /*0158*/ 	.word	0xffffffff


	//   ....[68]....
        /*015c*/ 	.word	0xffffffff


	//   ....[69]....
        /*0160*/ 	.word	0xffffffff


	//   ....[70]....
        /*0164*/ 	.word	0xffffffff


	//   ....[71]....
        /*0168*/ 	.word	0xffffffff


	//   ....[72]....
        /*016c*/ 	.word	0xffffffff


	//   ....[73]....
        /*0170*/ 	.word	0xffffffff


	//   ....[74]....
        /*0174*/ 	.word	0xffffffff


	//   ....[75]....
        /*0178*/ 	.word	0xffffffff


	//   ....[76]....
        /*017c*/ 	.word	0xffffffff


	//   ....[77]....
        /*0180*/ 	.word	0xffffffff


	//   ....[78]....
        /*0184*/ 	.word	0xffffffff


	//   ....[79]....
        /*0188*/ 	.word	0xffffffff


	//----- nvinfo : EIATTR_COOP_GROUP_INSTR_OFFSETS
	.align		4
.L_581:
        /*018c*/ 	.byte	0x04, 0x28
        /*018e*/ 	.short	(.L_583 - .L_582)


	//   ....[0]....
.L_582:
        /*0190*/ 	.word	0x00001870


	//   ....[1]....
        /*0194*/ 	.word	0x000018b0


	//   ....[2]....
        /*0198*/ 	.word	0x000018c0


	//   ....[3]....
        /*019c*/ 	.word	0x000018d0


	//   ....[4]....
        /*01a0*/ 	.word	0x000018e0


	//   ....[5]....
        /*01a4*/ 	.word	0x000018f0


	//   ....[6]....
        /*01a8*/ 	.word	0x00001900


	//   ....[7]....
        /*01ac*/ 	.word	0x00001930


	//   ....[8]....
        /*01b0*/ 	.word	0x00001950


	//   ....[9]....
        /*01b4*/ 	.word	0x00001970


	//   ....[10]....
        /*01b8*/ 	.word	0x00001990


	//   ....[11]....
        /*01bc*/ 	.word	0x000019b0


	//   ....[12]....
        /*01c0*/ 	.word	0x000019d0


	//   ....[13]....
        /*01c4*/ 	.word	0x000019f0


	//   ....[14]....
        /*01c8*/ 	.word	0x00001a10


	//   ....[15]....
        /*01cc*/ 	.word	0x00001a30


	//   ....[16]....
        /*01d0*/ 	.word	0x00001a50


	//   ....[17]....
        /*01d4*/ 	.word	0x00001a70


	//   ....[18]....
        /*01d8*/ 	.word	0x00001aa0


	//   ....[19]....
        /*01dc*/ 	.word	0x00001ac0


	//   ....[20]....
        /*01e0*/ 	.word	0x00001ae0


	//   ....[21]....
        /*01e4*/ 	.word	0x00001b00


	//   ....[22]....
        /*01e8*/ 	.word	0x00001b20


	//   ....[23]....
        /*01ec*/ 	.word	0x00001b40


	//   ....[24]....
        /*01f0*/ 	.word	0x00001b50


	//   ....[25]....
        /*01f4*/ 	.word	0x00001b70


	//   ....[26]....
        /*01f8*/ 	.word	0x00001b90


	//   ....[27]....
        /*01fc*/ 	.word	0x00001bb0


	//   ....[28]....
        /*0200*/ 	.word	0x00001bd0


	//   ....[29]....
        /*0204*/ 	.word	0x00001bf0


	//   ....[30]....
        /*0208*/ 	.word	0x00001c10


	//   ....[31]....
        /*020c*/ 	.word	0x00001c30


	//   ....[32]....
        /*0210*/ 	.word	0x00001c50


	//   ....[33]....
        /*0214*/ 	.word	0x00001c70


	//   ....[34]....
        /*0218*/ 	.word	0x00001ca0


	//   ....[35]....
        /*021c*/ 	.word	0x00001cc0


	//   ....[36]....
        /*0220*/ 	.word	0x00001ce0


	//   ....[37]....
        /*0224*/ 	.word	0x00001d00


	//   ....[38]....
        /*0228*/ 	.word	0x00001d20


	//   ....[39]....
        /*022c*/ 	.word	0x00001d40


	//   ....[40]....
        /*0230*/ 	.word	0x00001d50


	//   ....[41]....
        /*0234*/ 	.word	0x00001d70


	//   ....[42]....
        /*0238*/ 	.word	0x00001d90


	//   ....[43]....
        /*023c*/ 	.word	0x00001db0


	//   ....[44]....
        /*0240*/ 	.word	0x00001dd0


	//   ....[45]....
        /*0244*/ 	.word	0x00001df0


	//   ....[46]....
        /*0248*/ 	.word	0x00001e10


	//   ....[47]....
        /*024c*/ 	.word	0x00001e30


	//   ....[48]....
        /*0250*/ 	.word	0x00001e50


	//   ....[49]....
        /*0254*/ 	.word	0x00001e70


	//   ....[50]....
        /*0258*/ 	.word	0x00001ea0


	//   ....[51]....
        /*025c*/ 	.word	0x00001ec0


	//   ....[52]....
        /*0260*/ 	.word	0x00001ee0


	//   ....[53]....
        /*0264*/ 	.word	0x00001f00


	//   ....[54]....
        /*0268*/ 	.word	0x00001f20


	//   ....[55]....
        /*026c*/ 	.word	0x00001f50


	//   ....[56]....
        /*0270*/ 	.word	0x00001f80


	//   ....[57]....
        /*0274*/ 	.word	0x00001fb0


	//   ....[58]....
        /*0278*/ 	.word	0x00001fd0


	//   ....[59]....
        /*027c*/ 	.word	0x00001ff0


	//   ....[60]....
        /*0280*/ 	.word	0x00002010


	//   ....[61]....
        /*0284*/ 	.word	0x00002030


	//   ....[62]....
        /*0288*/ 	.word	0x00002050


	//   ....[63]....
        /*028c*/ 	.word	0x00002070


	//   ....[64]....
        /*0290*/ 	.word	0x00002090


	//   ....[65]....
        /*0294*/ 	.word	0x000020c0


	//   ....[66]....
        /*0298*/ 	.word	0x000020e0


	//   ....[67]....
        /*029c*/ 	.word	0x00002100


	//   ....[68]....
        /*02a0*/ 	.word	0x00002120


	//   ....[69]....
        /*02a4*/ 	.word	0x00002140


	//   ....[70]....
        /*02a8*/ 	.word	0x00002160


	//   ....[71]....
        /*02ac*/ 	.word	0x00002170


	//   ....[72]....
        /*02b0*/ 	.word	0x00002190


	//   ....[73]....
        /*02b4*/ 	.word	0x000021b0


	//   ....[74]....
        /*02b8*/ 	.word	0x000021d0


	//   ....[75]....
        /*02bc*/ 	.word	0x000021f0


	//   ....[76]....
        /*02c0*/ 	.word	0x00002210


	//   ....[77]....
        /*02c4*/ 	.word	0x00002230


	//   ....[78]....
        /*02c8*/ 	.word	0x00002250


	//   ....[79]....
        /*02cc*/ 	.word	0x00002270


	//----- nvinfo : EIATTR_VRC_CTA_INIT_COUNT
	.align		4
.L_583:
        /*02d0*/ 	.byte	0x02, 0x4a
	.zero		1
	.zero		1


	//----- nvinfo : EIATTR_EXIT_INSTR_OFFSETS
	.align		4
        /*02d4*/ 	.byte	0x04, 0x1c
        /*02d6*/ 	.short	(.L_585 - .L_584)


	//   ....[0]....
.L_584:
        /*02d8*/ 	.word	0x00002a60


	//----- nvinfo : EIATTR_MAX_THREADS
	.align		4
.L_585:
        /*02dc*/ 	.byte	0x04, 0x05
        /*02de*/ 	.short	(.L_587 - .L_586)
.L_586:
        /*02e0*/ 	.word	0x00000080
        /*02e4*/ 	.word	0x00000001
        /*02e8*/ 	.word	0x00000001


	//----- nvinfo : EIATTR_CRS_STACK_SIZE
	.align		4
.L_587:
        /*02ec*/ 	.byte	0x04, 0x1e
        /*02ee*/ 	.short	(.L_589 - .L_588)
.L_588:
        /*02f0*/ 	.word	0x00000000


	//----- nvinfo : EIATTR_CBANK_PARAM_SIZE
	.align		4
.L_589:
        /*02f4*/ 	.byte	0x03, 0x19
        /*02f6*/ 	.short	0x0018


	//----- nvinfo : EIATTR_PARAM_CBANK
	.align		4
        /*02f8*/ 	.byte	0x04, 0x0a
        /*02fa*/ 	.short	(.L_591 - .L_590)
	.align		4
.L_590:
        /*02fc*/ 	.word	index@(.nv.constant0._Z31router_gemm_kernel_float_outputI13__nv_bfloat16Li128ELi8ELi16ELi256ELi7168EEvPfPKT_S4_)
        /*0300*/ 	.short	0x0380
        /*0302*/ 	.short	0x0018


	//----- nvinfo : EIATTR_SW_WAR
	.align		4
.L_591:
        /*0304*/ 	.byte	0x04, 0x36
        /*0306*/ 	.short	(.L_593 - .L_592)
.L_592:
        /*0308*/ 	.word	0x00000008
.L_593:


//--------------------- .nv.info._Z31router_gemm_kernel_float_outputI13__nv_bfloat16Li128ELi8ELi15ELi256ELi7168EEvPfPKT_S4_ --------------------------
	.section	.nv.info._Z31router_gemm_kernel_float_outputI13__nv_bfloat16Li128ELi8ELi15ELi256ELi7168EEvPfPKT_S4_,"",@"SHT_CUDA_INFO"
	.sectionflags	@""
	.align	4


	//----- nvinfo : EIATTR_CUDA_API_VERSION
	.align		4
        /*0000*/ 	.byte	0x04, 0x37
        /*0002*/ 	.short	(.L_595 - .L_594)
.L_594:
        /*0004*/ 	.word	0x00000082


	//----- nvinfo : EIATTR_KPARAM_INFO
	.align		4
.L_595:
        /*0008*/ 	.byte	0x04, 0x17
        /*000a*/ 	.short	(.L_597 - .L_596)
.L_596:
        /*000c*/ 	.word	0x00000000
        /*0010*/ 	.short	0x0002
        /*0012*/ 	.short	0x0010
        /*0014*/ 	.byte	0x00, 0xf5, 0x21, 0x00


	//----- nvinfo : EIATTR_KPARAM_INFO
	.align		4
.L_597:
        /*0018*/ 	.byte	0x04, 0x17
        /*001a*/ 	.short	(.L_599 - .L_598)
.L_598:
        /*001c*/ 	.word	0x00000000
        /*0020*/ 	.short	0x0001
        /*0022*/ 	.short	0x0008
        /*0024*/ 	.byte	0x00, 0xf5, 0x21, 0x00


	//----- nvinfo : EIATTR_KPARAM_INFO
	.align		4
.L_599:
        /*0028*/ 	.byte	0x04, 0x17
        /*002a*/ 	.short	(.L_601 - .L_600)
.L_600:
        /*002c*/ 	.word	0x00000000
        /*0030*/ 	.short	0x0000
        /*0032*/ 	.short	0x0000
        /*0034*/ 	.byte	0x00, 0xf5, 0x21, 0x00


	//----- nvinfo : EIATTR_SPARSE_MMA_MASK
	.align		4
.L_601:
        /*0038*/ 	.byte	0x03, 0x50
        /*003a*/ 	.short	0x0000


	//----- nvinfo : EIATTR_MAXREG_COUNT
	.align		4
        /*003c*/ 	.byte	0x03, 0x1b
        /*003e*/ 	.short	0x00ff


	//----- nvinfo : EIATTR_NUM_BARRIERS
	.align		4
        /*0040*/ 	.byte	0x02, 0x4c
        /*0042*/ 	.byte	0x01
	.zero		1


	//----- nvinfo : EIATTR_MERCURY_ISA_VERSION
	.align		4
        /*0044*/ 	.byte	0x03, 0x5f
        /*0046*/ 	.short	0x0101


	//----- nvinfo : EIATTR_COOP_GROUP_MASK_REGIDS
	.align		4
        /*0048*/ 	.byte	0x04, 0x29
        /*004a*/ 	.short	(.L_603 - .L_602)


	//   ....[0]....
.L_602:
        /*004c*/ 	.word	0xffffffff


	//   ....[1]....
        /*0050*/ 	.word	0xffffffff


	//   ....[2]....
        /*0054*/ 	.word	0xffffffff


	//   ....[3]....
        /*0058*/ 	.word	0xffffffff


	//   ....[4]....
        /*005c*/ 	.word	0xffffffff


	//   ....[5]....
        /*0060*/ 	.word	0xffffffff


	//   ....[6]....
        /*0064*/ 	.word	0xffffffff


	//   ....[7]....
        /*0068*/ 	.word	0xffffffff


	//   ....[8]....
        /*006c*/ 	.word	0xffffffff


	//   ....[9]....
        /*0070*/ 	.word	0xffffffff


	//   ....[10]....
        /*0074*/ 	.word	0xffffffff


	//   ....[11]....
        /*0078*/ 	.word	0xffffffff


	//   ....[12]....
        /*007c*/ 	.word	0xffffffff


	//   ....[13]....
        /*0080*/ 	.word	0xffffffff


	//   ....[14]....
        /*0084*/ 	.word	0xffffffff


	//   ....[15]....
        /*0088*/ 	.word	0xffffffff


	//   ....[16]....
        /*008c*/ 	.word	0xffffffff


	//   ....[17]....
        /*0090*/ 	.word	0xffffffff


	//   ....[18]....
        /*0094*/ 	.word	0xffffffff


	//   ....[19]....
        /*0098*/ 	.word	0xffffffff


	//   ....[20]....
        /*009c*/ 	.word	0xffffffff


	//   ....[21]....
        /*00a0*/ 	.word	0xffffffff


	//   ....[22]....
        /*00a4*/ 	.word	0xffffffff


	//   ....[23]....
        /*00a8*/ 	.word	0xffffffff


	//   ....[24]....
        /*00ac*/ 	.word	0xffffffff


	//   ....[25]....
        /*00b0*/ 	.word	0xffffffff


	//   ....[26]....
        /*00b4*/ 	.word	0xffffffff


	//   ....[27]....
        /*00b8*/ 	.word	0xffffffff


	//   ....[28]....
        /*00bc*/ 	.word	0xffffffff


	//   ....[29]....
        /*00c0*/ 	.word	0xffffffff


	//   ....[30]....
        /*00c4*/ 	.word	0xffffffff


	//   ....[31]....
        /*00c8*/ 	.word	0xffffffff


	//   ....[32]....
        /*00cc*/ 	.word	0xffffffff


	//   ....[33]....
        /*00d0*/ 	.word	0xffffffff


	//   ....[34]....
        /*00d4*/ 	.word	0xffffffff


	//   ....[35]....
        /*00d8*/ 	.word	0xffffffff


	//   ....[36]....
        /*00dc*/ 	.word	0xffffffff


	//   ....[37]....
        /*00e0*/ 	.word	0xffffffff


	//   ....[38]....
        /*00e4*/ 	.word	0xffffffff


	//   ....[39]....
        /*00e8*/ 	.word	0xffffffff


	//   ....[40]....
        /*00ec*/ 	.word	0xffffffff


	//   ....[41]....
        /*00f0*/ 	.word	0xffffffff


	//   ....[42]....
        /*00f4*/ 	.word	0xffffffff


	//   ....[43]....
        /*00f8*/ 	.word	0xffffffff


	//   ....[44]....
        /*00fc*/ 	.word	0xffffffff


	//   ....[45]....
        /*0100*/ 	.word	0xffffffff


	//   ....[46]....
        /*0104*/ 	.word	0xffffffff


	//   ....[47]....
        /*0108*/ 	.word	0xffffffff


	//   ....[48]....
        /*010c*/ 	.word	0xffffffff


	//   ....[49]....
        /*0110*/ 	.word	0xffffffff


	//   ....[50]....
        /*0114*/ 	.word	0xffffffff


	//   ....[51]....
        /*0118*/ 	.word	0xffffffff


	//   ....[52]....
        /*011c*/ 	.word	0xffffffff


	//   ....[53]....
        /*0120*/ 	.word	0xffffffff


	//   ....[54]....
        /*0124*/ 	.word	0xffffffff


	//   ....[55]....
        /*0128*/ 	.word	0xffffffff


	//   ....[56]....
        /*012c*/ 	.word	0xffffffff


	//   ....[57]....
        /*0130*/ 	.word	0xffffffff


	//   ....[58]....
        /*0134*/ 	.word	0xffffffff


	//   ....[59]....
        /*0138*/ 	.word	0xffffffff


	//   ....[60]....
        /*013c*/ 	.word	0xffffffff


	//   ....[61]....
        /*0140*/ 	.word	0xffffffff


	//   ....[62]....
        /*0144*/ 	.word	0xffffffff


	//   ....[63]....
        /*0148*/ 	.word	0xffffffff


	//   ....[64]....
        /*014c*/ 	.word	0xffffffff


	//   ....[65]....
        /*0150*/ 	.word	0xffffffff


	//   ....[66]....
        /*0154*/ 	.word	0xffffffff


	//   ....[67]....
        /*0158*/ 	.word	0xffffffff


	//   ....[68]....
        /*015c*/ 	.word	0xffffffff


	//   ....[69]....
        /*0160*/ 	.word	0xffffffff


	//   ....[70]....
        /*0164*/ 	.word	0xffffffff


	//   ....[71]....
        /*0168*/ 	.word	0xffffffff


	//   ....[72]....
        /*016c*/ 	.word	0xffffffff


	//   ....[73]....
        /*0170*/ 	.word	0xffffffff


	//   ....[74]....
        /*0174*/ 	.word	0xffffffff


	//----- nvinfo : EIATTR_COOP_GROUP_INSTR_OFFSETS
	.align		4
.L_603:
        /*0178*/ 	.byte	0x04, 0x28
        /*017a*/ 	.short	(.L_605 - .L_604)


	//   ....[0]....
.L_604:
        /*017c*/ 	.word	0x00001700


	//   ....[1]....
        /*0180*/ 	.word	0x00001740


	//   ....[2]....
        /*0184*/ 	.word	0x00001750


	//   ....[3]....
        /*0188*/ 	.word	0x00001760


	//   ....[4]....
        /*018c*/ 	.word	0x00001770


	//   ....[5]....
        /*0190*/ 	.word	0x00001780


	//   ....[6]....
        /*0194*/ 	.word	0x00001790


	//   ....[7]....
        /*0198*/ 	.word	0x000017c0


	//   ....[8]....
        /*019c*/ 	.word	0x000017e0


	//   ....[9]....
        /*01a0*/ 	.word	0x00001800


	//   ....[10]....
        /*01a4*/ 	.word	0x00001820


	//   ....[11]....
        /*01a8*/ 	.word	0x00001840


	//   ....[12]....
        /*01ac*/ 	.word	0x00001860


	//   ....[13]....
        /*01b0*/ 	.word	0x00001880


	//   ....[14]....
        /*01b4*/ 	.word	0x000018a0


	//   ....[15]....
        /*01b8*/ 	.word	0x000018c0


	//   ....[16]....
        /*01bc*/ 	.word	0x000018e0


	//   ....[17]....
        /*01c0*/ 	.word	0x00001910


	//   ....[18]....
        /*01c4*/ 	.word	0x00001930


	//   ....[19]....
        /*01c8*/ 	.word	0x00001950


	//   ....[20]....
        /*01cc*/ 	.word	0x00001970


	//   ....[21]....
        /*01d0*/ 	.word	0x00001990


	//   ....[22]....
        /*01d4*/ 	.word	0x000019b0


	//   ....[23]....
        /*01d8*/ 	.word	0x000019c0


	//   ....[24]....
        /*01dc*/ 	.word	0x000019e0


	//   ....[25]....
        /*01e0*/ 	.word	0x00001a00


	//   ....[26]....
        /*01e4*/ 	.word	0x00001a20


	//   ....[27]....
        /*01e8*/ 	.word	0x00001a40


	//   ....[28]....
        /*01ec*/ 	.word	0x00001a60


	//   ....[29]....
        /*01f0*/ 	.word	0x00001a80


	//   ....[30]....
        /*01f4*/ 	.word	0x00001aa0


	//   ....[31]....
        /*01f8*/ 	.word	0x00001ac0


	//   ....[32]....
        /*01fc*/ 	.word	0x00001af0


	//   ....[33]....
        /*0200*/ 	.word	0x00001b10


	//   ....[34]....
        /*0204*/ 	.word	0x00001b30


	//   ....[35]....
        /*0208*/ 	.word	0x00001b50


	//   ....[36]....
        /*020c*/ 	.word	0x00001b70


	//   ....[37]....
        /*0210*/ 	.word	0x00001b90


	//   ....[38]....
        /*0214*/ 	.word	0x00001ba0


	//   ....[39]....
        /*0218*/ 	.word	0x00001bc0


	//   ....[40]....
        /*021c*/ 	.word	0x00001be0


	//   ....[41]....
        /*0220*/ 	.word	0x00001c00


	//   ....[42]....
        /*0224*/ 	.word	0x00001c20


	//   ....[43]....
        /*0228*/ 	.word	0x00001c40


	//   ....[44]....
        /*022c*/ 	.word	0x00001c60


	//   ....[45]....
        /*0230*/ 	.word	0x00001c80


	//   ....[46]....
        /*0234*/ 	.word	0x00001ca0


	//   ....[47]....
        /*0238*/ 	.word	0x00001cd0


	//   ....[48]....
        /*023c*/ 	.word	0x00001cf0


	//   ....[49]....
        /*0240*/ 	.word	0x00001d10


	//   ....[50]....
        /*0244*/ 	.word	0x00001d30


	//   ....[51]....
        /*0248*/ 	.word	0x00001d50


	//   ....[52]....
        /*024c*/ 	.word	0x00001d80


	//   ....[53]....
        /*0250*/ 	.word	0x00001db0


	//   ....[54]....
        /*0254*/ 	.word	0x00001de0


	//   ....[55]....
        /*0258*/ 	.word	0x00001e00


	//   ....[56]....
        /*025c*/ 	.word	0x00001e20


	//   ....[57]....
        /*0260*/ 	.word	0x00001e40


	//   ....[58]....
        /*0264*/ 	.word	0x00001e60


	//   ....[59]....
        /*0268*/ 	.word	0x00001e80


	//   ....[60]....
        /*026c*/ 	.word	0x00001ea0


	//   ....[61]....
        /*0270*/ 	.word	0x00001ed0


	//   ....[62]....
        /*0274*/ 	.word	0x00001ef0


	//   ....[63]....
        /*0278*/ 	.word	0x00001f10


	//   ....[64]....
        /*027c*/ 	.word	0x00001f30


	//   ....[65]....
        /*0280*/ 	.word	0x00001f50


	//   ....[66]....
        /*0284*/ 	.word	0x00001f70


	//   ....[67]....
        /*0288*/ 	.word	0x00001f80


	//   ....[68]....
        /*028c*/ 	.word	0x00001fa0


	//   ....[69]....
        /*0290*/ 	.word	0x00001fc0


	//   ....[70]....
        /*0294*/ 	.word	0x00001fe0


	//   ....[71]....
        /*0298*/ 	.word	0x00002000


	//   ....[72]....
        /*029c*/ 	.word	0x00002020


	//   ....[73]....
        /*02a0*/ 	.word	0x00002040


	//   ....[74]....
        /*02a4*/ 	.word	0x00002060


	//----- nvinfo : EIATTR_VRC_CTA_INIT_COUNT
	.align		4
.L_605:
        /*02a8*/ 	.byte	0x02, 0x4a
	.zero		1
	.zero		1


	//----- nvinfo : EIATTR_EXIT_INSTR_OFFSETS
	.align		4
        /*02ac*/ 	.byte	0x04, 0x1c
        /*02ae*/ 	.short	(.L_607 - .L_606)


	//   ....[0]....
.L_606:
        /*02b0*/ 	.word	0x000027e0


	//----- nvinfo : EIATTR_MAX_THREADS
	.align		4
.L_607:
        /*02b4*/ 	.byte	0x04, 0x05
        /*02b6*/ 	.short	(.L_609 - .L_608)
.L_608:
        /*02b8*/ 	.word	0x00000080
        /*02bc*/ 	.word	0x00000001
        /*02c0*/ 	.word	0x00000001


	//----- nvinfo : EIATTR_CRS_STACK_SIZE
	.align		4
.L_609:
        /*02c4*/ 	.byte	0x04, 0x1e
        /*02c6*/ 	.short	(.L_611 - .L_610)
.L_610:
        /*02c8*/ 	.word	0x00000000


	//----- nvinfo : EIATTR_CBANK_PARAM_SIZE
	.align		4
.L_611:
        /*02cc*/ 	.byte	0x03, 0x19
        /*02ce*/ 	.short	0x0018


	//----- nvinfo : EIATTR_PARAM_CBANK
	.align		4
        /*02d0*/ 	.byte	0x04, 0x0a
        /*02d2*/ 	.short	(.L_613 - .L_612)
	.align		4
.L_612:
        /*02d4*/ 	.word	index@(.nv.constant0._Z31router_gemm_kernel_float_outputI13__nv_bfloat16Li128ELi8ELi15ELi256ELi7168EEvPfPKT_S4_)
        /*02d8*/ 	.short	0x0380
        /*02da*/ 	.short	0x0018


	//----- nvinfo : EIATTR_SW_WAR
	.align		4
.L_613:
        /*02dc*/ 	.byte	0x04, 0x36
        /*02de*/ 	.short	(.L_615 - .L_614)
.L_614:
        /*02e0*/ 	.word	0x00000008
.L_615:


//--------------------- .nv.info._Z31router_gemm_kernel_float_outputI13__nv_bfloat16Li128ELi8ELi14ELi256ELi7168EEvPfPKT_S4_ --------------------------
	.section	.nv.info._Z31router_gemm_kernel_float_outputI13__nv_bfloat16Li128ELi8ELi14ELi256ELi7168EEvPfPKT_S4_,"",@"SHT_CUDA_INFO"
	.sectionflags	@""
	.align	4


	//----- nvinfo : EIATTR_CUDA_API_VERSION
	.align		4
        /*0000*/ 	.byte	0x04, 0x37
        /*0002*/ 	.short	(.L_617 - .L_616)
.L_616:
        /*0004*/ 	.word	0x00000082


	//----- nvinfo : EIATTR_KPARAM_INFO
	.align		4
.L_617:
        /*0008*/ 	.byte	0x04, 0x17
        /*000a*/ 	.short	(.L_619 - .L_618)
.L_618:
        /*000c*/ 	.word	0x00000000
        /*0010*/ 	.short	0x0002
        /*0012*/ 	.short	0x0010
        /*0014*/ 	.byte	0x00, 0xf5, 0x21, 0x00


	//----- nvinfo : EIATTR_KPARAM_INFO
	.align		4
.L_619:
        /*0018*/ 	.byte	0x04, 0x17
        /*001a*/ 	.short	(.L_621 - .L_620)
.L_620:
        /*001c*/ 	.word	0x00000000
        /*0020*/ 	.short	0x0001
        /*0022*/ 	.short	0x0008
        /*0024*/ 	.byte	0x00, 0xf5, 0x21, 0x00


	//----- nvinfo : EIATTR_KPARAM_INFO
	.align		4
.L_621:
        /*0028*/ 	.byte	0x04, 0x17
        /*002a*/ 	.short	(.L_623 - .L_622)
.L_622:
        /*002c*/ 	.word	0x00000000
        /*0030*/ 	.short	0x0000
        /*0032*/ 	.short	0x0000
        /*0034*/ 	.byte	0x00, 0xf5, 0x21, 0x00


	//----- nvinfo : EIATTR_SPARSE_MMA_MASK
	.align		4
.L_623:
        /*0038*/ 	.byte	0x03, 0x50
        /*003a*/ 	.short	0x0000


	//----- nvinfo : EIATTR_MAXREG_COUNT
	.align		4
        /*003c*/ 	.byte	0x03, 0x1b
        /*003e*/ 	.short	0x00ff


	//----- nvinfo : EIATTR_NUM_BARRIERS
	.align		4
        /*0040*/ 	.byte	0x02, 0x4c
        /*0042*/ 	.byte	0x01
	.zero		1


	//----- nvinfo : EIATTR_MERCURY_ISA_VERSION
	.align		4
        /*0044*/ 	.byte	0x03, 0x5f
        /*0046*/ 	.short	0x0101


	//----- nvinfo : EIATTR_COOP_GROUP_MASK_REGIDS
	.align		4
        /*0048*/ 	.byte	0x04, 0x29
        /*004a*/ 	.short	(.L_625 - .L_624)


	//   ....[0]....
.L_624:
        /*004c*/ 	.word	0xffffffff


	//   ....[1]....
        /*0050*/ 	.word	0xffffffff


	//   ....[2]....
        /*0054*/ 	.word	0xffffffff


	//   ....[3]....
        /*0058*/ 	.word	0xffffffff


	//   ....[4]....
        /*005c*/ 	.word	0xffffffff


	//   ....[5]....
        /*0060*/ 	.word	0xffffffff


	//   ....[6]....
        /*0064*/ 	.word	0xffffffff


	//   ....[7]....
        /*0068*/ 	.word	0xffffffff


	//   ....[8]....
        /*006c*/ 	.word	0xffffffff


	//   ....[9]....
        /*0070*/ 	.word	0xffffffff


	//   ....[10]....
        /*0074*/ 	.word	0xffffffff


	//   ....[11]....
        /*0078*/ 	.word	0xffffffff


	//   ....[12]....
        /*007c*/ 	.word	0xffffffff


	//   ....[13]....
        /*0080*/ 	.word	0xffffffff


	//   ....[14]....
        /*0084*/ 	.word	0xffffffff


	//   ....[15]....
        /*0088*/ 	.word	0xffffffff


	//   ....[16]....
        /*008c*/ 	.word	0xffffffff


	//   ....[17]....
        /*0090*/ 	.word	0xffffffff


	//   ....[18]....
        /*0094*/ 	.word	0xffffffff


	//   ....[19]....
        /*0098*/ 	.word	0xffffffff


	//   ....[20]....
        /*009c*/ 	.word	0xffffffff


	//   ....[21]....
        /*00a0*/ 	.word	0xffffffff


	//   ....[22]....
        /*00a4*/ 	.word	0xffffffff


	//   ....[23]....
        /*00a8*/ 	.word	0xffffffff


	//   ....[24]....
        /*00ac*/ 	.word	0xffffffff


	//   ....[25]....
        /*00b0*/ 	.word	0xffffffff


	//   ....[26]....
        /*00b4*/ 	.word	0xffffffff


	//   ....[27]....
        /*00b8*/ 	.word	0xffffffff


	//   ....[28]....
        /*00bc*/ 	.word	0xffffffff


	//   ....[29]....
        /*00c0*/ 	.word	0xffffffff


	//   ....[30]....
        /*00c4*/ 	.word	0xffffffff


	//   ....[31]....
        /*00c8*/ 	.word	0xffffffff


	//   ....[32]....
        /*00cc*/ 	.word	0xffffffff


	//   ....[33]....
        /*00d0*/ 	.word	0xffffffff


	//   ....[34]....
        /*00d4*/ 	.word	0xffffffff


	//   ....[35]....
        /*00d8*/ 	.word	0xffffffff


	//   ....[36]....
        /*00dc*/ 	.word	0xffffffff


	//   ....[37]....
        /*00e0*/ 	.word	0xffffffff


	//   ....[38]....
        /*00e4*/ 	.word	0xffffffff


	//   ....[39]....
        /*00e8*/ 	.word	0xffffffff


	//   ....[40]....
        /*00ec*/ 	.word	0xffffffff


	//   ....[41]....
        /*00f0*/ 	.word	0xffffffff


	//   ....[42]....
        /*00f4*/ 	.word	0xffffffff


	//   ....[43]....
        /*00f8*/ 	.word	0xffffffff


	//   ....[44]....
        /*00fc*/ 	.word	0xffffffff


	//   ....[45]....
        /*0100*/ 	.word	0xffffffff


	//   ....[46]....
        /*0104*/ 	.word	0xffffffff


	//   ....[47]....
        /*0108*/ 	.word	0xffffffff


	//   ....[48]....
        /*010c*/ 	.word	0xffffffff


	//   ....[49]....
        /*0110*/ 	.word	0xffffffff


	//   ....[50]....
        /*0114*/ 	.word	0xffffffff


	//   ....[51]....
        /*0118*/ 	.word	0xffffffff


	//   ....[52]....
        /*011c*/ 	.word	0xffffffff


	//   ....[53]....
        /*0120*/ 	.word	0xffffffff


	//   ....[54]....
        /*0124*/ 	.word	0xffffffff


	//   ....[55]....
        /*0128*/ 	.word	0xffffffff


	//   ....[56]....
        /*012c*/ 	.word	0xffffffff


	//   ....[57]....
        /*0130*/ 	.word	0xffffffff


	//   ....[58]....
        /*0134*/ 	.word	0xffffffff


	//   ....[59]....
        /*0138*/ 	.word	0xffffffff


	//   ....[60]....
        /*013c*/ 	.word	0xffffffff


	//   ....[61]....
        /*0140*/ 	.word	0xffffffff


	//   ....[62]....
        /*0144*/ 	.word	0xffffffff


	//   ....[63]....
        /*0148*/ 	.word	0xffffffff


	//   ....[64]....
        /*014c*/ 	.word	0xffffffff


	//   ....[65]....
        /*0150*/ 	.word	0xffffffff


	//   ....[66]....
        /*0154*/ 	.word	0xffffffff


	//   ....[67]....
        /*0158*/ 	.word	0xffffffff


	//   ....[68]....
        /*015c*/ 	.word	0xffffffff


	//   ....[69]....
        /*0160*/ 	.word	0xffffffff


	//----- nvinfo : EIATTR_COOP_GROUP_INSTR_OFFSETS
	.align		4
.L_625:
        /*0164*/ 	.byte	0x04, 0x28
        /*0166*/ 	.short	(.L_627 - .L_626)


	//   ....[0]....
.L_626:
        /*0168*/ 	.word	0x000015b0


	//   ....[1]....
        /*016c*/ 	.word	0x000015f0


	//   ....[2]....
        /*0170*/ 	.word	0x00001600


	//   ....[3]....
        /*0174*/ 	.word	0x00001610


	//   ....[4]....
        /*0178*/ 	.word	0x00001620


	//   ....[5]....
        /*017c*/ 	.word	0x00001630


	//   ....[6]....
        /*0180*/ 	.word	0x00001640


	//   ....[7]....
        /*0184*/ 	.word	0x00001670


	//   ....[8]....
        /*0188*/ 	.word	0x00001690


	//   ....[9]....
        /*018c*/ 	.word	0x000016b0


	//   ....[10]....
        /*0190*/ 	.word	0x000016d0


	//   ....[11]....
        /*0194*/ 	.word	0x000016f0


	//   ....[12]....
        /*0198*/ 	.word	0x00001710


	//   ....[13]....
        /*019c*/ 	.word	0x00001730


	//   ....[14]....
        /*01a0*/ 	.word	0x00001750


	//   ....[15]....
        /*01a4*/ 	.word	0x00001770


	//   ....[16]....
        /*01a8*/ 	.word	0x000017a0


	//   ....[17]....
        /*01ac*/ 	.word	0x000017c0


	//   ....[18]....
        /*01b0*/ 	.word	0x000017e0


	//   ....[19]....
        /*01b4*/ 	.word	0x00001800


	//   ....[20]....
        /*01b8*/ 	.word	0x00001820


	//   ....[21]....
        /*01bc*/ 	.word	0x00001840


	//   ....[22]....
        /*01c0*/ 	.word	0x00001850


	//   ....[23]....
        /*01c4*/ 	.word	0x00001870


	//   ....[24]....
        /*01c8*/ 	.word	0x00001890


	//   ....[25]....
        /*01cc*/ 	.word	0x000018b0


	//   ....[26]....
        /*01d0*/ 	.word	0x000018d0


	//   ....[27]....
        /*01d4*/ 	.word	0x000018f0


	//   ....[28]....
        /*01d8*/ 	.word	0x00001910


	//   ....[29]....
        /*01dc*/ 	.word	0x00001930


	//   ....[30]....
        /*01e0*/ 	.word	0x00001960


	//   ....[31]....
        /*01e4*/ 	.word	0x00001980


	//   ....[32]....
        /*01e8*/ 	.word	0x000019a0


	//   ....[33]....
        /*01ec*/ 	.word	0x000019c0


	//   ....[34]....
        /*01f0*/ 	.word	0x000019e0


	//   ....[35]....
        /*01f4*/ 	.word	0x00001a00


	//   ....[36]....
        /*01f8*/ 	.word	0x00001a10


	//   ....[37]....
        /*01fc*/ 	.word	0x00001a30


	//   ....[38]....
        /*0200*/ 	.word	0x00001a50


	//   ....[39]....
        /*0204*/ 	.word	0x00001a70


	//   ....[40]....
        /*0208*/ 	.word	0x00001a90


	//   ....[41]....
        /*020c*/ 	.word	0x00001ab0


	//   ....[42]....
        /*0210*/ 	.word	0x00001ad0


	//   ....[43]....
        /*0214*/ 	.word	0x00001af0


	//   ....[44]....
        /*0218*/ 	.word	0x00001b20


	//   ....[45]....
        /*021c*/ 	.word	0x00001b40


	//   ....[46]....
        /*0220*/ 	.word	0x00001b60


	//   ....[47]....
        /*0224*/ 	.word	0x00001b80


	//   ....[48]....
        /*0228*/ 	.word	0x00001ba0


	//   ....[49]....
        /*022c*/ 	.word	0x00001bd0


	//   ....[50]....
        /*0230*/ 	.word	0x00001c00


	//   ....[51]....
        /*0234*/ 	.word	0x00001c30


	//   ....[52]....
        /*0238*/ 	.word	0x00001c50


	//   ....[53]....
        /*023c*/ 	.word	0x00001c70


	//   ....[54]....
        /*0240*/ 	.word	0x00001c90


	//   ....[55]....
        /*0244*/ 	.word	0x00001cb0


	//   ....[56]....
        /*0248*/ 	.word	0x00001cd0


	//   ....[57]....
        /*024c*/ 	.word	0x00001d00


	//   ....[58]....
        /*0250*/ 	.word	0x00001d20


	//   ....[59]....
        /*0254*/ 	.word	0x00001d40


	//   ....[60]....
        /*0258*/ 	.word	0x00001d60


	//   ....[61]....
        /*025c*/ 	.word	0x00001d80


	//   ....[62]....
        /*0260*/ 	.word	0x00001da0


	//   ....[63]....
        /*0264*/ 	.word	0x00001db0


	//   ....[64]....
        /*0268*/ 	.word	0x00001dd0


	//   ....[65]....
        /*026c*/ 	.word	0x00001df0


	//   ....[66]....
        /*0270*/ 	.word	0x00001e10


	//   ....[67]....
        /*0274*/ 	.word	0x00001e30


	//   ....[68]....
        /*0278*/ 	.word	0x00001e50


	//   ....[69]....
        /*027c*/ 	.word	0x00001e70


	//----- nvinfo : EIATTR_VRC_CTA_INIT_COUNT
	.align		4
.L_627:
        /*0280*/ 	.byte	0x02, 0x4a
	.zero		1
	.zero		1


	//----- nvinfo : EIATTR_EXIT_INSTR_OFFSETS
	.align		4
        /*0284*/ 	.byte	0x04, 0x1c
        /*0286*/ 	.short	(.L_629 - .L_628)


	//   ....[0]....
.L_628:
        /*0288*/ 	.word	0x00002580


	//----- nvinfo : EIATTR_MAX_THREADS
	.align		4
.L_629:
        /*028c*/ 	.byte	0x04, 0x05
        /*028e*/ 	.short	(.L_631 - .L_630)
.L_630:
        /*0290*/ 	.word	0x00000080
        /*0294*/ 	.word	0x00000001
        /*0298*/ 	.word	0x00000001


	//----- nvinfo : EIATTR_CRS_STACK_SIZE
	.align		4
.L_631:
        /*029c*/ 	.byte	0x04, 0x1e
        /*029e*/ 	.short	(.L_633 - .L_632)
.L_632:
        /*02a0*/ 	.word	0x00000000


	//----- nvinfo : EIATTR_CBANK_PARAM_SIZE
	.align		4
.L_633:
        /*02a4*/ 	.byte	0x03, 0x19
        /*02a6*/ 	.short	0x0018


	//----- nvinfo : EIATTR_PARAM_CBANK
	.align		4
        /*02a8*/ 	.byte	0x04, 0x0a
        /*02aa*/ 	.short	(.L_635 - .L_634)
	.align		4
.L_634:
        /*02ac*/ 	.word	index@(.nv.constant0._Z31router_gemm_kernel_float_outputI13__nv_bfloat16Li128ELi8ELi14ELi256ELi7168EEvPfPKT_S4_)
        /*02b0*/ 	.short	0x0380
        /*02b2*/ 	.short	0x0018


	//----- nvinfo : EIATTR_SW_WAR
	.align		4
.L_635:
        /*02b4*/ 	.byte	0x04, 0x36
        /*02b6*/ 	.short	(.L_637 - .L_636)
.L_636:
        /*02b8*/ 	.word	0x00000008
.L_637:


//--------------------- .nv.info._Z31router_gemm_kernel_float_outputI13__nv_bfloat16Li128ELi8ELi13ELi256ELi7168EEvPfPKT_S4_ --------------------------
	.section	.nv.info._Z31router_gemm_kernel_float_outputI13__nv_bfloat16Li128ELi8ELi13ELi256ELi7168EEvPfPKT_S4_,"",@"SHT_CUDA_INFO"
	.sectionflags	@""
	.align	4


	//----- nvinfo : EIATTR_CUDA_API_VERSION
	.align		4
        /*0000*/ 	.byte	0x04, 0x37
        /*0002*/ 	.short	(.L_639 - .L_638)
.L_638:
        /*0004*/ 	.word	0x00000082


	//----- nvinfo : EIATTR_KPARAM_INFO
	.align		4
.L_639:
        /*0008*/ 	.byte	0x04, 0x17
        /*000a*/ 	.short	(.L_641 - .L_640)
.L_640:
        /*000c*/ 	.word	0x00000000
        /*0010*/ 	.short	0x0002
        /*0012*/ 	.short	0x0010
        /*0014*/ 	.byte	0x00, 0xf5, 0x21, 0x00


	//----- nvinfo : EIATTR_KPARAM_INFO
	.align		4
.L_641:
        /*0018*/ 	.byte	0x04, 0x17
        /*001a*/ 	.short	(.L_643 - .L_642)
.L_642:
        /*001c*/ 	.word	0x00000000
        /*0020*/ 	.short	0x0001
        /*0022*/ 	.short	0x0008
        /*0024*/ 	.byte	0x00, 0xf5, 0x21, 0x00


	//----- nvinfo : EIATTR_KPARAM_INFO
	.align		4
.L_643:
        /*0028*/ 	.byte	0x04, 0x17
        /*002a*/ 	.short	(.L_645 - .L_644)
.L_644:
        /*002c*/ 	.word	0x00000000
        /*0030*/ 	.short	0x0000
        /*0032*/ 	.short	0x0000
        /*0034*/ 	.byte	0x00, 0xf5, 0x21, 0x00


	//----- nvinfo : EIATTR_SPARSE_MMA_MASK
	.align		4
.L_645:
        /*0038*/ 	.byte	0x03, 0x50
        /*003a*/ 	.short	0x0000


	//----- nvinfo : EIATTR_MAXREG_COUNT
	.align		4
        /*003c*/ 	.byte	0x03, 0x1b
        /*003e*/ 	.short	0x00ff


	//----- nvinfo : EIATTR_NUM_BARRIERS
	.align		4
        /*0040*/ 	.byte	0x02, 0x4c
        /*0042*/ 	.byte	0x01
	.zero		1


	//----- nvinfo : EIATTR_MERCURY_ISA_VERSION
	.align		4
        /*0044*/ 	.byte	0x03, 0x5f
        /*0046*/ 	.short	0x0101


	//----- nvinfo : EIATTR_COOP_GROUP_MASK_REGIDS
	.align		4
        /*0048*/ 	.byte	0x04, 0x29
        /*004a*/ 	.short	(.L_647 - .L_646)


	//   ....[0]....
.L_646:
        /*004c*/ 	.word	0xffffffff


	//   ....[1]....
        /*0050*/ 	.word	0xffffffff


	//   ....[2]....
        /*0054*/ 	.word	0xffffffff


	//   ....[3]....
        /*0058*/ 	.word	0xffffffff


	//   ....[4]....
        /*005c*/ 	.word	0xffffffff


	//   ....[5]....
        /*0060*/ 	.word	0xffffffff


	//   ....[6]....
        /*0064*/ 	.word	0xffffffff


	//   ....[7]....
        /*0068*/ 	.word	0xffffffff


	//   ....[8]....
        /*006c*/ 	.word	0xffffffff


	//   ....[9]....
        /*0070*/ 	.word	0xffffffff


	//   ....[10]....
        /*0074*/ 	.word	0xffffffff


	//   ....[11]....
        /*0078*/ 	.word	0xffffffff


	//   ....[12]....
        /*007c*/ 	.word	0xffffffff


	//   ....[13]....
        /*0080*/ 	.word	0xffffffff


	//   ....[14]....
        /*0084*/ 	.word	0xffffffff


	//   ....[15]....
        /*0088*/ 	.word	0xffffffff


	//   ....[16]....
        /*008c*/ 	.word	0xffffffff


	//   ....[17]....
        /*0090*/ 	.word	0xffffffff


	//   ....[18]....
        /*0094*/ 	.word	0xffffffff


	//   ....[19]....
        /*0098*/ 	.word	0xffffffff


	//   ....[20]....
        /*009c*/ 	.word	0xffffffff


	//   ....[21]....
        /*00a0*/ 	.word	0xffffffff


	//   ....[22]....
        /*00a4*/ 	.word	0xffffffff


	//   ....[23]....
        /*00a8*/ 	.word	0xffffffff


	//   ....[24]....
        /*00ac*/ 	.word	0xffffffff


	//   ....[25]....
        /*00b0*/ 	.word	0xffffffff


	//   ....[26]....
        /*00b4*/ 	.word	0xffffffff


	//   ....[27]....
        /*00b8*/ 	.word	0xffffffff


	//   ....[28]....
        /*00bc*/ 	.word	0xffffffff


	//   ....[29]....
        /*00c0*/ 	.word	0xffffffff


	//   ....[30]....
        /*00c4*/ 	.word	0xffffffff


	//   ....[31]....
        /*00c8*/ 	.word	0xffffffff


	//   ....[32]....
        /*00cc*/ 	.word	0xffffffff


	//   ....[33]....
        /*00d0*/ 	.word	0xffffffff


	//   ....[34]....
        /*00d4*/ 	.word	0xffffffff


	//   ....[35]....
        /*00d8*/ 	.word	0xffffffff


	//   ....[36]....
        /*00dc*/ 	.word	0xffffffff


	//   ....[37]....
        /*00e0*/ 	.word	0xffffffff


	//   ....[38]....
        /*00e4*/ 	.word	0xffffffff


	//   ....[39]....
        /*00e8*/ 	.word	0xffffffff


	//   ....[40]....
        /*00ec*/ 	.word	0xffffffff


	//   ....[41]....
        /*00f0*/ 	.word	0xffffffff


	//   ....[42]....
        /*00f4*/ 	.word	0xffffffff


	//   ....[43]....
        /*00f8*/ 	.word	0xffffffff


	//   ....[44]....
        /*00fc*/ 	.word	0xffffffff


	//   ....[45]....
        /*0100*/ 	.word	0xffffffff


	//   ....[46]....
        /*0104*/ 	.word	0xffffffff


	//   ....[47]....
        /*0108*/ 	.word	0xffffffff


	//   ....[48]....
        /*010c*/ 	.word	0xffffffff


	//   ....[49]....
        /*0110*/ 	.word	0xffffffff


	//   ....[50]....
        /*0114*/ 	.word	0xffffffff


	//   ....[51]....
        /*0118*/ 	.word	0xffffffff


	//   ....[52]....
        /*011c*/ 	.word	0xffffffff


	//   ....[53]....
        /*0120*/ 	.word	0xffffffff


	//   ....[54]....
        /*0124*/ 	.word	0xffffffff


	//   ....[55]....
        /*0128*/ 	.word	0xffffffff


	//   ....[56]....
        /*012c*/ 	.word	0xffffffff


	//   ....[57]....
        /*0130*/ 	.word	0xffffffff


	//   ....[58]....
        /*0134*/ 	.word	0xffffffff


	//   ....[59]....
        /*0138*/ 	.word	0xffffffff


	//   ....[60]....
        /*013c*/ 	.word	0xffffffff


	//   ....[61]....
        /*0140*/ 	.word	0xffffffff


	//   ....[62]....
        /*0144*/ 	.word	0xffffffff


	//   ....[63]....
        /*0148*/ 	.word	0xffffffff


	//   ....[64]....
        /*014c*/ 	.word	0xffffffff


	//----- nvinfo : EIATTR_COOP_GROUP_INSTR_OFFSETS
	.align		4
.L_647:
        /*0150*/ 	.byte	0x04, 0x28
        /*0152*/ 	.short	(.L_649 - .L_648)


	//   ....[0]....
.L_648:
        /*0154*/ 	.word	0x00001470


	//   ....[1]....
        /*0158*/ 	.word	0x000014b0


	//   ....[2]....
        /*015c*/ 	.word	0x000014c0


	//   ....[3]....
        /*0160*/ 	.word	0x000014d0


	//   ....[4]....
        /*0164*/ 	.word	0x000014e0


	//   ....[5]....
        /*0168*/ 	.word	0x000014f0


	//   ....[6]....
        /*016c*/ 	.word	0x00001500


	//   ....[7]....
        /*0170*/ 	.word	0x00001530


	//   ....[8]....
        /*0174*/ 	.word	0x00001550


	//   ....[9]....
        /*0178*/ 	.word	0x00001570


	//   ....[10]....
        /*017c*/ 	.word	0x00001590


	//   ....[11]....
        /*0180*/ 	.word	0x000015b0


	//   ....[12]....
        /*0184*/ 	.word	0x000015d0


	//   ....[13]....
        /*0188*/ 	.word	0x000015f0


	//   ....[14]....
        /*018c*/ 	.word	0x00001610


	//   ....[15]....
        /*0190*/ 	.word	0x00001640


	//   ....[16]....
        /*0194*/ 	.word	0x00001660


	//   ....[17]....
        /*0198*/ 	.word	0x00001680


	//   ....[18]....
        /*019c*/ 	.word	0x000016a0


	//   ....[19]....
        /*01a0*/ 	.word	0x000016c0


	//   ....[20]....
        /*01a4*/ 	.word	0x000016e0


	//   ....[21]....
        /*01a8*/ 	.word	0x000016f0


	//   ....[22]....
        /*01ac*/ 	.word	0x00001710


	//   ....[23]....
        /*01b0*/ 	.word	0x00001730


	//   ....[24]....
        /*01b4*/ 	.word	0x00001750


	//   ....[25]....
        /*01b8*/ 	.word	0x00001770


	//   ....[26]....
        /*01bc*/ 	.word	0x00001790


	//   ....[27]....
        /*01c0*/ 	.word	0x000017b0


	//   ....[28]....
        /*01c4*/ 	.word	0x000017e0


	//   ....[29]....
        /*01c8*/ 	.word	0x00001800


	//   ....[30]....
        /*01cc*/ 	.word	0x00001820


	//   ....[31]....
        /*01d0*/ 	.word	0x00001840


	//   ....[32]....
        /*01d4*/ 	.word	0x00001860


	//   ....[33]....
        /*01d8*/ 	.word	0x00001880


	//   ....[34]....
        /*01dc*/ 	.word	0x00001890


	//   ....[35]....
        /*01e0*/ 	.word	0x000018b0


	//   ....[36]....
        /*01e4*/ 	.word	0x000018d0


	//   ....[37]....
        /*01e8*/ 	.word	0x000018f0


	//   ....[38]....
        /*01ec*/ 	.word	0x00001910


	//   ....[39]....
        /*01f0*/ 	.word	0x00001930


	//   ....[40]....
        /*01f4*/ 	.word	0x00001950


	//   ....[41]....
        /*01f8*/ 	.word	0x00001980


	//   ....[42]....
        /*01fc*/ 	.word	0x000019a0


	//   ....[43]....
        /*0200*/ 	.word	0x000019c0


	//   ....[44]....
        /*0204*/ 	.word	0x000019e0


	//   ....[45]....
        /*0208*/ 	.word	0x00001a00


	//   ....[46]....
        /*020c*/ 	.word	0x00001a30


	//   ....[47]....
        /*0210*/ 	.word	0x00001a60


	//   ....[48]....
        /*0214*/ 	.word	0x00001a90


	//   ....[49]....
        /*0218*/ 	.word	0x00001ab0


	//   ....[50]....
        /*021c*/ 	.word	0x00001ad0


	//   ....[51]....
        /*0220*/ 	.word	0x00001af0


	//   ....[52]....
        /*0224*/ 	.word	0x00001b10


	//   ....[53]....
        /*0228*/ 	.word	0x00001b40


	//   ....[54]....
        /*022c*/ 	.word	0x00001b60


	//   ....[55]....
        /*0230*/ 	.word	0x00001b80


	//   ....[56]....
        /*0234*/ 	.word	0x00001ba0


	//   ....[57]....
        /*0238*/ 	.word	0x00001bc0


	//   ....[58]....
        /*023c*/ 	.word	0x00001be0


	//   ....[59]....
        /*0240*/ 	.word	0x00001bf0


	//   ....[60]....
        /*0244*/ 	.word	0x00001c10


	//   ....[61]....
        /*0248*/ 	.word	0x00001c30


	//   ....[62]....
        /*024c*/ 	.word	0x00001c50


	//   ....[63]....
        /*0250*/ 	.word	0x00001c70


	//   ....[64]....
        /*0254*/ 	.word	0x00001c90


	//----- nvinfo : EIATTR_VRC_CTA_INIT_COUNT
	.align		4
.L_649:
        /*0258*/ 	.byte	0x02, 0x4a
	.zero		1
	.zero		1


	//----- nvinfo : EIATTR_EXIT_INSTR_OFFSETS
	.align		4
        /*025c*/ 	.byte	0x04, 0x1c
        /*025e*/ 	.short	(.L_651 - .L_650)


	//   ....[0]....
.L_650:
        /*0260*/ 	.word	0x00002330


	//----- nvinfo : EIATTR_MAX_THREADS
	.align		4
.L_651:
        /*0264*/ 	.byte	0x04, 0x05
        /*0266*/ 	.short	(.L_653 - .L_652)
.L_652:
        /*0268*/ 	.word	0x00000080
        /*026c*/ 	.word	0x00000001
        /*0270*/ 	.word	0x00000001


	//----- nvinfo : EIATTR_CRS_STACK_SIZE
	.align		4
.L_653:
        /*0274*/ 	.byte	0x04, 0x1e
        /*0276*/ 	.short	(.L_655 - .L_654)
.L_654:
        /*0278*/ 	.word	0x00000000


	//----- nvinfo : EIATTR_CBANK_PARAM_SIZE
	.align		4
.L_655:
        /*027c*/ 	.byte	0x03, 0x19
        /*027e*/ 	.short	0x0018


	//----- nvinfo : EIATTR_PARAM_CBANK
	.align		4
        /*0280*/ 	.byte	0x04, 0x0a
        /*0282*/ 	.short	(.L_657 - .L_656)
	.align		4
.L_656:
        /*0284*/ 	.word	index@(.nv.constant0._Z31router_gemm_kernel_float_outputI13__nv_bfloat16Li128ELi8ELi13ELi256ELi7168EEvPfPKT_S4_)
        /*0288*/ 	.short	0x0380
        /*028a*/ 	.short	0x0018


	//----- nvinfo : EIATTR_SW_WAR
	.align		4
.L_657:
        /*028c*/ 	.byte	0x04, 0x36
        /*028e*/ 	.short	(.L_659 - .L_658)
.L_658:
        /*0290*/ 	.word	0x00000008
.L_659:


//--------------------- .nv.info._Z31router_gemm_kernel_float_outputI13__nv_bfloat16Li128ELi8ELi12ELi256ELi7168EEvPfPKT_S4_ --------------------------
	.section	.nv.info._Z31router_gemm_kernel_float_outputI13__nv_bfloat16Li128ELi8ELi12ELi256ELi7168EEvPfPKT_S4_,"",@"SHT_CUDA_INFO"
	.sectionflags	@""
	.align	4


	//----- nvinfo : EIATTR_CUDA_API_VERSION
	.align		4
        /*0000*/ 	.byte	0x04, 0x37
        /*0002*/ 	.short	(.L_661 - .L_660)
.L_660:
        /*0004*/ 	.word	0x00000082


	//----- nvinfo : EIATTR_KPARAM_INFO
	.align		4
.L_661:
        /*0008*/ 	.byte	0x04, 0x17
        /*000a*/ 	.short	(.L_663 - .L_662)
.L_662:
        /*000c*/ 	.word	0x00000000
        /*0010*/ 	.short	0x0002
        /*0012*/ 	.short	0x0010
        /*0014*/ 	.byte	0x00, 0xf5, 0x21, 0x00


	//----- nvinfo : EIATTR_KPARAM_INFO
	.align		4
.L_663:
        /*0018*/ 	.byte	0x04, 0x17
        /*001a*/ 	.short	(.L_665 - .L_664)
.L_664:
        /*001c*/ 	.word	0x00000000
        /*0020*/ 	.short	0x0001
        /*0022*/ 	.short	0x0008
        /*0024*/ 	.byte	0x00, 0xf5, 0x21, 0x00


	//----- nvinfo : EIATTR_KPARAM_INFO
	.align		4
.L_665:
        /*0028*/ 	.byte	0x04, 0x17
        /*002a*/ 	.short	(.L_667 - .L_666)
.L_666:
        /*002c*/ 	.word	0x00000000
        /*0030*/ 	.short	0x0000
        /*0032*/ 	.short	0x0000
        /*0034*/ 	.byte	0x00, 0xf5, 0x21, 0x00


	//----- nvinfo : EIATTR_SPARSE_MMA_MASK
	.align		4
.L_667:
        /*0038*/ 	.byte	0x03, 0x50
        /*003a*/ 	.short	0x0000


	//----- nvinfo : EIATTR_MAXREG_COUNT
	.align		4
        /*003c*/ 	.byte	0x03, 0x1b
        /*003e*/ 	.short	0x00ff


	//----- nvinfo : EIATTR_NUM_BARRIERS
	.align		4
        /*0040*/ 	.byte	0x02, 0x4c
        /*0042*/ 	.byte	0x01
	.zero		1


	//----- nvinfo : EIATTR_MERCURY_ISA_VERSION
	.align		4
        /*0044*/ 	.byte	0x03, 0x5f
        /*0046*/ 	.short	0x0101


	//----- nvinfo : EIATTR_COOP_GROUP_MASK_REGIDS
	.align		4
        /*0048*/ 	.byte	0x04, 0x29
        /*004a*/ 	.short	(.L_669 - .L_668)


	//   ....[0]....
.L_668:
        /*004c*/ 	.word	0xffffffff


	//   ....[1]....
        /*0050*/ 	.word	0xffffffff


	//   ....[2]....
        /*0054*/ 	.word	0xffffffff


	//   ....[3]....
        /*0058*/ 	.word	0xffffffff


	//   ....[4]....
        /*005c*/ 	.word	0xffffffff


	//   ....[5]....
        /*0060*/ 	.word	0xffffffff


	//   ....[6]....
        /*0064*/ 	.word	0xffffffff


	//   ....[7]....
        /*0068*/ 	.word	0xffffffff


	//   ....[8]....
        /*006c*/ 	.word	0xffffffff


	//   ....[9]....
        /*0070*/ 	.word	0xffffffff


	//   ....[10]....
        /*0074*/ 	.word	0xffffffff


	//   ....[11]....
        /*0078*/ 	.word	0xffffffff


	//   ....[12]....
        /*007c*/ 	.word	0xffffffff


	//   ....[13]....
        /*0080*/ 	.word	0xffffffff


	//   ....[14]....
        /*0084*/ 	.word	0xffffffff


	//   ....[15]....
        /*0088*/ 	.word	0xffffffff


	//   ....[16]....
        /*008c*/ 	.word	0xffffffff


	//   ....[17]....
        /*0090*/ 	.word	0xffffffff


	//   ....[18]....
        /*0094*/ 	.word	0xffffffff


	//   ....[19]....
        /*0098*/ 	.word	0xffffffff


	//   ....[20]....
        /*009c*/ 	.word	0xffffffff


	//   ....[21]....
        /*00a0*/ 	.word	0xffffffff


	//   ....[22]....
        /*00a4*/ 	.word	0xffffffff


	//   ....[23]....
        /*00a8*/ 	.word	0xffffffff


	//   ....[24]....
        /*00ac*/ 	.word	0xffffffff


	//   ....[25]....
        /*00b0*/ 	.word	0xffffffff


	//   ....[26]....
        /*00b4*/ 	.word	0xffffffff


	//   ....[27]....
        /*00b8*/ 	.word	0xffffffff


	//   ....[28]....
        /*00bc*/ 	.word	0xffffffff


	//   ....[29]....
        /*00c0*/ 	.word	0xffffffff


	//   ....[30]....
        /*00c4*/ 	.word	0xffffffff


	//   ....[31]....
        /*00c8*/ 	.word	0xffffffff


	//   ....[32]....
        /*00cc*/ 	.word	0xffffffff


	//   ....[33]....
        /*00d0*/ 	.word	0xffffffff


	//   ....[34]....
        /*00d4*/ 	.word	0xffffffff


	//   ....[35]....
        /*00d8*/ 	.word	0xffffffff


	//   ....[36]....
        /*00dc*/ 	.word	0xffffffff


	//   ....[37]....
        /*00e0*/ 	.word	0xffffffff


	//   ....[38]....
        /*00e4*/ 	.word	0xffffffff


	//   ....[39]....
        /*00e8*/ 	.word	0xffffffff


	//   ....[40]....
        /*00ec*/ 	.word	0xffffffff


	//   ....[41]....
        /*00f0*/ 	.word	0xffffffff


	//   ....[42]....
        /*00f4*/ 	.word	0xffffffff


	//   ....[43]....
        /*00f8*/ 	.word	0xffffffff


	//   ....[44]....
        /*00fc*/ 	.word	0xffffffff


	//   ....[45]....
        /*0100*/ 	.word	0xffffffff


	//   ....[46]....
        /*0104*/ 	.word	0xffffffff


	//   ....[47]....
        /*0108*/ 	.word	0xffffffff


	//   ....[48]....
        /*010c*/ 	.word	0xffffffff


	//   ....[49]....
        /*0110*/ 	.word	0xffffffff


	//   ....[50]....
        /*0114*/ 	.word	0xffffffff


	//   ....[51]....
        /*0118*/ 	.word	0xffffffff


	//   ....[52]....
        /*011c*/ 	.word	0xffffffff


	//   ....[53]....
        /*0120*/ 	.word	0xffffffff


	//   ....[54]....
        /*0124*/ 	.word	0xffffffff


	//   ....[55]....
        /*0128*/ 	.word	0xffffffff


	//   ....[56]....
        /*012c*/ 	.word	0xffffffff


	//   ....[57]....
        /*0130*/ 	.word	0xffffffff


	//   ....[58]....
        /*0134*/ 	.word	0xffffffff


	//   ....[59]....
        /*0138*/ 	.word	0xffffffff


	//----- nvinfo : EIATTR_COOP_GROUP_INSTR_OFFSETS
	.align		4
.L_669:
        /*013c*/ 	.byte	0x04, 0x28
        /*013e*/ 	.short	(.L_671 - .L_670)


	//   ....[0]....
.L_670:
        /*0140*/ 	.word	0x00001310


	//   ....[1]....
        /*0144*/ 	.word	0x00001350


	//   ....[2]....
        /*0148*/ 	.word	0x00001360


	//   ....[3]....
        /*014c*/ 	.word	0x00001370


	//   ....[4]....
        /*0150*/ 	.word	0x00001380


	//   ....[5]....
        /*0154*/ 	.word	0x00001390


	//   ....[6]....
        /*0158*/ 	.word	0x000013a0


	//   ....[7]....
        /*015c*/ 	.word	0x000013d0


	//   ....[8]....
        /*0160*/ 	.word	0x000013f0


	//   ....[9]....
        /*0164*/ 	.word	0x00001410


	//   ....[10]....
        /*0168*/ 	.word	0x00001430


	//   ....[11]....
        /*016c*/ 	.word	0x00001450


	//   ....[12]....
        /*0170*/ 	.word	0x00001470


	//   ....[13]....
        /*0174*/ 	.word	0x00001490


	//   ....[14]....
        /*0178*/ 	.word	0x000014c0


	//   ....[15]....
        /*017c*/ 	.word	0x000014e0


	//   ....[16]....
        /*0180*/ 	.word	0x00001500


	//   ....[17]....
        /*0184*/ 	.word	0x00001520


	//   ....[18]....
        /*0188*/ 	.word	0x00001540


	//   ....[19]....
        /*018c*/ 	.word	0x00001560


	//   ....[20]....
        /*0190*/ 	.word	0x00001570


	//   ....[21]....
        /*0194*/ 	.word	0x00001590


	//   ....[22]....
        /*0198*/ 	.word	0x000015b0


	//   ....[23]....
        /*019c*/ 	.word	0x000015d0


	//   ....[24]....
        /*01a0*/ 	.word	0x000015f0


	//   ....[25]....
        /*01a4*/ 	.word	0x00001610


	//   ....[26]....
        /*01a8*/ 	.word	0x00001640


	//   ....[27]....
        /*01ac*/ 	.word	0x00001660


	//   ....[28]....
        /*01b0*/ 	.word	0x00001680


	//   ....[29]....
        /*01b4*/ 	.word	0x000016a0


	//   ....[30]....
        /*01b8*/ 	.word	0x000016c0


	//   ....[31]....
        /*01bc*/ 	.word	0x000016e0


	//   ....[32]....
        /*01c0*/ 	.word	0x000016f0


	//   ....[33]....
        /*01c4*/ 	.word	0x00001710


	//   ....[34]....
        /*01c8*/ 	.word	0x00001730


	//   ....[35]....
        /*01cc*/ 	.word	0x00001750


	//   ....[36]....
        /*01d0*/ 	.word	0x00001770


	//   ....[37]....
        /*01d4*/ 	.word	0x00001790


	//   ....[38]....
        /*01d8*/ 	.word	0x000017c0


	//   ....[39]....
        /*01dc*/ 	.word	0x000017e0


	//   ....[40]....
        /*01e0*/ 	.word	0x00001800


	//   ....[41]....
        /*01e4*/ 	.word	0x00001820


	//   ....[42]....
        /*01e8*/ 	.word	0x00001840


	//   ....[43]....
        /*01ec*/ 	.word	0x00001870


	//   ....[44]....
        /*01f0*/ 	.word	0x000018a0


	//   ....[45]....
        /*01f4*/ 	.word	0x000018d0


	//   ....[46]....
        /*01f8*/ 	.word	0x000018f0


	//   ....[47]....
        /*01fc*/ 	.word	0x00001910


	//   ....[48]....
        /*0200*/ 	.word	0x00001930


	//   ....[49]....
        /*0204*/ 	.word	0x00001960


	//   ....[50]....
        /*0208*/ 	.word	0x00001980


	//   ....[51]....
        /*020c*/ 	.word	0x000019a0


	//   ....[52]....
        /*0210*/ 	.word	0x000019c0


	//   ....[53]....
        /*0214*/ 	.word	0x000019e0


	//   ....[54]....
        /*0218*/ 	.word	0x00001a00


	//   ....[55]....
        /*021c*/ 	.word	0x00001a10


	//   ....[56]....
        /*0220*/ 	.word	0x00001a30


	//   ....[57]....
        /*0224*/ 	.word	0x00001a50


	//   ....[58]....
        /*0228*/ 	.word	0x00001a70


	//   ....[59]....
        /*022c*/ 	.word	0x00001a90


	//----- nvinfo : EIATTR_VRC_CTA_INIT_COUNT
	.align		4
.L_671:
        /*0230*/ 	.byte	0x02, 0x4a
	.zero		1
	.zero		1


	//----- nvinfo : EIATTR_EXIT_INSTR_OFFSETS
	.align		4
        /*0234*/ 	.byte	0x04, 0x1c
        /*0236*/ 	.short	(.L_673 - .L_672)


	//   ....[0]....
.L_672:
        /*0238*/ 	.word	0x000020c0


	//----- nvinfo : EIATTR_MAX_THREADS
	.align		4
.L_673:
        /*023c*/ 	.byte	0x04, 0x05
        /*023e*/ 	.short	(.L_675 - .L_674)
.L_674:
        /*0240*/ 	.word	0x00000080
        /*0244*/ 	.word	0x00000001
        /*0248*/ 	.word	0x00000001


	//----- nvinfo : EIATTR_CRS_STACK_SIZE
	.align		4
.L_675:
        /*024c*/ 	.byte	0x04, 0x1e
        /*024e*/ 	.short	(.L_677 - .L_676)
.L_676:
        /*0250*/ 	.word	0x00000000


	//----- nvinfo : EIATTR_CBANK_PARAM_SIZE
	.align		4
.L_677:
        /*0254*/ 	.byte	0x03, 0x19
        /*0256*/ 	.short	0x0018


	//----- nvinfo : EIATTR_PARAM_CBANK
	.align		4
        /*0258*/ 	.byte	0x04, 0x0a
        /*025a*/ 	.short	(.L_679 - .L_678)
	.align		4
.L_678:
        /*025c*/ 	.word	index@(.nv.constant0._Z31router_gemm_kernel_float_outputI13__nv_bfloat16Li128ELi8ELi12ELi256ELi7168EEvPfPKT_S4_)
        /*0260*/ 	.short	0x0380
        /*0262*/ 	.short	0x0018


	//----- nvinfo : EIATTR_SW_WAR
	.align		4
.L_679:
        /*0264*/ 	.byte	0x04, 0x36
        /*0266*/ 	.short	(.L_681 - .L_680)
.L_680:
        /*0268*/ 	.word	0x00000008
.L_681:


//--------------------- .nv.info._Z31router_gemm_kernel_float_outputI13__nv_bfloat16Li128ELi8ELi11ELi256ELi7168EEvPfPKT_S4_ --------------------------
	.section	.nv.info._Z31router_gemm_kernel_float_outputI13__nv_bfloat16Li128ELi8ELi11ELi256ELi7168EEvPfPKT_S4_,"",@"SHT_CUDA_INFO"
	.sectionflags	@""
	.align	4


	//----- nvinfo : EIATTR_CUDA_API_VERSION
	.align		4
        /*0000*/ 	.byte	0x04, 0x37
        /*0002*/ 	.short	(.L_683 - .L_682)
.L_682:
        /*0004*/ 	.word	0x00000082


	//----- nvinfo : EIATTR_KPARAM_INFO
	.align		4
.L_683:
        /*0008*/ 	.byte	0x04, 0x17
        /*000a*/ 	.short	(.L_685 - .L_684)
.L_684:
        /*000c*/ 	.word	0x00000000
        /*0010*/ 	.short	0x0002
        /*0012*/ 	.short	0x0010
        /*0014*/ 	.byte	0x00, 0xf5, 0x21, 0x00


	//----- nvinfo : EIATTR_KPARAM_INFO
	.align		4
.L_685:
        /*0018*/ 	.byte	0x04, 0x17
        /*001a*/ 	.short	(.L_687 - .L_686)
.L_686:
        /*001c*/ 	.word	0x00000000
        /*0020*/ 	.short	0x0001
        /*0022*/ 	.short	0x0008
        /*0024*/ 	.byte	0x00, 0xf5, 0x21, 0x00


	//----- nvinfo : EIATTR_KPARAM_INFO
	.align		4
.L_687:
        /*0028*/ 	.byte	0x04, 0x17
        /*002a*/ 	.short	(.L_689 - .L_688)
.L_688:
        /*002c*/ 	.word	0x00000000
        /*0030*/ 	.short	0x0000
        /*0032*/ 	.short	0x0000
        /*0034*/ 	.byte	0x00, 0xf5, 0x21, 0x00


	//----- nvinfo : EIATTR_SPARSE_MMA_MASK
	.align		4
.L_689:
        /*0038*/ 	.byte	0x03, 0x50
        /*003a*/ 	.short	0x0000


	//----- nvinfo : EIATTR_MAXREG_COUNT
	.align		4
        /*003c*/ 	.byte	0x03, 0x1b
        /*003e*/ 	.short	0x00ff


	//----- nvinfo : EIATTR_NUM_BARRIERS
	.align		4
        /*0040*/ 	.byte	0x02, 0x4c
        /*0042*/ 	.byte	0x01
	.zero		1


	//----- nvinfo : EIATTR_MERCURY_ISA_VERSION
	.align		4
        /*0044*/ 	.byte	0x03, 0x5f
        /*0046*/ 	.short	0x0101


	//----- nvinfo : EIATTR_COOP_GROUP_MASK_REGIDS
	.align		4
        /*0048*/ 	.byte	0x04, 0x29
        /*004a*/ 	.short	(.L_691 - .L_690)


	//   ....[0]....
.L_690:
        /*004c*/ 	.word	0xffffffff


	//   ....[1]....
        /*0050*/ 	.word	0xffffffff


	//   ....[2]....
        /*0054*/ 	.word	0xffffffff


	//   ....[3]....
        /*0058*/ 	.word	0xffffffff


	//   ....[4]....
        /*005c*/ 	.word	0xffffffff


	//   ....[5]....
        /*0060*/ 	.word	0xffffffff


	//   ....[6]....
        /*0064*/ 	.word	0xffffffff


	//   ....[7]....
        /*0068*/ 	.word	0xffffffff


	//   ....[8]....
        /*006c*/ 	.word	0xffffffff


	//   ....[9]....
        /*0070*/ 	.word	0xffffffff


	//   ....[10]....
        /*0074*/ 	.word	0xffffffff


	//   ....[11]....
        /*0078*/ 	.word	0xffffffff


	//   ....[12]....
        /*007c*/ 	.word	0xffffffff


	//   ....[13]....
        /*0080*/ 	.word	0xffffffff


	//   ....[14]....
        /*0084*/ 	.word	0xffffffff


	//   ....[15]....
        /*0088*/ 	.word	0xffffffff


	//   ....[16]....
        /*008c*/ 	.word	0xffffffff


	//   ....[17]....
        /*0090*/ 	.word	0xffffffff


	//   ....[18]....
        /*0094*/ 	.word	0xffffffff


	//   ....[19]....
        /*0098*/ 	.word	0xffffffff


	//   ....[20]....
        /*009c*/ 	.word	0xffffffff


	//   ....[21]....
        /*00a0*/ 	.word	0xffffffff


	//   ....[22]....
        /*00a4*/ 	.word	0xffffffff


	//   ....[23]....
        /*00a8*/ 	.word	0xffffffff


	//   ....[24]....
        /*00ac*/ 	.word	0xffffffff


	//   ....[25]....
        /*00b0*/ 	.word	0xffffffff


	//   ....[26]....
        /*00b4*/ 	.word	0xffffffff


	//   ....[27]....
        /*00b8*/ 	.word	0xffffffff


	//   ....[28]....
        /*00bc*/ 	.word	0xffffffff


	//   ....[29]....
        /*00c0*/ 	.word	0xffffffff


	//   ....[30]....
        /*00c4*/ 	.word	0xffffffff


	//   ....[31]....
        /*00c8*/ 	.word	0xffffffff


	//   ....[32]....
        /*00cc*/ 	.word	0xffffffff


	//   ....[33]....
        /*00d0*/ 	.word	0xffffffff


	//   ....[34]....
        /*00d4*/ 	.word	0xffffffff


	//   ....[35]....
        /*00d8*/ 	.word	0xffffffff


	//   ....[36]....
        /*00dc*/ 	.word	0xffffffff


	//   ....[37]....
        /*00e0*/ 	.word	0xffffffff


	//   ....[38]....
        /*00e4*/ 	.word	0xffffffff


	//   ....[39]....
        /*00e8*/ 	.word	0xffffffff


	//   ....[40]....
        /*00ec*/ 	.word	0xffffffff


	//   ....[41]....
        /*00f0*/ 	.word	0xffffffff


	//   ....[42]....
        /*00f4*/ 	.word	0xffffffff


	//   ....[43]....
        /*00f8*/ 	.word	0xffffffff


	//   ....[44]....
        /*00fc*/ 	.word	0xffffffff


	//   ....[45]....
        /*0100*/ 	.word	0xffffffff


	//   ....[46]....
        /*0104*/ 	.word	0xffffffff


	//   ....[47]....
        /*0108*/ 	.word	0xffffffff


	//   ....[48]....
        /*010c*/ 	.word	0xffffffff


	//   ....[49]....
        /*0110*/ 	.word	0xffffffff


	//   ....[50]....
        /*0114*/ 	.word	0xffffffff


	//   ....[51]....
        /*0118*/ 	.word	0xffffffff


	//   ....[52]....
        /*011c*/ 	.word	0xffffffff


	//   ....[53]....
        /*0120*/ 	.word	0xffffffff


	//   ....[54]....
        /*0124*/ 	.word	0xffffffff


	//----- nvinfo : EIATTR_COOP_GROUP_INSTR_OFFSETS
	.align		4
.L_691:
        /*0128*/ 	.byte	0x04, 0x28
        /*012a*/ 	.short	(.L_693 - .L_692)


	//   ....[0]....
.L_692:
        /*012c*/ 	.word	0x000011c0


	//   ....[1]....
        /*0130*/ 	.word	0x00001200


	//   ....[2]....
        /*0134*/ 	.word	0x00001210


	//   ....[3]....
        /*0138*/ 	.word	0x00001220


	//   ....[4]....
        /*013c*/ 	.word	0x00001230


	//   ....[5]....
        /*0140*/ 	.word	0x00001240


	//   ....[6]....
        /*0144*/ 	.word	0x00001250


	//   ....[7]....
        /*0148*/ 	.word	0x00001280


	//   ....[8]....
        /*014c*/ 	.word	0x000012a0


	//   ....[9]....
        /*0150*/ 	.word	0x000012c0


	//   ....[10]....
        /*0154*/ 	.word	0x000012e0


	//   ....[11]....
        /*0158*/ 	.word	0x00001300


	//   ....[12]....
        /*015c*/ 	.word	0x00001320


	//   ....[13]....
        /*0160*/ 	.word	0x00001350


	//   ....[14]....
        /*0164*/ 	.word	0x00001370


	//   ....[15]....
        /*0168*/ 	.word	0x00001390


	//   ....[16]....
        /*016c*/ 	.word	0x000013b0


	//   ....[17]....
        /*0170*/ 	.word	0x000013d0


	//   ....[18]....
        /*0174*/ 	.word	0x000013f0


	//   ....[19]....
        /*0178*/ 	.word	0x00001400


	//   ....[20]....
        /*017c*/ 	.word	0x00001420


	//   ....[21]....
        /*0180*/ 	.word	0x00001440


	//   ....[22]....
        /*0184*/ 	.word	0x00001460


	//   ....[23]....
        /*0188*/ 	.word	0x00001480


	//   ....[24]....
        /*018c*/ 	.word	0x000014b0


	//   ....[25]....
        /*0190*/ 	.word	0x000014d0


	//   ....[26]....
        /*0194*/ 	.word	0x000014f0


	//   ....[27]....
        /*0198*/ 	.word	0x00001510


	//   ....[28]....
        /*019c*/ 	.word	0x00001530


	//   ....[29]....
        /*01a0*/ 	.word	0x00001550


	//   ....[30]....
        /*01a4*/ 	.word	0x00001560


	//   ....[31]....
        /*01a8*/ 	.word	0x00001580


	//   ....[32]....
        /*01ac*/ 	.word	0x000015a0


	//   ....[33]....
        /*01b0*/ 	.word	0x000015c0


	//   ....[34]....
        /*01b4*/ 	.word	0x000015e0


	//   ....[35]....
        /*01b8*/ 	.word	0x00001610


	//   ....[36]....
        /*01bc*/ 	.word	0x00001630


	//   ....[37]....
        /*01c0*/ 	.word	0x00001650


	//   ....[38]....
        /*01c4*/ 	.word	0x00001670


	//   ....[39]....
        /*01c8*/ 	.word	0x00001690


	//   ....[40]....
        /*01cc*/ 	.word	0x000016c0


	//   ....[41]....
        /*01d0*/ 	.word	0x000016f0


	//   ....[42]....
        /*01d4*/ 	.word	0x00001720


	//   ....[43]....
        /*01d8*/ 	.word	0x00001740


	//   ....[44]....
        /*01dc*/ 	.word	0x00001760


	//   ....[45]....
        /*01e0*/ 	.word	0x00001790


	//   ....[46]....
        /*01e4*/ 	.word	0x000017b0


	//   ....[47]....
        /*01e8*/ 	.word	0x000017d0


	//   ....[48]....
        /*01ec*/ 	.word	0x000017f0


	//   ....[49]....
        /*01f0*/ 	.word	0x00001810


	//   ....[50]....
        /*01f4*/ 	.word	0x00001830


	//   ....[51]....
        /*01f8*/ 	.word	0x00001840


	//   ....[52]....
        /*01fc*/ 	.word	0x00001860


	//   ....[53]....
        /*0200*/ 	.word	0x00001880


	//   ....[54]....
        /*0204*/ 	.word	0x000018a0


	//----- nvinfo : EIATTR_VRC_CTA_INIT_COUNT
	.align		4
.L_693:
        /*0208*/ 	.byte	0x02, 0x4a
	.zero		1
	.zero		1


	//----- nvinfo : EIATTR_EXIT_INSTR_OFFSETS
	.align		4
        /*020c*/ 	.byte	0x04, 0x1c
        /*020e*/ 	.short	(.L_695 - .L_694)


	//   ....[0]....
.L_694:
        /*0210*/ 	.word	0x00001e60


	//----- nvinfo : EIATTR_MAX_THREADS
	.align		4
.L_695:
        /*0214*/ 	.byte	0x04, 0x05
        /*0216*/ 	.short	(.L_697 - .L_696)
.L_696:
        /*0218*/ 	.word	0x00000080
        /*021c*/ 	.word	0x00000001
        /*0220*/ 	.word	0x00000001


	//----- nvinfo : EIATTR_CRS_STACK_SIZE
	.align		4
.L_697:
        /*0224*/ 	.byte	0x04, 0x1e
        /*0226*/ 	.short	(.L_699 - .L_698)
.L_698:
        /*0228*/ 	.word	0x00000000


	//----- nvinfo : EIATTR_CBANK_PARAM_SIZE
	.align		4
.L_699:
        /*022c*/ 	.byte	0x03, 0x19
        /*022e*/ 	.short	0x0018


	//----- nvinfo : EIATTR_PARAM_CBANK
	.align		4
        /*0230*/ 	.byte	0x04, 0x0a
        /*0232*/ 	.short	(.L_701 - .L_700)
	.align		4
.L_700:
        /*0234*/ 	.word	index@(.nv.constant0._Z31router_gemm_kernel_float_outputI13__nv_bfloat16Li128ELi8ELi11ELi256ELi7168EEvPfPKT_S4_)
        /*0238*/ 	.short	0x0380
        /*023a*/ 	.short	0x0018


	//----- nvinfo : EIATTR_SW_WAR
	.align		4
.L_701:
        /*023c*/ 	.byte	0x04, 0x36
        /*023e*/ 	.short	(.L_703 - .L_702)
.L_702:
        /*0240*/ 	.word	0x00000008
.L_703:


//--------------------- .nv.info._Z31router_gemm_kernel_float_outputI13__nv_bfloat16Li128ELi8ELi10ELi256ELi7168EEvPfPKT_S4_ --------------------------
	.section	.nv.info._Z31router_gemm_kernel_float_outputI13__nv_bfloat16Li128ELi8ELi10ELi256ELi7168EEvPfPKT_S4_,"",@"SHT_CUDA_INFO"
	.sectionflags	@""
	.align	4


	//----- nvinfo : EIATTR_CUDA_API_VERSION
	.align		4
        /*0000*/ 	.byte	0x04, 0x37
        /*0002*/ 	.short	(.L_705 - .L_704)
.L_704:
        /*0004*/ 	.word	0x00000082


	//----- nvinfo : EIATTR_KPARAM_INFO
	.align		4
.L_705:
        /*0008*/ 	.byte	0x04, 0x17
        /*000a*/ 	.short	(.L_707 - .L_706)
.L_706:
        /*000c*/ 	.word	0x00000000
        /*0010*/ 	.short	0x0002
        /*0012*/ 	.short	0x0010
        /*0014*/ 	.byte	0x00, 0xf5, 0x21, 0x00


	//----- nvinfo : EIATTR_KPARAM_INFO
	.align		4
.L_707:
        /*0018*/ 	.byte	0x04, 0x17
        /*001a*/ 	.short	(.L_709 - .L_708)
.L_708:
        /*001c*/ 	.word	0x00000000
        /*0020*/ 	.short	0x0001
        /*0022*/ 	.short	0x0008
        /*0024*/ 	.byte	0x00, 0xf5, 0x21, 0x00


	//----- nvinfo : EIATTR_KPARAM_INFO
	.align		4
.L_709:
        /*0028*/ 	.byte	0x04, 0x17
        /*002a*/ 	.short	(.L_711 - .L_710)
.L_710:
        /*002c*/ 	.word	0x00000000
        /*0030*/ 	.short	0x0000
        /*0032*/ 	.short	0x0000
        /*0034*/ 	.byte	0x00, 0xf5, 0x21, 0x00


	//----- nvinfo : EIATTR_SPARSE_MMA_MASK
	.align		4
.L_711:
        /*0038*/ 	.byte	0x03, 0x50
        /*003a*/ 	.short	0x0000


	//----- nvinfo : EIATTR_MAXREG_COUNT
	.align		4
        /*003c*/ 	.byte	0x03, 0x1b
        /*003e*/ 	.short	0x00ff


	//----- nvinfo : EIATTR_NUM_BARRIERS
	.align		4
        /*0040*/ 	.byte	0x02, 0x4c
        /*0042*/ 	.byte	0x01
	.zero		1


	//----- nvinfo : EIATTR_MERCURY_ISA_VERSION
	.align		4
        /*0044*/ 	.byte	0x03, 0x5f
        /*0046*/ 	.short	0x0101


	//----- nvinfo : EIATTR_COOP_GROUP_MASK_REGIDS
	.align		4
        /*0048*/ 	.byte	0x04, 0x29
        /*004a*/ 	.short	(.L_713 - .L_712)


	//   ....[0]....
.L_712:
        /*004c*/ 	.word	0xffffffff


	//   ....[1]....
        /*0050*/ 	.word	0xffffffff


	//   ....[2]....
        /*0054*/ 	.word	0xffffffff


	//   ....[3]....
        /*0058*/ 	.word	0xffffffff


	//   ....[4]....
        /*005c*/ 	.word	0xffffffff


	//   ....[5]....
        /*0060*/ 	.word	0xffffffff


	//   ....[6]....
        /*0064*/ 	.word	0xffffffff


	//   ....[7]....
        /*0068*/ 	.word	0xffffffff


	//   ....[8]....
        /*006c*/ 	.word	0xffffffff


	//   ....[9]....
        /*0070*/ 	.word	0xffffffff


	//   ....[10]....
        /*0074*/ 	.word	0xffffffff


	//   ....[11]....
        /*0078*/ 	.word	0xffffffff


	//   ....[12]....
        /*007c*/ 	.word	0xffffffff


	//   ....[13]....
        /*0080*/ 	.word	0xffffffff


	//   ....[14]....
        /*0084*/ 	.word	0xffffffff


	//   ....[15]....
        /*0088*/ 	.word	0xffffffff


	//   ....[16]....
        /*008c*/ 	.word	0xffffffff


	//   ....[17]....
        /*0090*/ 	.word	0xffffffff


	//   ....[18]....
        /*0094*/ 	.word	0xffffffff


	//   ....[19]....
        /*0098*/ 	.word	0xffffffff


	//   ....[20]....
        /*009c*/ 	.word	0xffffffff


	//   ....[21]....
        /*00a0*/ 	.word	0xffffffff


	//   ....[22]....
        /*00a4*/ 	.word	0xffffffff


	//   ....[23]....
        /*00a8*/ 	.word	0xffffffff


	//   ....[24]....
        /*00ac*/ 	.word	0xffffffff


	//   ....[25]....
        /*00b0*/ 	.word	0xffffffff


	//   ....[26]....
        /*00b4*/ 	.word	0xffffffff


	//   ....[27]....
        /*00b8*/ 	.word	0xffffffff


	//   ....[28]....
        /*00bc*/ 	.word	0xffffffff


	//   ....[29]....
        /*00c0*/ 	.word	0xffffffff


	//   ....[30]....
        /*00c4*/ 	.word	0xffffffff


	//   ....[31]....
        /*00c8*/ 	.word	0xffffffff


	//   ....[32]....
        /*00cc*/ 	.word	0xffffffff


	//   ....[33]....
        /*00d0*/ 	.word	0xffffffff


	//   ....[34]....
        /*00d4*/ 	.word	0xffffffff


	//   ....[35]....
        /*00d8*/ 	.word	0xffffffff


	//   ....[36]....
        /*00dc*/ 	.word	0xffffffff


	//   ....[37]....
        /*00e0*/ 	.word	0xffffffff


	//   ....[38]....
        /*00e4*/ 	.word	0xffffffff


	//   ....[39]....
        /*00e8*/ 	.word	0xffffffff


	//   ....[40]....
        /*00ec*/ 	.word	0xffffffff


	//   ....[41]....
        /*00f0*/ 	.word	0xffffffff


	//   ....[42]....
        /*00f4*/ 	.word	0xffffffff


	//   ....[43]....
        /*00f8*/ 	.word	0xffffffff


	//   ....[44]....
        /*00fc*/ 	.word	0xffffffff


	//   ....[45]....
        /*0100*/ 	.word	0xffffffff


	//   ....[46]....
        /*0104*/ 	.word	0xffffffff


	//   ....[47]....
        /*0108*/ 	.word	0xffffffff


	//   ....[48]....
        /*010c*/ 	.word	0xffffffff


	//   ....[49]....
        /*0110*/ 	.word	0xffffffff


	//----- nvinfo : EIATTR_COOP_GROUP_INSTR_OFFSETS
	.align		4
.L_713:
        /*0114*/ 	.byte	0x04, 0x28
        /*0116*/ 	.short	(.L_715 - .L_714)


	//   ....[0]....
.L_714:
        /*0118*/ 	.word	0x00001050


	//   ....[1]....
        /*011c*/ 	.word	0x00001090


	//   ....[2]....
        /*0120*/ 	.word	0x000010a0


	//   ....[3]....
        /*0124*/ 	.word	0x000010b0


	//   ....[4]....
        /*0128*/ 	.word	0x000010c0


	//   ....[5]....
        /*012c*/ 	.word	0x000010d0


	//   ....[6]....
        /*0130*/ 	.word	0x000010e0


	//   ....[7]....
        /*0134*/ 	.word	0x00001110


	//   ....[8]....
        /*0138*/ 	.word	0x00001130


	//   ....[9]....
        /*013c*/ 	.word	0x00001150


	//   ....[10]....
        /*0140*/ 	.word	0x00001170


	//   ....[11]....
        /*0144*/ 	.word	0x000011a0


	//   ....[12]....
        /*0148*/ 	.word	0x000011c0


	//   ....[13]....
        /*014c*/ 	.word	0x000011e0


	//   ....[14]....
        /*0150*/ 	.word	0x00001200


	//   ....[15]....
        /*0154*/ 	.word	0x00001220


	//   ....[16]....
        /*0158*/ 	.word	0x00001240


	//   ....[17]....
        /*015c*/ 	.word	0x00001250


	//   ....[18]....
        /*0160*/ 	.word	0x00001270


	//   ....[19]....
        /*0164*/ 	.word	0x00001290


	//   ....[20]....
        /*0168*/ 	.word	0x000012b0


	//   ....[21]....
        /*016c*/ 	.word	0x000012e0


	//   ....[22]....
        /*0170*/ 	.word	0x00001300


	//   ....[23]....
        /*0174*/ 	.word	0x00001320


	//   ....[24]....
        /*0178*/ 	.word	0x00001340


	//   ....[25]....
        /*017c*/ 	.word	0x00001360


	//   ....[26]....
        /*0180*/ 	.word	0x00001380


	//   ....[27]....
        /*0184*/ 	.word	0x00001390


	//   ....[28]....
        /*0188*/ 	.word	0x000013b0


	//   ....[29]....
        /*018c*/ 	.word	0x000013d0


	//   ....[30]....
        /*0190*/ 	.word	0x000013f0


	//   ....[31]....
        /*0194*/ 	.word	0x00001420


	//   ....[32]....
        /*0198*/ 	.word	0x00001440


	//   ....[33]....
        /*019c*/ 	.word	0x00001460


	//   ....[34]....
        /*01a0*/ 	.word	0x00001480


	//   ....[35]....
        /*01a4*/ 	.word	0x000014a0


	//   ....[36]....
        /*01a8*/ 	.word	0x000014c0


	//   ....[37]....
        /*01ac*/ 	.word	0x000014e0


	//   ....[38]....
        /*01b0*/ 	.word	0x00001510


	//   ....[39]....
        /*01b4*/ 	.word	0x00001540


	//   ....[40]....
        /*01b8*/ 	.word	0x00001570


	//   ....[41]....
        /*01bc*/ 	.word	0x000015a0


	//   ....[42]....
        /*01c0*/ 	.word	0x000015c0


	//   ....[43]....
        /*01c4*/ 	.word	0x000015e0


	//   ....[44]....
        /*01c8*/ 	.word	0x00001600


	//   ....[45]....
        /*01cc*/ 	.word	0x00001620


	//   ....[46]....
        /*01d0*/ 	.word	0x00001640


	//   ....[47]....
        /*01d4*/ 	.word	0x00001650


	//   ....[48]....
        /*01d8*/ 	.word	0x00001670


	//   ....[49]....
        /*01dc*/ 	.word	0x00001690


	//----- nvinfo : EIATTR_VRC_CTA_INIT_COUNT
	.align		4
.L_715:
        /*01e0*/ 	.byte	0x02, 0x4a
	.zero		1
	.zero		1


	//----- nvinfo : EIATTR_EXIT_INSTR_OFFSETS
	.align		4
        /*01e4*/ 	.byte	0x04, 0x1c
        /*01e6*/ 	.short	(.L_717 - .L_716)


	//   ....[0]....
.L_716:
        /*01e8*/ 	.word	0x00001be0


	//----- nvinfo : EIATTR_MAX_THREADS
	.align		4
.L_717:
        /*01ec*/ 	.byte	0x04, 0x05
        /*01ee*/ 	.short	(.L_719 - .L_718)
.L_718:
        /*01f0*/ 	.word	0x00000080
        /*01f4*/ 	.word	0x00000001
        /*01f8*/ 	.word	0x00000001


	//----- nvinfo : EIATTR_CRS_STACK_SIZE
	.align		4
.L_719:
        /*01fc*/ 	.byte	0x04, 0x1e
        /*01fe*/ 	.short	(.L_721 - .L_720)
.L_720:
        /*0200*/ 	.word	0x00000000


	//----- nvinfo : EIATTR_CBANK_PARAM_SIZE
	.align		4
.L_721:
        /*0204*/ 	.byte	0x03, 0x19
        /*0206*/ 	.short	0x0018


	//----- nvinfo : EIATTR_PARAM_CBANK
	.align		4
        /*0208*/ 	.byte	0x04, 0x0a
        /*020a*/ 	.short	(.L_723 - .L_722)
	.align		4
.L_722:
        /*020c*/ 	.word	index@(.nv.constant0._Z31router_gemm_kernel_float_outputI13__nv_bfloat16Li128ELi8ELi10ELi256ELi7168EEvPfPKT_S4_)
        /*0210*/ 	.short	0x0380
        /*0212*/ 	.short	0x0018


	//----- nvinfo : EIATTR_SW_WAR
	.align		4
.L_723:
        /*0214*/ 	.byte	0x04, 0x36
        /*0216*/ 	.short	(.L_725 - .L_724)
.L_724:
        /*0218*/ 	.word	0x00000008
.L_725:


//--------------------- .nv.info._Z31router_gemm_kernel_float_outputI13__nv_bfloat16Li128ELi8ELi9ELi256ELi7168EEvPfPKT_S4_ --------------------------
	.section	.nv.info._Z31router_gemm_kernel_float_outputI13__nv_bfloat16Li128ELi8ELi9ELi256ELi7168EEvPfPKT_S4_,"",@"SHT_CUDA_INFO"
	.sectionflags	@""
	.align	4


	//----- nvinfo : EIATTR_CUDA_API_VERSION
	.align		4
        /*0000*/ 	.byte	0x04, 0x37
        /*0002*/ 	.short	(.L_727 - .L_726)
.L_726:
        /*0004*/ 	.word	0x00000082


	//----- nvinfo : EIATTR_KPARAM_INFO
	.align		4
.L_727:
        /*0008*/ 	.byte	0x04, 0x17
        /*000a*/ 	.short	(.L_729 - .L_728)
.L_728:
        /*000c*/ 	.word	0x00000000
        /*0010*/ 	.short	0x0002
        /*0012*/ 	.short	0x0010
        /*0014*/ 	.byte	0x00, 0xf5, 0x21, 0x00


	//----- nvinfo : EIATTR_KPARAM_INFO
	.align		4
.L_729:
        /*0018*/ 	.byte	0x04, 0x17
        /*001a*/ 	.short	(.L_731 - .L_730)
.L_730:
        /*001c*/ 	.word	0x00000000
        /*0020*/ 	.short	0x0001
        /*0022*/ 	.short	0x0008
        /*0024*/ 	.byte	0x00, 0xf5, 0x21, 0x00


	//----- nvinfo : EIATTR_KPARAM_INFO
	.align		4
.L_731:
        /*0028*/ 	.byte	0x04, 0x17
        /*002a*/ 	.short	(.L_733 - .L_732)
.L_732:
        /*002c*/ 	.word	0x00000000
        /*0030*/ 	.short	0x0000
        /*0032*/ 	.short	0x0000
        /*0034*/ 	.byte	0x00, 0xf5, 0x21, 0x00


	//----- nvinfo : EIATTR_SPARSE_MMA_MASK
	.align		4
.L_733:
        /*0038*/ 	.byte	0x03, 0x50
        /*003a*/ 	.short	0x0000


	//----- nvinfo : EIATTR_MAXREG_COUNT
	.align		4
        /*003c*/ 	.byte	0x03, 0x1b
        /*003e*/ 	.short	0x00ff


	//----- nvinfo : EIATTR_NUM_BARRIERS
	.align		4
        /*0040*/ 	.byte	0x02, 0x4c
        /*0042*/ 	.byte	0x01
	.zero		1


	//----- nvinfo : EIATTR_MERCURY_ISA_VERSION
	.align		4
        /*0044*/ 	.byte	0x03, 0x5f
        /*0046*/ 	.short	0x0101


	//----- nvinfo : EIATTR_COOP_GROUP_MASK_REGIDS
	.align		4
        /*0048*/ 	.byte	0x04, 0x29
        /*004a*/ 	.short	(.L_735 - .L_734)


	//   ....[0]....
.L_734:
        /*004c*/ 	.word	0xffffffff


	//   ....[1]....
        /*0050*/ 	.word	0xffffffff


	//   ....[2]....
        /*0054*/ 	.word	0xffffffff


	//   ....[3]....
        /*0058*/ 	.word	0xffffffff


	//   ....[4]....
        /*005c*/ 	.word	0xffffffff


	//   ....[5]....
        /*0060*/ 	.word	0xffffffff


	//   ....[6]....
        /*0064*/ 	.word	0xffffffff


	//   ....[7]....
        /*0068*/ 	.word	0xffffffff


	//   ....[8]....
        /*006c*/ 	.word	0xffffffff


	//   ....[9]....
        /*0070*/ 	.word	0xffffffff


	//   ....[10]....
        /*0074*/ 	.word	0xffffffff


	//   ....[11]....
        /*0078*/ 	.word	0xffffffff


	//   ....[12]....
        /*007c*/ 	.word	0xffffffff


	//   ....[13]....
        /*0080*/ 	.word	0xffffffff


	//   ....[14]....
        /*0084*/ 	.word	0xffffffff


	//   ....[15]....
        /*0088*/ 	.word	0xffffffff


	//   ....[16]....
        /*008c*/ 	.word	0xffffffff


	//   ....[17]....
        /*0090*/ 	.word	0xffffffff


	//   ....[18]....
        /*0094*/ 	.word	0xffffffff


	//   ....[19]....
        /*0098*/ 	.word	0xffffffff


	//   ....[20]....
        /*009c*/ 	.word	0xffffffff


	//   ....[21]....
        /*00a0*/ 	.word	0xffffffff


	//   ....[22]....
        /*00a4*/ 	.word	0xffffffff


	//   ....[23]....
        /*00a8*/ 	.word	0xffffffff


	//   ....[24]....
        /*00ac*/ 	.word	0xffffffff


	//   ....[25]....
        /*00b0*/ 	.word	0xffffffff


	//   ....[26]....
        /*00b4*/ 	.word	0xffffffff


	//   ....[27]....
        /*00b8*/ 	.word	0xffffffff


	//   ....[28]....
        /*00bc*/ 	.word	0xffffffff


	//   ....[29]....
        /*00c0*/ 	.word	0xffffffff


	//   ....[30]....
        /*00c4*/ 	.word	0xffffffff


	//   ....[31]....
        /*00c8*/ 	.word	0xffffffff


	//   ....[32]....
        /*00cc*/ 	.word	0xffffffff


	//   ....[33]....
        /*00d0*/ 	.word	0xffffffff


	//   ....[34]....
        /*00d4*/ 	.word	0xffffffff


	//   ....[35]....
        /*00d8*/ 	.word	0xffffffff


	//   ....[36]....
        /*00dc*/ 	.word	0xffffffff


	//   ....[37]....
        /*00e0*/ 	.word	0xffffffff


	//   ....[38]....
        /*00e4*/ 	.word	0xffffffff


	//   ....[39]....
        /*00e8*/ 	.word	0xffffffff


	//   ....[40]....
        /*00ec*/ 	.word	0xffffffff


	//   ....[41]....
        /*00f0*/ 	.word	0xffffffff


	//   ....[42]....
        /*00f4*/ 	.word	0xffffffff


	//   ....[43]....
        /*00f8*/ 	.word	0xffffffff


	//   ....[44]....
        /*00fc*/ 	.word	0xffffffff


	//----- nvinfo : EIATTR_COOP_GROUP_INSTR_OFFSETS
	.align		4
.L_735:
        /*0100*/ 	.byte	0x04, 0x28
        /*0102*/ 	.short	(.L_737 - .L_736)


	//   ....[0]....
.L_736:
        /*0104*/ 	.word	0x00000f10


	//   ....[1]....
        /*0108*/ 	.word	0x00000f50


	//   ....[2]....
        /*010c*/ 	.word	0x00000f60


	//   ....[3]....
        /*0110*/ 	.word	0x00000f70


	//   ....[4]....
        /*0114*/ 	.word	0x00000f80


	//   ....[5]....
        /*0118*/ 	.word	0x00000f90


	//   ....[6]....
        /*011c*/ 	.word	0x00000fa0


	//   ....[7]....
        /*0120*/ 	.word	0x00000fd0


	//   ....[8]....
        /*0124*/ 	.word	0x00000ff0


	//   ....[9]....
        /*0128*/ 	.word	0x00001010


	//   ....[10]....
        /*012c*/ 	.word	0x00001040


	//   ....[11]....
        /*0130*/ 	.word	0x00001060


	//   ....[12]....
        /*0134*/ 	.word	0x00001080


	//   ....[13]....
        /*0138*/ 	.word	0x000010a0


	//   ....[14]....
        /*013c*/ 	.word	0x000010c0


	//   ....[15]....
        /*0140*/ 	.word	0x000010e0


	//   ....[16]....
        /*0144*/ 	.word	0x000010f0


	//   ....[17]....
        /*0148*/ 	.word	0x00001110


	//   ....[18]....
        /*014c*/ 	.word	0x00001130


	//   ....[19]....
        /*0150*/ 	.word	0x00001160


	//   ....[20]....
        /*0154*/ 	.word	0x00001180


	//   ....[21]....
        /*0158*/ 	.word	0x000011a0


	//   ....[22]....
        /*015c*/ 	.word	0x000011c0


	//   ....[23]....
        /*0160*/ 	.word	0x000011e0


	//   ....[24]....
        /*0164*/ 	.word	0x00001200


	//   ....[25]....
        /*0168*/ 	.word	0x00001210


	//   ....[26]....
        /*016c*/ 	.word	0x00001230


	//   ....[27]....
        /*0170*/ 	.word	0x00001250


	//   ....[28]....
        /*0174*/ 	.word	0x00001280


	//   ....[29]....
        /*0178*/ 	.word	0x000012a0


	//   ....[30]....
        /*017c*/ 	.word	0x000012c0


	//   ....[31]....
        /*0180*/ 	.word	0x000012e0


	//   ....[32]....
        /*0184*/ 	.word	0x00001300


	//   ....[33]....
        /*0188*/ 	.word	0x00001320


	//   ....[34]....
        /*018c*/ 	.word	0x00001340


	//   ....[35]....
        /*0190*/ 	.word	0x00001370


	//   ....[36]....
        /*0194*/ 	.word	0x000013a0


	//   ....[37]....
        /*0198*/ 	.word	0x000013e0


	//   ....[38]....
        /*019c*/ 	.word	0x00001400


	//   ....[39]....
        /*01a0*/ 	.word	0x00001420


	//   ....[40]....
        /*01a4*/ 	.word	0x00001440


	//   ....[41]....
        /*01a8*/ 	.word	0x00001460


	//   ....[42]....
        /*01ac*/ 	.word	0x00001480


	//   ....[43]....
        /*01b0*/ 	.word	0x00001490


	//   ....[44]....
        /*01b4*/ 	.word	0x000014b0


	//----- nvinfo : EIATTR_VRC_CTA_INIT_COUNT
	.align		4
.L_737:
        /*01b8*/ 	.byte	0x02, 0x4a
	.zero		1
	.zero		1


	//----- nvinfo : EIATTR_EXIT_INSTR_OFFSETS
	.align		4
        /*01bc*/ 	.byte	0x04, 0x1c
        /*01be*/ 	.short	(.L_739 - .L_738)


	//   ....[0]....
.L_738:
        /*01c0*/ 	.word	0x00001990


	//----- nvinfo : EIATTR_MAX_THREADS
	.align		4
.L_739:
        /*01c4*/ 	.byte	0x04, 0x05
        /*01c6*/ 	.short	(.L_741 - .L_740)
.L_740:
        /*01c8*/ 	.word	0x00000080
        /*01cc*/ 	.word	0x00000001
        /*01d0*/ 	.word	0x00000001


	//----- nvinfo : EIATTR_CRS_STACK_SIZE
	.align		4
.L_741:
        /*01d4*/ 	.byte	0x04, 0x1e
        /*01d6*/ 	.short	(.L_743 - .L_742)
.L_742:
        /*01d8*/ 	.word	0x00000000


	//----- nvinfo : EIATTR_CBANK_PARAM_SIZE
	.align		4
.L_743:
        /*01dc*/ 	.byte	0x03, 0x19
        /*01de*/ 	.short	0x0018


	//----- nvinfo : EIATTR_PARAM_CBANK
	.align		4
        /*01e0*/ 	.byte	0x04, 0x0a
        /*01e2*/ 	.short	(.L_745 - .L_744)
	.align		4
.L_744:
        /*01e4*/ 	.word	index@(.nv.constant0._Z31router_gemm_kernel_float_outputI13__nv_bfloat16Li128ELi8ELi9ELi256ELi7168EEvPfPKT_S4_)
        /*01e8*/ 	.short	0x0380
        /*01ea*/ 	.short	0x0018


	//----- nvinfo : EIATTR_SW_WAR
	.align		4
.L_745:
        /*01ec*/ 	.byte	0x04, 0x36
        /*01ee*/ 	.short	(.L_747 - .L_746)
.L_746:
        /*01f0*/ 	.word	0x00000008
.L_747:


//--------------------- .nv.info._Z31router_gemm_kernel_float_outputI13__nv_bfloat16Li128ELi8ELi8ELi256ELi7168EEvPfPKT_S4_ --------------------------
	.section	.nv.info._Z31router_gemm_kernel_float_outputI13__nv_bfloat16Li128ELi8ELi8ELi256ELi7168EEvPfPKT_S4_,"",@"SHT_CUDA_INFO"
	.sectionflags	@""
	.align	4


	//----- nvinfo : EIATTR_CUDA_API_VERSION
	.align		4
        /*0000*/ 	.byte	0x04, 0x37
        /*0002*/ 	.short	(.L_749 - .L_748)
.L_748:
        /*0004*/ 	.word	0x00000082


	//----- nvinfo : EIATTR_KPARAM_INFO
	.align		4
.L_749:
        /*0008*/ 	.byte	0x04, 0x17
        /*000a*/ 	.short	(.L_751 - .L_750)
.L_750:
        /*000c*/ 	.word	0x00000000
        /*0010*/ 	.short	0x0002
        /*0012*/ 	.short	0x0010
        /*0014*/ 	.byte	0x00, 0xf5, 0x21, 0x00


	//----- nvinfo : EIATTR_KPARAM_INFO
	.align		4
.L_751:
        /*0018*/ 	.byte	0x04, 0x17
        /*001a*/ 	.short	(.L_753 - .L_752)
.L_752:
        /*001c*/ 	.word	0x00000000
        /*0020*/ 	.short	0x0001
        /*0022*/ 	.short	0x0008
        /*0024*/ 	.byte	0x00, 0xf5, 0x21, 0x00


	//----- nvinfo : EIATTR_KPARAM_INFO
	.align		4
.L_753:
        /*0028*/ 	.byte	0x04, 0x17
        /*002a*/ 	.short	(.L_755 - .L_754)
.L_754:
        /*002c*/ 	.word	0x00000000
        /*0030*/ 	.short	0x0000
        /*0032*/ 	.short	0x0000
        /*0034*/ 	.byte	0x00, 0xf5, 0x21, 0x00


	//----- nvinfo : EIATTR_SPARSE_MMA_MASK
	.align		4
.L_755:
        /*0038*/ 	.byte	0x03, 0x50
        /*003a*/ 	.short	0x0000


	//----- nvinfo : EIATTR_MAXREG_COUNT
	.align		4
        /*003c*/ 	.byte	0x03, 0x1b
        /*003e*/ 	.short	0x00ff


	//----- nvinfo : EIATTR_NUM_BARRIERS
	.align		4
        /*0040*/ 	.byte	0x02, 0x4c
        /*0042*/ 	.byte	0x01
	.zero		1


	//----- nvinfo : EIATTR_MERCURY_ISA_VERSION
	.align		4
        /*0044*/ 	.byte	0x03, 0x5f
        /*0046*/ 	.short	0x0101


	//----- nvinfo : EIATTR_COOP_GROUP_MASK_REGIDS
	.align		4
        /*0048*/ 	.byte	0x04, 0x29
        /*004a*/ 	.short	(.L_757 - .L_756)


	//   ....[0]....
.L_756:
        /*004c*/ 	.word	0xffffffff


	//   ....[1]....
        /*0050*/ 	.word	0xffffffff


	//   ....[2]....
        /*0054*/ 	.word	0xffffffff


	//   ....[3]....
        /*0058*/ 	.word	0xffffffff


	//   ....[4]....
        /*005c*/ 	.word	0xffffffff


	//   ....[5]....
        /*0060*/ 	.word	0xffffffff


	//   ....[6]....
        /*0064*/ 	.word	0xffffffff


	//   ....[7]....
        /*0068*/ 	.word	0xffffffff


	//   ....[8]....
        /*006c*/ 	.word	0xffffffff


	//   ....[9]....
        /*0070*/ 	.word	0xffffffff


	//   ....[10]....
        /*0074*/ 	.word	0xffffffff


	//   ....[11]....
        /*0078*/ 	.word	0xffffffff


	//   ....[12]....
        /*007c*/ 	.word	0xffffffff


	//   ....[13]....
        /*0080*/ 	.word	0xffffffff


	//   ....[14]....
        /*0084*/ 	.word	0xffffffff


	//   ....[15]....
        /*0088*/ 	.word	0xffffffff


	//   ....[16]....
        /*008c*/ 	.word	0xffffffff


	//   ....[17]....
        /*0090*/ 	.word	0xffffffff


	//   ....[18]....
        /*0094*/ 	.word	0xffffffff


	//   ....[19]....
        /*0098*/ 	.word	0xffffffff


	//   ....[20]....
        /*009c*/ 	.word	0xffffffff


	//   ....[21]....
        /*00a0*/ 	.word	0xffffffff


	//   ....[22]....
        /*00a4*/ 	.word	0xffffffff


	//   ....[23]....
        /*00a8*/ 	.word	0xffffffff


	//   ....[24]....
        /*00ac*/ 	.word	0xffffffff


	//   ....[25]....
        /*00b0*/ 	.word	0xffffffff


	//   ....[26]....
        /*00b4*/ 	.word	0xffffffff


	//   ....[27]....
        /*00b8*/ 	.word	0xffffffff


	//   ....[28]....
        /*00bc*/ 	.word	0xffffffff


	//   ....[29]....
        /*00c0*/ 	.word	0xffffffff


	//   ....[30]....
        /*00c4*/ 	.word	0xffffffff


	//   ....[31]....
        /*00c8*/ 	.word	0xffffffff


	//   ....[32]....
        /*00cc*/ 	.word	0xffffffff


	//   ....[33]....
        /*00d0*/ 	.word	0xffffffff


	//   ....[34]....
        /*00d4*/ 	.word	0xffffffff


	//   ....[35]....
        /*00d8*/ 	.word	0xffffffff


	//   ....[36]....
        /*00dc*/ 	.word	0xffffffff


	//   ....[37]....
        /*00e0*/ 	.word	0xffffffff


	//   ....[38]....
        /*00e4*/ 	.word	0xffffffff


	//   ....[39]....
        /*00e8*/ 	.word	0xffffffff


	//----- nvinfo : EIATTR_COOP_GROUP_INSTR_OFFSETS
	.align		4
.L_757:
        /*00ec*/ 	.byte	0x04, 0x28
        /*00ee*/ 	.short	(.L_759 - .L_758)


	//   ....[0]....
.L_758:
        /*00f0*/ 	.word	0x00004f80


	//   ....[1]....
        /*00f4*/ 	.word	0x00004fd0


	//   ....[2]....
        /*00f8*/ 	.word	0x00004ff0


	//   ....[3]....
        /*00fc*/ 	.word	0x00005010


	//   ....[4]....
        /*0100*/ 	.word	0x00005030


	//   ....[5]....
        /*0104*/ 	.word	0x00005040


	//   ....[6]....
        /*0108*/ 	.word	0x00005050


	//   ....[7]....
        /*010c*/ 	.word	0x00005060


	//   ....[8]....
        /*0110*/ 	.word	0x000050b0


	//   ....[9]....
        /*0114*/ 	.word	0x000050d0


	//   ....[10]....
        /*0118*/ 	.word	0x000050e0


	//   ....[11]....
        /*011c*/ 	.word	0x00005110


	//   ....[12]....
        /*0120*/ 	.word	0x00005130


	//   ....[13]....
        /*0124*/ 	.word	0x00005140


	//   ....[14]....
        /*0128*/ 	.word	0x00005150


	//   ....[15]....
        /*012c*/ 	.word	0x00005160


	//   ....[16]....
        /*0130*/ 	.word	0x000051a0


	//   ....[17]....
        /*0134*/ 	.word	0x000051c0


	//   ....[18]....
        /*0138*/ 	.word	0x000051d0


	//   ....[19]....
        /*013c*/ 	.word	0x00005220


	//   ....[20]....
        /*0140*/ 	.word	0x00005230


	//   ....[21]....
        /*0144*/ 	.word	0x00005240


	//   ....[22]....
        /*0148*/ 	.word	0x00005250


	//   ....[23]....
        /*014c*/ 	.word	0x00005260


	//   ....[24]....
        /*0150*/ 	.word	0x000052a0


	//   ....[25]....
        /*0154*/ 	.word	0x000052b0


	//   ....[26]....
        /*0158*/ 	.word	0x00005310


	//   ....[27]....
        /*015c*/ 	.word	0x00005320


	//   ....[28]....
        /*0160*/ 	.word	0x00005330


	//   ....[29]....
        /*0164*/ 	.word	0x00005340


	//   ....[30]....
        /*0168*/ 	.word	0x00005350


	//   ....[31]....
        /*016c*/ 	.word	0x00005360


	//   ....[32]....
        /*0170*/ 	.word	0x000053a0


	//   ....[33]....
        /*0174*/ 	.word	0x00005410


	//   ....[34]....
        /*0178*/ 	.word	0x00005430


	//   ....[35]....
        /*017c*/ 	.word	0x00005440


	//   ....[36]....
        /*0180*/ 	.word	0x00005450


	//   ....[37]....
        /*0184*/ 	.word	0x00005460


	//   ....[38]....
        /*0188*/ 	.word	0x00005470


	//   ....[39]....
        /*018c*/ 	.word	0x00005480


	//----- nvinfo : EIATTR_VRC_CTA_INIT_COUNT
	.align		4
.L_759:
        /*0190*/ 	.byte	0x02, 0x4a
	.zero		1
	.zero		1


	//----- nvinfo : EIATTR_EXIT_INSTR_OFFSETS
	.align		4
        /*0194*/ 	.byte	0x04, 0x1c
        /*0196*/ 	.short	(.L_761 - .L_760)


	//   ....[0]....
.L_760:
        /*0198*/ 	.word	0x00005960


	//----- nvinfo : EIATTR_MAX_THREADS
	.align		4
.L_761:
        /*019c*/ 	.byte	0x04, 0x05
        /*019e*/ 	.short	(.L_763 - .L_762)
.L_762:
        /*01a0*/ 	.word	0x00000080
        /*01a4*/ 	.word	0x00000001
        /*01a8*/ 	.word	0x00000001


	//----- nvinfo : EIATTR_CRS_STACK_SIZE
	.align		4
.L_763:
        /*01ac*/ 	.byte	0x04, 0x1e
        /*01ae*/ 	.short	(.L_765 - .L_764)
.L_764:
        /*01b0*/ 	.word	0x00000000


	//----- nvinfo : EIATTR_CBANK_PARAM_SIZE
	.align		4
.L_765:
        /*01b4*/ 	.byte	0x03, 0x19
        /*01b6*/ 	.short	0x0018


	//----- nvinfo : EIATTR_PARAM_CBANK
	.align		4
        /*01b8*/ 	.byte	0x04, 0x0a
        /*01ba*/ 	.short	(.L_767 - .L_766)
	.align		4
.L_766:
        /*01bc*/ 	.word	index@(.nv.constant0._Z31router_gemm_kernel_float_outputI13__nv_bfloat16Li128ELi8ELi8ELi256ELi7168EEvPfPKT_S4_)
        /*01c0*/ 	.short	0x0380
        /*01c2*/ 	.short	0x0018


	//----- nvinfo : EIATTR_SW_WAR
	.align		4
.L_767:
        /*01c4*/ 	.byte	0x04, 0x36
        /*01c6*/ 	.short	(.L_769 - .L_768)
.L_768:
        /*01c8*/ 	.word	0x00000008
.L_769:


//--------------------- .nv.info._Z31router_gemm_kernel_float_outputI13__nv_bfloat16Li128ELi8ELi7ELi256ELi7168EEvPfPKT_S4_ --------------------------
	.section	.nv.info._Z31router_gemm_kernel_float_outputI13__nv_bfloat16Li128ELi8ELi7ELi256ELi7168EEvPfPKT_S4_,"",@"SHT_CUDA_INFO"
	.sectionflags	@""
	.align	4


	//----- nvinfo : EIATTR_CUDA_API_VERSION
	.align		4
        /*0000*/ 	.byte	0x04, 0x37
        /*0002*/ 	.short	(.L_771 - .L_770)
.L_770:
        /*0004*/ 	.word	0x00000082


	//----- nvinfo : EIATTR_KPARAM_INFO
	.align		4
.L_771:
        /*0008*/ 	.byte	0x04, 0x17
        /*000a*/ 	.short	(.L_773 - .L_772)
.L_772:
        /*000c*/ 	.word	0x00000000
        /*0010*/ 	.short	0x0002
        /*0012*/ 	.short	0x0010
        /*0014*/ 	.byte	0x00, 0xf5, 0x21, 0x00


	//----- nvinfo : EIATTR_KPARAM_INFO
	.align		4
.L_773:
        /*0018*/ 	.byte	0x04, 0x17
        /*001a*/ 	.short	(.L_775 - .L_774)
.L_774:
        /*001c*/ 	.word	0x00000000
        /*0020*/ 	.short	0x0001
        /*0022*/ 	.short	0x0008
        /*0024*/ 	.byte	0x00, 0xf5, 0x21, 0x00


	//----- nvinfo : EIATTR_KPARAM_INFO
	.align		4
.L_775:
        /*0028*/ 	.byte	0x04, 0x17
        /*002a*/ 	.short	(.L_777 - .L_776)
.L_776:
        /*002c*/ 	.word	0x00000000
        /*0030*/ 	.short	0x0000
        /*0032*/ 	.short	0x0000
        /*0034*/ 	.byte	0x00, 0xf5, 0x21, 0x00


	//----- nvinfo : EIATTR_SPARSE_MMA_MASK
	.align		4
.L_777:
        /*0038*/ 	.byte	0x03, 0x50
        /*003a*/ 	.short	0x0000


	//----- nvinfo : EIATTR_MAXREG_COUNT
	.align		4
        /*003c*/ 	.byte	0x03, 0x1b
        /*003e*/ 	.short	0x00ff


	//----- nvinfo : EIATTR_NUM_BARRIERS
	.align		4
        /*0040*/ 	.byte	0x02, 0x4c
        /*0042*/ 	.byte	0x01
	.zero		1


	//----- nvinfo : EIATTR_MERCURY_ISA_VERSION
	.align		4
        /*0044*/ 	.byte	0x03, 0x5f
        /*0046*/ 	.short	0x0101


	//----- nvinfo : EIATTR_COOP_GROUP_MASK_REGIDS
	.align		4
        /*0048*/ 	.byte	0x04, 0x29
        /*004a*/ 	.short	(.L_779 - .L_778)


	//   ....[0]....
.L_778:
        /*004c*/ 	.word	0xffffffff


	//   ....[1]....
        /*0050*/ 	.word	0xffffffff


	//   ....[2]....
        /*0054*/ 	.word	0xffffffff


	//   ....[3]....
        /*0058*/ 	.word	0xffffffff


	//   ....[4]....
        /*005c*/ 	.word	0xffffffff


	//   ....[5]....
        /*0060*/ 	.word	0xffffffff


	//   ....[6]....
        /*0064*/ 	.word	0xffffffff


	//   ....[7]....
        /*0068*/ 	.word	0xffffffff


	//   ....[8]....
        /*006c*/ 	.word	0xffffffff


	//   ....[9]....
        /*0070*/ 	.word	0xffffffff


	//   ....[10]....
        /*0074*/ 	.word	0xffffffff


	//   ....[11]....
        /*0078*/ 	.word	0xffffffff


	//   ....[12]....
        /*007c*/ 	.word	0xffffffff


	//   ....[13]....
        /*0080*/ 	.word	0xffffffff


	//   ....[14]....
        /*0084*/ 	.word	0xffffffff


	//   ....[15]....
        /*0088*/ 	.word	0xffffffff


	//   ....[16]....
        /*008c*/ 	.word	0xffffffff


	//   ....[17]....
        /*0090*/ 	.word	0xffffffff


	//   ....[18]....
        /*0094*/ 	.word	0xffffffff


	//   ....[19]....
        /*0098*/ 	.word	0xffffffff


	//   ....[20]....
        /*009c*/ 	.word	0xffffffff


	//   ....[21]....
        /*00a0*/ 	.word	0xffffffff


	//   ....[22]....
        /*00a4*/ 	.word	0xffffffff


	//   ....[23]....
        /*00a8*/ 	.word	0xffffffff


	//   ....[24]....
        /*00ac*/ 	.word	0xffffffff


	//   ....[25]....
        /*00b0*/ 	.word	0xffffffff


	//   ....[26]....
        /*00b4*/ 	.word	0xffffffff


	//   ....[27]....
        /*00b8*/ 	.word	0xffffffff


	//   ....[28]....
        /*00bc*/ 	.word	0xffffffff


	//   ....[29]....
        /*00c0*/ 	.word	0xffffffff


	//   ....[30]....
        /*00c4*/ 	.word	0xffffffff


	//   ....[31]....
        /*00c8*/ 	.word	0xffffffff


	//   ....[32]....
        /*00cc*/ 	.word	0xffffffff


	//   ....[33]....
        /*00d0*/ 	.word	0xffffffff


	//   ....[34]....
        /*00d4*/ 	.word	0xffffffff


	//----- nvinfo : EIATTR_COOP_GROUP_INSTR_OFFSETS
	.align		4
.L_779:
        /*00d8*/ 	.byte	0x04, 0x28
        /*00da*/ 	.short	(.L_781 - .L_780)


	//   ....[0]....
.L_780:
        /*00dc*/ 	.word	0x00004620


	//   ....[1]....
        /*00e0*/ 	.word	0x00004690


	//   ....[2]....
        /*00e4*/ 	.word	0x000046e0


	//   ....[3]....
        /*00e8*/ 	.word	0x000046f0


	//   ....[4]....
        /*00ec*/ 	.word	0x00004700


	//   ....[5]....
        /*00f0*/ 	.word	0x00004710


	//   ....[6]....
        /*00f4*/ 	.word	0x00004720


	//   ....[7]....
        /*00f8*/ 	.word	0x00004750


	//   ....[8]....
        /*00fc*/ 	.word	0x00004760


	//   ....[9]....
        /*0100*/ 	.word	0x000047c0


	//   ....[10]....
        /*0104*/ 	.word	0x000047d0


	//   ....[11]....
        /*0108*/ 	.word	0x000047e0


	//   ....[12]....
        /*010c*/ 	.word	0x000047f0


	//   ....[13]....
        /*0110*/ 	.word	0x00004800


	//   ....[14]....
        /*0114*/ 	.word	0x00004830


	//   ....[15]....
        /*0118*/ 	.word	0x00004840


	//   ....[16]....
        /*011c*/ 	.word	0x000048a0


	//   ....[17]....
        /*0120*/ 	.word	0x000048b0


	//   ....[18]....
        /*0124*/ 	.word	0x000048c0


	//   ....[19]....
        /*0128*/ 	.word	0x000048d0


	//   ....[20]....
        /*012c*/ 	.word	0x000048e0


	//   ....[21]....
        /*0130*/ 	.word	0x00004910


	//   ....[22]....
        /*0134*/ 	.word	0x00004920


	//   ....[23]....
        /*0138*/ 	.word	0x00004980


	//   ....[24]....
        /*013c*/ 	.word	0x00004990


	//   ....[25]....
        /*0140*/ 	.word	0x000049a0


	//   ....[26]....
        /*0144*/ 	.word	0x000049b0


	//   ....[27]....
        /*0148*/ 	.word	0x000049c0


	//   ....[28]....
        /*014c*/ 	.word	0x00004a00


	//   ....[29]....
        /*0150*/ 	.word	0x00004a60


	//   ....[30]....
        /*0154*/ 	.word	0x00004a80


	//   ....[31]....
        /*0158*/ 	.word	0x00004a90


	//   ....[32]....
        /*015c*/ 	.word	0x00004aa0


	//   ....[33]....
        /*0160*/ 	.word	0x00004ab0


	//   ....[34]....
        /*0164*/ 	.word	0x00004ac0


	//----- nvinfo : EIATTR_VRC_CTA_INIT_COUNT
	.align		4
.L_781:
        /*0168*/ 	.byte	0x02, 0x4a
	.zero		1
	.zero		1


	//----- nvinfo : EIATTR_EXIT_INSTR_OFFSETS
	.align		4
        /*016c*/ 	.byte	0x04, 0x1c
        /*016e*/ 	.short	(.L_783 - .L_782)


	//   ....[0]....
.L_782:
        /*0170*/ 	.word	0x00004f20


	//----- nvinfo : EIATTR_MAX_THREADS
	.align		4
.L_783:
        /*0174*/ 	.byte	0x04, 0x05
        /*0176*/ 	.short	(.L_785 - .L_784)
.L_784:
        /*0178*/ 	.word	0x00000080
        /*017c*/ 	.word	0x00000001
        /*0180*/ 	.word	0x00000001


	//----- nvinfo : EIATTR_CRS_STACK_SIZE
	.align		4
.L_785:
        /*0184*/ 	.byte	0x04, 0x1e
        /*0186*/ 	.short	(.L_787 - .L_786)
.L_786:
        /*0188*/ 	.word	0x00000000


	//----- nvinfo : EIATTR_CBANK_PARAM_SIZE
	.align		4
.L_787:
        /*018c*/ 	.byte	0x03, 0x19
        /*018e*/ 	.short	0x0018


	//----- nvinfo : EIATTR_PARAM_CBANK
	.align		4
        /*0190*/ 	.byte	0x04, 0x0a
        /*0192*/ 	.short	(.L_789 - .L_788)
	.align		4
.L_788:
        /*0194*/ 	.word	index@(.nv.constant0._Z31router_gemm_kernel_float_outputI13__nv_bfloat16Li128ELi8ELi7ELi256ELi7168EEvPfPKT_S4_)
        /*0198*/ 	.short	0x0380
        /*019a*/ 	.short	0x0018


	//----- nvinfo : EIATTR_SW_WAR
	.align		4
.L_789:
        /*019c*/ 	.byte	0x04, 0x36
        /*019e*/ 	.short	(.L_791 - .L_790)
.L_790:
        /*01a0*/ 	.word	0x00000008
.L_791:


//--------------------- .nv.info._Z31router_gemm_kernel_float_outputI13__nv_bfloat16Li128ELi8ELi6ELi256ELi7168EEvPfPKT_S4_ --------------------------
	.section	.nv.info._Z31router_gemm_kernel_float_outputI13__nv_bfloat16Li128ELi8ELi6ELi256ELi7168EEvPfPKT_S4_,"",@"SHT_CUDA_INFO"
	.sectionflags	@""
	.align	4


	//----- nvinfo : EIATTR_CUDA_API_VERSION
	.align		4
        /*0000*/ 	.byte	0x04, 0x37
        /*0002*/ 	.short	(.L_793 - .L_792)
.L_792:
        /*0004*/ 	.word	0x00000082


	//----- nvinfo : EIATTR_KPARAM_INFO
	.align		4
.L_793:
        /*0008*/ 	.byte	0x04, 0x17
        /*000a*/ 	.short	(.L_795 - .L_794)
.L_794:
        /*000c*/ 	.word	0x00000000
        /*0010*/ 	.short	0x0002
        /*0012*/ 	.short	0x0010
        /*0014*/ 	.byte	0x00, 0xf5, 0x21, 0x00


	//----- nvinfo : EIATTR_KPARAM_INFO
	.align		4
.L_795:
        /*0018*/ 	.byte	0x04, 0x17
        /*001a*/ 	.short	(.L_797 - .L_796)
.L_796:
        /*001c*/ 	.word	0x00000000
        /*0020*/ 	.short	0x0001
        /*0022*/ 	.short	0x0008
        /*0024*/ 	.byte	0x00, 0xf5, 0x21, 0x00


	//----- nvinfo : EIATTR_KPARAM_INFO
	.align		4
.L_797:
        /*0028*/ 	.byte	0x04, 0x17
        /*002a*/ 	.short	(.L_799 - .L_798)
.L_798:
        /*002c*/ 	.word	0x00000000
        /*0030*/ 	.short	0x0000
        /*0032*/ 	.short	0x0000
        /*0034*/ 	.byte	0x00, 0xf5, 0x21, 0x00


	//----- nvinfo : EIATTR_SPARSE_MMA_MASK
	.align		4
.L_799:
        /*0038*/ 	.byte	0x03, 0x50
        /*003a*/ 	.short	0x0000


	//----- nvinfo : EIATTR_MAXREG_COUNT
	.align		4
        /*003c*/ 	.byte	0x03, 0x1b
        /*003e*/ 	.short	0x00ff


	//----- nvinfo : EIATTR_NUM_BARRIERS
	.align		4
        /*0040*/ 	.byte	0x02, 0x4c
        /*0042*/ 	.byte	0x01
	.zero		1


	//----- nvinfo : EIATTR_MERCURY_ISA_VERSION
	.align		4
        /*0044*/ 	.byte	0x03, 0x5f
        /*0046*/ 	.short	0x0101


	//----- nvinfo : EIATTR_COOP_GROUP_MASK_REGIDS
	.align		4
        /*0048*/ 	.byte	0x04, 0x29
        /*004a*/ 	.short	(.L_801 - .L_800)


	//   ....[0]....
.L_800:
        /*004c*/ 	.word	0xffffffff


	//   ....[1]....
        /*0050*/ 	.word	0xffffffff


	//   ....[2]....
        /*0054*/ 	.word	0xffffffff


	//   ....[3]....
        /*0058*/ 	.word	0xffffffff


	//   ....[4]....
        /*005c*/ 	.word	0xffffffff


	//   ....[5]....
        /*0060*/ 	.word	0xffffffff


	//   ....[6]....
        /*0064*/ 	.word	0xffffffff


	//   ....[7]....
        /*0068*/ 	.word	0xffffffff


	//   ....[8]....
        /*006c*/ 	.word	0xffffffff


	//   ....[9]....
        /*0070*/ 	.word	0xffffffff


	//   ....[10]....
        /*0074*/ 	.word	0xffffffff


	//   ....[11]....
        /*0078*/ 	.word	0xffffffff


	//   ....[12]....
        /*007c*/ 	.word	0xffffffff


	//   ....[13]....
        /*0080*/ 	.word	0xffffffff


	//   ....[14]....
        /*0084*/ 	.word	0xffffffff


	//   ....[15]....
        /*0088*/ 	.word	0xffffffff


	//   ....[16]....
        /*008c*/ 	.word	0xffffffff


	//   ....[17]....
        /*0090*/ 	.word	0xffffffff


	//   ....[18]....
        /*0094*/ 	.word	0xffffffff


	//   ....[19]....
        /*0098*/ 	.word	0xffffffff


	//   ....[20]....
        /*009c*/ 	.word	0xffffffff


	//   ....[21]....
        /*00a0*/ 	.word	0xffffffff


	//   ....[22]....
        /*00a4*/ 	.word	0xffffffff


	//   ....[23]....
        /*00a8*/ 	.word	0xffffffff


	//   ....[24]....
        /*00ac*/ 	.word	0xffffffff


	//   ....[25]....
        /*00b0*/ 	.word	0xffffffff


	//   ....[26]....
        /*00b4*/ 	.word	0xffffffff


	//   ....[27]....
        /*00b8*/ 	.word	0xffffffff


	//   ....[28]....
        /*00bc*/ 	.word	0xffffffff


	//   ....[29]....
        /*00c0*/ 	.word	0xffffffff


	//----- nvinfo : EIATTR_COOP_GROUP_INSTR_OFFSETS
	.align		4
.L_801:
        /*00c4*/ 	.byte	0x04, 0x28
        /*00c6*/ 	.short	(.L_803 - .L_802)


	//   ....[0]....
.L_802:
        /*00c8*/ 	.word	0x00003cf0


	//   ....[1]....
        /*00cc*/ 	.word	0x00003da0


	//   ....[2]....
        /*00d0*/ 	.word	0x00003db0


	//   ....[3]....
        /*00d4*/ 	.word	0x00003dc0


	//   ....[4]....
        /*00d8*/ 	.word	0x00003dd0


	//   ....[5]....
        /*00dc*/ 	.word	0x00003de0


	//   ....[6]....
        /*00e0*/ 	.word	0x00003e00


	//   ....[7]....
        /*00e4*/ 	.word	0x00003e60


	//   ....[8]....
        /*00e8*/ 	.word	0x00003e70


	//   ....[9]....
        /*00ec*/ 	.word	0x00003e80


	//   ....[10]....
        /*00f0*/ 	.word	0x00003e90


	//   ....[11]....
        /*00f4*/ 	.word	0x00003ea0


	//   ....[12]....
        /*00f8*/ 	.word	0x00003ec0


	//   ....[13]....
        /*00fc*/ 	.word	0x00003f20


	//   ....[14]....
        /*0100*/ 	.word	0x00003f30


	//   ....[15]....
        /*0104*/ 	.word	0x00003f40


	//   ....[16]....
        /*0108*/ 	.word	0x00003f50


	//   ....[17]....
        /*010c*/ 	.word	0x00003f60


	//   ....[18]....
        /*0110*/ 	.word	0x00003f80


	//   ....[19]....
        /*0114*/ 	.word	0x00003fe0


	//   ....[20]....
        /*0118*/ 	.word	0x00003ff0


	//   ....[21]....
        /*011c*/ 	.word	0x00004000


	//   ....[22]....
        /*0120*/ 	.word	0x00004010


	//   ....[23]....
        /*0124*/ 	.word	0x00004020


	//   ....[24]....
        /*0128*/ 	.word	0x00004050


	//   ....[25]....
        /*012c*/ 	.word	0x000040b0


	//   ....[26]....
        /*0130*/ 	.word	0x000040c0


	//   ....[27]....
        /*0134*/ 	.word	0x000040d0


	//   ....[28]....
        /*0138*/ 	.word	0x000040e0


	//   ....[29]....
        /*013c*/ 	.word	0x000040f0


	//----- nvinfo : EIATTR_VRC_CTA_INIT_COUNT
	.align		4
.L_803:
        /*0140*/ 	.byte	0x02, 0x4a
	.zero		1
	.zero		1


	//----- nvinfo : EIATTR_EXIT_INSTR_OFFSETS
	.align		4
        /*0144*/ 	.byte	0x04, 0x1c
        /*0146*/ 	.short	(.L_805 - .L_804)


	//   ....[0]....
.L_804:
        /*0148*/ 	.word	0x000044e0


	//----- nvinfo : EIATTR_MAX_THREADS
	.align		4
.L_805:
        /*014c*/ 	.byte	0x04, 0x05
        /*014e*/ 	.short	(.L_807 - .L_806)
.L_806:
        /*0150*/ 	.word	0x00000080
        /*0154*/ 	.word	0x00000001
        /*0158*/ 	.word	0x00000001


	//----- nvinfo : EIATTR_CRS_STACK_SIZE
	.align		4
.L_807:
        /*015c*/ 	.byte	0x04, 0x1e
        /*015e*/ 	.short	(.L_809 - .L_808)
.L_808:
        /*0160*/ 	.word	0x00000000


	//----- nvinfo : EIATTR_CBANK_PARAM_SIZE
	.align		4
.L_809:
        /*0164*/ 	.byte	0x03, 0x19
        /*0166*/ 	.short	0x0018


	//----- nvinfo : EIATTR_PARAM_CBANK
	.align		4
        /*0168*/ 	.byte	0x04, 0x0a
        /*016a*/ 	.short	(.L_811 - .L_810)
	.align		4
.L_810:
        /*016c*/ 	.word	index@(.nv.constant0._Z31router_gemm_kernel_float_outputI13__nv_bfloat16Li128ELi8ELi6ELi256ELi7168EEvPfPKT_S4_)
        /*0170*/ 	.short	0x0380
        /*0172*/ 	.short	0x0018


	//----- nvinfo : EIATTR_SW_WAR
	.align		4
.L_811:
        /*0174*/ 	.byte	0x04, 0x36
        /*0176*/ 	.short	(.L_813 - .L_812)
.L_812:
        /*0178*/ 	.word	0x00000008
.L_813:


//--------------------- .nv.info._Z31router_gemm_kernel_float_outputI13__nv_bfloat16Li128ELi8ELi5ELi256ELi7168EEvPfPKT_S4_ --------------------------
	.section	.nv.info._Z31router_gemm_kernel_float_outputI13__nv_bfloat16Li128ELi8ELi5ELi256ELi7168EEvPfPKT_S4_,"",@"SHT_CUDA_INFO"
	.sectionflags	@""
	.align	4


	//----- nvinfo : EIATTR_CUDA_API_VERSION
	.align		4
        /*0000*/ 	.byte	0x04, 0x37
        /*0002*/ 	.short	(.L_815 - .L_814)
.L_814:
        /*0004*/ 	.word	0x00000082


	//----- nvinfo : EIATTR_KPARAM_INFO
	.align		4
.L_815:
        /*0008*/ 	.byte	0x04, 0x17
        /*000a*/ 	.short	(.L_817 - .L_816)
.L_816:
        /*000c*/ 	.word	0x00000000
        /*0010*/ 	.short	0x0002
        /*0012*/ 	.short	0x0010
        /*0014*/ 	.byte	0x00, 0xf5, 0x21, 0x00


	//----- nvinfo : EIATTR_KPARAM_INFO
	.align		4
.L_817:
        /*0018*/ 	.byte	0x04, 0x17
        /*001a*/ 	.short	(.L_819 - .L_818)
.L_818:
        /*001c*/ 	.word	0x00000000
        /*0020*/ 	.short	0x0001
        /*0022*/ 	.short	0x0008
        /*0024*/ 	.byte	0x00, 0xf5, 0x21, 0x00


	//----- nvinfo : EIATTR_KPARAM_INFO
	.align		4
.L_819:
        /*0028*/ 	.byte	0x04, 0x17
        /*002a*/ 	.short	(.L_821 - .L_820)
.L_820:
        /*002c*/ 	.word	0x00000000
        /*0030*/ 	.short	0x0000
        /*0032*/ 	.short	0x0000
        /*0034*/ 	.byte	0x00, 0xf5, 0x21, 0x00


	//----- nvinfo : EIATTR_SPARSE_MMA_MASK
	.align		4
.L_821:
        /*0038*/ 	.byte	0x03, 0x50
        /*003a*/ 	.short	0x0000


	//----- nvinfo : EIATTR_MAXREG_COUNT
	.align		4
        /*003c*/ 	.byte	0x03, 0x1b
        /*003e*/ 	.short	0x00ff


	//----- nvinfo : EIATTR_NUM_BARRIERS
	.align		4
        /*0040*/ 	.byte	0x02, 0x4c
        /*0042*/ 	.byte	0x01
	.zero		1


	//----- nvinfo : EIATTR_MERCURY_ISA_VERSION
	.align		4
        /*0044*/ 	.byte	0x03, 0x5f
        /*0046*/ 	.short	0x0101


	//----- nvinfo : EIATTR_COOP_GROUP_MASK_REGIDS
	.align		4
        /*0048*/ 	.byte	0x04, 0x29
        /*004a*/ 	.short	(.L_823 - .L_822)


	//   ....[0]....
.L_822:
        /*004c*/ 	.word	0xffffffff


	//   ....[1]....
        /*0050*/ 	.word	0xffffffff


	//   ....[2]....
        /*0054*/ 	.word	0xffffffff


	//   ....[3]....
        /*0058*/ 	.word	0xffffffff


	//   ....[4]....
        /*005c*/ 	.word	0xffffffff


	//   ....[5]....
        /*0060*/ 	.word	0xffffffff


	//   ....[6]....
        /*0064*/ 	.word	0xffffffff


	//   ....[7]....
        /*0068*/ 	.word	0xffffffff


	//   ....[8]....
        /*006c*/ 	.word	0xffffffff


	//   ....[9]....
        /*0070*/ 	.word	0xffffffff


	//   ....[10]....
        /*0074*/ 	.word	0xffffffff


	//   ....[11]....
        /*0078*/ 	.word	0xffffffff


	//   ....[12]....
        /*007c*/ 	.word	0xffffffff


	//   ....[13]....
        /*0080*/ 	.word	0xffffffff


	//   ....[14]....
        /*0084*/ 	.word	0xffffffff


	//   ....[15]....
        /*0088*/ 	.word	0xffffffff


	//   ....[16]....
        /*008c*/ 	.word	0xffffffff


	//   ....[17]....
        /*0090*/ 	.word	0xffffffff


	//   ....[18]....
        /*0094*/ 	.word	0xffffffff


	//   ....[19]....
        /*0098*/ 	.word	0xffffffff


	//   ....[20]....
        /*009c*/ 	.word	0xffffffff


	//   ....[21]....
        /*00a0*/ 	.word	0xffffffff


	//   ....[22]....
        /*00a4*/ 	.word	0xffffffff


	//   ....[23]....
        /*00a8*/ 	.word	0xffffffff


	//   ....[24]....
        /*00ac*/ 	.word	0xffffffff


	//----- nvinfo : EIATTR_COOP_GROUP_INSTR_OFFSETS
	.align		4
.L_823:
        /*00b0*/ 	.byte	0x04, 0x28
        /*00b2*/ 	.short	(.L_825 - .L_824)


	//   ....[0]....
.L_824:
        /*00b4*/ 	.word	0x00003430


	//   ....[1]....
        /*00b8*/ 	.word	0x00003460


	//   ....[2]....
        /*00bc*/ 	.word	0x00003470


	//   ....[3]....
        /*00c0*/ 	.word	0x00003490


	//   ....[4]....
        /*00c4*/ 	.word	0x000034a0


	//   ....[5]....
        /*00c8*/ 	.word	0x000034d0


	//   ....[6]....
        /*00cc*/ 	.word	0x000034f0


	//   ....[7]....
        /*00d0*/ 	.word	0x00003510


	//   ....[8]....
        /*00d4*/ 	.word	0x00003530


	//   ....[9]....
        /*00d8*/ 	.word	0x00003540


	//   ....[10]....
        /*00dc*/ 	.word	0x00003580


	//   ....[11]....
        /*00e0*/ 	.word	0x000035a0


	//   ....[12]....
        /*00e4*/ 	.word	0x000035c0


	//   ....[13]....
        /*00e8*/ 	.word	0x000035d0


	//   ....[14]....
        /*00ec*/ 	.word	0x000035e0


	//   ....[15]....
        /*00f0*/ 	.word	0x00003610


	//   ....[16]....
        /*00f4*/ 	.word	0x00003650


	//   ....[17]....
        /*00f8*/ 	.word	0x00003660


	//   ....[18]....
        /*00fc*/ 	.word	0x00003670


	//   ....[19]....
        /*0100*/ 	.word	0x00003680


	//   ....[20]....
        /*0104*/ 	.word	0x000036b0


	//   ....[21]....
        /*0108*/ 	.word	0x00003700


	//   ....[22]....
        /*010c*/ 	.word	0x00003720


	//   ....[23]....
        /*0110*/ 	.word	0x00003730


	//   ....[24]....
        /*0114*/ 	.word	0x00003740


	//----- nvinfo : EIATTR_VRC_CTA_INIT_COUNT
	.align		4
.L_825:
        /*0118*/ 	.byte	0x02, 0x4a
	.zero		1
	.zero		1


	//----- nvinfo : EIATTR_EXIT_INSTR_OFFSETS
	.align		4
        /*011c*/ 	.byte	0x04, 0x1c
        /*011e*/ 	.short	(.L_827 - .L_826)


	//   ....[0]....
.L_826:
        /*0120*/ 	.word	0x00003aa0


	//----- nvinfo : EIATTR_MAX_THREADS
	.align		4
.L_827:
        /*0124*/ 	.byte	0x04, 0x05
        /*0126*/ 	.short	(.L_829 - .L_828)
.L_828:
        /*0128*/ 	.word	0x00000080
        /*012c*/ 	.word	0x00000001
        /*0130*/ 	.word	0x00000001


	//----- nvinfo : EIATTR_CRS_STACK_SIZE
	.align		4
.L_829:
        /*0134*/ 	.byte	0x04, 0x1e
        /*0136*/ 	.short	(.L_831 - .L_830)
.L_830:
        /*0138*/ 	.word	0x00000000


	//----- nvinfo : EIATTR_CBANK_PARAM_SIZE
	.align		4
.L_831:
        /*013c*/ 	.byte	0x03, 0x19
        /*013e*/ 	.short	0x0018


	//----- nvinfo : EIATTR_PARAM_CBANK
	.align		4
        /*0140*/ 	.byte	0x04, 0x0a
        /*0142*/ 	.short	(.L_833 - .L_832)
	.align		4
.L_832:
        /*0144*/ 	.word	index@(.nv.constant0._Z31router_gemm_kernel_float_outputI13__nv_bfloat16Li128ELi8ELi5ELi256ELi7168EEvPfPKT_S4_)
        /*0148*/ 	.short	0x0380
        /*014a*/ 	.short	0x0018


	//----- nvinfo : EIATTR_SW_WAR
	.align		4
.L_833:
        /*014c*/ 	.byte	0x04, 0x36
        /*014e*/ 	.short	(.L_835 - .L_834)
.L_834:
        /*0150*/ 	.word	0x00000008
.L_835:


//--------------------- .nv.info._Z31router_gemm_kernel_float_outputI13__nv_bfloat16Li128ELi8ELi4ELi256ELi7168EEvPfPKT_S4_ --------------------------
	.section	.nv.info._Z31router_gemm_kernel_float_outputI13__nv_bfloat16Li128ELi8ELi4ELi256ELi7168EEvPfPKT_S4_,"",@"SHT_CUDA_INFO"
	.sectionflags	@""
	.align	4


	//----- nvinfo : EIATTR_CUDA_API_VERSION
	.align		4
        /*0000*/ 	.byte	0x04, 0x37
        /*0002*/ 	.short	(.L_837 - .L_836)
.L_836:
        /*0004*/ 	.word	0x00000082


	//----- nvinfo : EIATTR_KPARAM_INFO
	.align		4
.L_837:
        /*0008*/ 	.byte	0x04, 0x17
        /*000a*/ 	.short	(.L_839 - .L_838)
.L_838:
        /*000c*/ 	.word	0x00000000
        /*0010*/ 	.short	0x0002
        /*0012*/ 	.short	0x0010
        /*0014*/ 	.byte	0x00, 0xf5, 0x21, 0x00


	//----- nvinfo : EIATTR_KPARAM_INFO
	.align		4
.L_839:
        /*0018*/ 	.byte	0x04, 0x17
        /*001a*/ 	.short	(.L_841 - .L_840)
.L_840:
        /*001c*/ 	.word	0x00000000
        /*0020*/ 	.short	0x0001
        /*0022*/ 	.short	0x0008
        /*0024*/ 	.byte	0x00, 0xf5, 0x21, 0x00


	//----- nvinfo : EIATTR_KPARAM_INFO
	.align		4
.L_841:
        /*0028*/ 	.byte	0x04, 0x17
        /*002a*/ 	.short	(.L_843 - .L_842)
.L_842:
        /*002c*/ 	.word	0x00000000
        /*0030*/ 	.short	0x0000
        /*0032*/ 	.short	0x0000
        /*0034*/ 	.byte	0x00, 0xf5, 0x21, 0x00


	//----- nvinfo : EIATTR_SPARSE_MMA_MASK
	.align		4
.L_843:
        /*0038*/ 	.byte	0x03, 0x50
        /*003a*/ 	.short	0x0000


	//----- nvinfo : EIATTR_MAXREG_COUNT
	.align		4
        /*003c*/ 	.byte	0x03, 0x1b
        /*003e*/ 	.short	0x00ff


	//----- nvinfo : EIATTR_NUM_BARRIERS
	.align		4
        /*0040*/ 	.byte	0x02, 0x4c
        /*0042*/ 	.byte	0x01
	.zero		1


	//----- nvinfo : EIATTR_MERCURY_ISA_VERSION
	.align		4
        /*0044*/ 	.byte	0x03, 0x5f
        /*0046*/ 	.short	0x0101


	//----- nvinfo : EIATTR_COOP_GROUP_MASK_REGIDS
	.align		4
        /*0048*/ 	.byte	0x04, 0x29
        /*004a*/ 	.short	(.L_845 - .L_844)


	//   ....[0]....
.L_844:
        /*004c*/ 	.word	0xffffffff


	//   ....[1]....
        /*0050*/ 	.word	0xffffffff


	//   ....[2]....
        /*0054*/ 	.word	0xffffffff


	//   ....[3]....
        /*0058*/ 	.word	0xffffffff


	//   ....[4]....
        /*005c*/ 	.word	0xffffffff


	//   ....[5]....
        /*0060*/ 	.word	0xffffffff


	//   ....[6]....
        /*0064*/ 	.word	0xffffffff


	//   ....[7]....
        /*0068*/ 	.word	0xffffffff


	//   ....[8]....
        /*006c*/ 	.word	0xffffffff


	//   ....[9]....
        /*0070*/ 	.word	0xffffffff


	//   ....[10]....
        /*0074*/ 	.word	0xffffffff


	//   ....[11]....
        /*0078*/ 	.word	0xffffffff


	//   ....[12]....
        /*007c*/ 	.word	0xffffffff


	//   ....[13]....
        /*0080*/ 	.word	0xffffffff


	//   ....[14]....
        /*0084*/ 	.word	0xffffffff


	//   ....[15]....
        /*0088*/ 	.word	0xffffffff


	//   ....[16]....
        /*008c*/ 	.word	0xffffffff


	//   ....[17]....
        /*0090*/ 	.word	0xffffffff


	//   ....[18]....
        /*0094*/ 	.word	0xffffffff


	//   ....[19]....
        /*0098*/ 	.word	0xffffffff


	//----- nvinfo : EIATTR_COOP_GROUP_INSTR_OFFSETS
	.align		4
.L_845:
        /*009c*/ 	.byte	0x04, 0x28
        /*009e*/ 	.short	(.L_847 - .L_846)


	//   ....[0]....
.L_846:
        /*00a0*/ 	.word	0x00002ad0


	//   ....[1]....
        /*00a4*/ 	.word	0x00002b20


	//   ....[2]....
        /*00a8*/ 	.word	0x00002b50


	//   ....[3]....
        /*00ac*/ 	.word	0x00002b60


	//   ....[4]....
        /*00b0*/ 	.word	0x00002b90


	//   ....[5]....
        /*00b4*/ 	.word	0x00002bc0


	//   ....[6]....
        /*00b8*/ 	.word	0x00002bd0


	//   ....[7]....
        /*00bc*/ 	.word	0x00002be0


	//   ....[8]....
        /*00c0*/ 	.word	0x00002c00


	//   ....[9]....
        /*00c4*/ 	.word	0x00002c40


	//   ....[10]....
        /*00c8*/ 	.word	0x00002c50


	//   ....[11]....
        /*00cc*/ 	.word	0x00002c60


	//   ....[12]....
        /*00d0*/ 	.word	0x00002c80


	//   ....[13]....
        /*00d4*/ 	.word	0x00002cc0


	//   ....[14]....
        /*00d8*/ 	.word	0x00002cd0


	//   ....[15]....
        /*00dc*/ 	.word	0x00002ce0


	//   ....[16]....
        /*00e0*/ 	.word	0x00002d10


	//   ....[17]....
        /*00e4*/ 	.word	0x00002d60


	//   ....[18]....
        /*00e8*/ 	.word	0x00002d70


	//   ....[19]....
        /*00ec*/ 	.word	0x00002d80


	//----- nvinfo : EIATTR_VRC_CTA_INIT_COUNT
	.align		4
.L_847:
        /*00f0*/ 	.byte	0x02, 0x4a
	.zero		1
	.zero		1


	//----- nvinfo : EIATTR_EXIT_INSTR_OFFSETS
	.align		4
        /*00f4*/ 	.byte	0x04, 0x1c
        /*00f6*/ 	.short	(.L_849 - .L_848)


	//   ....[0]....
.L_848:
        /*00f8*/ 	.word	0x00003060


	//----- nvinfo : EIATTR_MAX_THREADS
	.align		4
.L_849:
        /*00fc*/ 	.byte	0x04, 0x05
        /*00fe*/ 	.short	(.L_851 - .L_850)
.L_850:
        /*0100*/ 	.word	0x00000080
        /*0104*/ 	.word	0x00000001
        /*0108*/ 	.word	0x00000001


	//----- nvinfo : EIATTR_CRS_STACK_SIZE
	.align		4
.L_851:
        /*010c*/ 	.byte	0x04, 0x1e
        /*010e*/ 	.short	(.L_853 - .L_852)
.L_852:
        /*0110*/ 	.word	0x00000000


	//----- nvinfo : EIATTR_CBANK_PARAM_SIZE
	.align		4
.L_853:
        /*0114*/ 	.byte	0x03, 0x19
        /*0116*/ 	.short	0x0018


	//----- nvinfo : EIATTR_PARAM_CBANK
	.align		4
        /*0118*/ 	.byte	0x04, 0x0a
        /*011a*/ 	.short	(.L_855 - .L_854)
	.align		4
.L_854:
        /*011c*/ 	.word	index@(.nv.constant0._Z31router_gemm_kernel_float_outputI13__nv_bfloat16Li128ELi8ELi4ELi256ELi7168EEvPfPKT_S4_)
        /*0120*/ 	.short	0x0380
        /*0122*/ 	.short	0x0018


	//----- nvinfo : EIATTR_SW_WAR
	.align		4
.L_855:
        /*0124*/ 	.byte	0x04, 0x36
        /*0126*/ 	.short	(.L_857 - .L_856)
.L_856:
        /*0128*/ 	.word	0x00000008
.L_857:


//--------------------- .nv.info._Z31router_gemm_kernel_float_outputI13__nv_bfloat16Li128ELi8ELi3ELi256ELi7168EEvPfPKT_S4_ --------------------------
	.section	.nv.info._Z31router_gemm_kernel_float_outputI13__nv_bfloat16Li128ELi8ELi3ELi256ELi7168EEvPfPKT_S4_,"",@"SHT_CUDA_INFO"
	.sectionflags	@""
	.align	4


	//----- nvinfo : EIATTR_CUDA_API_VERSION
	.align		4
        /*0000*/ 	.byte	0x04, 0x37
        /*0002*/ 	.short	(.L_859 - .L_858)
.L_858:
        /*0004*/ 	.word	0x00000082


	//----- nvinfo : EIATTR_KPARAM_INFO
	.align		4
.L_859:
        /*0008*/ 	.byte	0x04, 0x17
        /*000a*/ 	.short	(.L_861 - .L_860)
.L_860:
        /*000c*/ 	.word	0x00000000
        /*0010*/ 	.short	0x0002
        /*0012*/ 	.short	0x0010
        /*0014*/ 	.byte	0x00, 0xf5, 0x21, 0x00


	//----- nvinfo : EIATTR_KPARAM_INFO
	.align		4
.L_861:
        /*0018*/ 	.byte	0x04, 0x17
        /*001a*/ 	.short	(.L_863 - .L_862)
.L_862:
        /*001c*/ 	.word	0x00000000
        /*0020*/ 	.short	0x0001
        /*0022*/ 	.short	0x0008
        /*0024*/ 	.byte	0x00, 0xf5, 0x21, 0x00


	//----- nvinfo : EIATTR_KPARAM_INFO
	.align		4
.L_863:
        /*0028*/ 	.byte	0x04, 0x17
        /*002a*/ 	.short	(.L_865 - .L_864)
.L_864:
        /*002c*/ 	.word	0x00000000
        /*0030*/ 	.short	0x0000
        /*0032*/ 	.short	0x0000
        /*0034*/ 	.byte	0x00, 0xf5, 0x21, 0x00


	//----- nvinfo : EIATTR_SPARSE_MMA_MASK
	.align		4
.L_865:
        /*0038*/ 	.byte	0x03, 0x50
        /*003a*/ 	.short	0x0000


	//----- nvinfo : EIATTR_MAXREG_COUNT
	.align		4
        /*003c*/ 	.byte	0x03, 0x1b
        /*003e*/ 	.short	0x00ff


	//----- nvinfo : EIATTR_NUM_BARRIERS
	.align		4
        /*0040*/ 	.byte	0x02, 0x4c
        /*0042*/ 	.byte	0x01
	.zero		1


	//----- nvinfo : EIATTR_MERCURY_ISA_VERSION
	.align		4
        /*0044*/ 	.byte	0x03, 0x5f
        /*0046*/ 	.short	0x0101


	//----- nvinfo : EIATTR_COOP_GROUP_MASK_REGIDS
	.align		4
        /*0048*/ 	.byte	0x04, 0x29
        /*004a*/ 	.short	(.L_867 - .L_866)


	//   ....[0]....
.L_866:
        /*004c*/ 	.word	0xffffffff


	//   ....[1]....
        /*0050*/ 	.word	0xffffffff


	//   ....[2]....
        /*0054*/ 	.word	0xffffffff


	//   ....[3]....
        /*0058*/ 	.word	0xffffffff


	//   ....[4]....
        /*005c*/ 	.word	0xffffffff


	//   ....[5]....
        /*0060*/ 	.word	0xffffffff


	//   ....[6]....
        /*0064*/ 	.word	0xffffffff


	//   ....[7]....
        /*0068*/ 	.word	0xffffffff


	//   ....[8]....
        /*006c*/ 	.word	0xffffffff


	//   ....[9]....
        /*0070*/ 	.word	0xffffffff


	//   ....[10]....
        /*0074*/ 	.word	0xffffffff


	//   ....[11]....
        /*0078*/ 	.word	0xffffffff


	//   ....[12]....
        /*007c*/ 	.word	0xffffffff


	//   ....[13]....
        /*0080*/ 	.word	0xffffffff


	//   ....[14]....
        /*0084*/ 	.word	0xffffffff


	//----- nvinfo : EIATTR_COOP_GROUP_INSTR_OFFSETS
	.align		4
.L_867:
        /*0088*/ 	.byte	0x04, 0x28
        /*008a*/ 	.short	(.L_869 - .L_868)


	//   ....[0]....
.L_868:
        /*008c*/ 	.word	0x000021d0


	//   ....[1]....
        /*0090*/ 	.word	0x00002200


	//   ....[2]....
        /*0094*/ 	.word	0x00002220


	//   ....[3]....
        /*0098*/ 	.word	0x00002250


	//   ....[4]....
        /*009c*/ 	.word	0x00002270


	//   ....[5]....
        /*00a0*/ 	.word	0x00002280


	//   ....[6]....
        /*00a4*/ 	.word	0x000022a0


	//   ....[7]....
        /*00a8*/ 	.word	0x000022d0


	//   ....[8]....
        /*00ac*/ 	.word	0x000022e0


	//   ....[9]....
        /*00b0*/ 	.word	0x00002300


	//   ....[10]....
        /*00b4*/ 	.word	0x00002330


	//   ....[11]....
        /*00b8*/ 	.word	0x00002340


	//   ....[12]....
        /*00bc*/ 	.word	0x00002370


	//   ....[13]....
        /*00c0*/ 	.word	0x000023a0


	//   ....[14]....
        /*00c4*/ 	.word	0x000023c0


	//----- nvinfo : EIATTR_VRC_CTA_INIT_COUNT
	.align		4
.L_869:
        /*00c8*/ 	.byte	0x02, 0x4a
	.zero		1
	.zero		1


	//----- nvinfo : EIATTR_EXIT_INSTR_OFFSETS
	.align		4
        /*00cc*/ 	.byte	0x04, 0x1c
        /*00ce*/ 	.short	(.L_871 - .L_870)


	//   ....[0]....
.L_870:
        /*00d0*/ 	.word	0x00002620


	//----- nvinfo : EIATTR_MAX_THREADS
	.align		4
.L_871:
        /*00d4*/ 	.byte	0x04, 0x05
        /*00d6*/ 	.short	(.L_873 - .L_872)
.L_872:
        /*00d8*/ 	.word	0x00000080
        /*00dc*/ 	.word	0x00000001
        /*00e0*/ 	.word	0x00000001


	//----- nvinfo : EIATTR_CRS_STACK_SIZE
	.align		4
.L_873:
        /*00e4*/ 	.byte	0x04, 0x1e
        /*00e6*/ 	.short	(.L_875 - .L_874)
.L_874:
        /*00e8*/ 	.word	0x00000000


	//----- nvinfo : EIATTR_CBANK_PARAM_SIZE
	.align		4
.L_875:
        /*00ec*/ 	.byte	0x03, 0x19
        /*00ee*/ 	.short	0x0018


	//----- nvinfo : EIATTR_PARAM_CBANK
	.align		4
        /*00f0*/ 	.byte	0x04, 0x0a
        /*00f2*/ 	.short	(.L_877 - .L_876)
	.align		4
.L_876:
        /*00f4*/ 	.word	index@(.nv.constant0._Z31router_gemm_kernel_float_outputI13__nv_bfloat16Li128ELi8ELi3ELi256ELi7168EEvPfPKT_S4_)
        /*00f8*/ 	.short	0x0380
        /*00fa*/ 	.short	0x0018


	//----- nvinfo : EIATTR_SW_WAR
	.align		4
.L_877:
        /*00fc*/ 	.byte	0x04, 0x36
        /*00fe*/ 	.short	(.L_879 - .L_878)
.L_878:
        /*0100*/ 	.word	0x00000008
.L_879:


//--------------------- .nv.info._Z31router_gemm_kernel_float_outputI13__nv_bfloat16Li128ELi8ELi2ELi256ELi7168EEvPfPKT_S4_ --------------------------
	.section	.nv.info._Z31router_gemm_kernel_float_outputI13__nv_bfloat16Li128ELi8ELi2ELi256ELi7168EEvPfPKT_S4_,"",@"SHT_CUDA_INFO"
	.sectionflags	@""
	.align	4


	//----- nvinfo : EIATTR_CUDA_API_VERSION
	.align		4
        /*0000*/ 	.byte	0x04, 0x37
        /*0002*/ 	.short	(.L_881 - .L_880)
.L_880:
        /*0004*/ 	.word	0x00000082


	//----- nvinfo : EIATTR_KPARAM_INFO
	.align		4
.L_881:
        /*0008*/ 	.byte	0x04, 0x17
        /*000a*/ 	.short	(.L_883 - .L_882)
.L_882:
        /*000c*/ 	.word	0x00000000
        /*0010*/ 	.short	0x0002
        /*0012*/ 	.short	0x0010
        /*0014*/ 	.byte	0x00, 0xf5, 0x21, 0x00


	//----- nvinfo : EIATTR_KPARAM_INFO
	.align		4
.L_883:
        /*0018*/ 	.byte	0x04, 0x17
        /*001a*/ 	.short	(.L_885 - .L_884)
.L_884:
        /*001c*/ 	.word	0x00000000
        /*0020*/ 	.short	0x0001
        /*0022*/ 	.short	0x0008
        /*0024*/ 	.byte	0x00, 0xf5, 0x21, 0x00


	//----- nvinfo : EIATTR_KPARAM_INFO
	.align		4
.L_885:
        /*0028*/ 	.byte	0x04, 0x17
        /*002a*/ 	.short	(.L_887 - .L_886)
.L_886:
        /*002c*/ 	.word	0x00000000
        /*0030*/ 	.short	0x0000
        /*0032*/ 	.short	0x0000
        /*0034*/ 	.byte	0x00, 0xf5, 0x21, 0x00


	//----- nvinfo : EIATTR_SPARSE_MMA_MASK
	.align		4
.L_887:
        /*0038*/ 	.byte	0x03, 0x50
        /*003a*/ 	.short	0x0000


	//----- nvinfo : EIATTR_MAXREG_COUNT
	.align		4
        /*003c*/ 	.byte	0x03, 0x1b
        /*003e*/ 	.short	0x00ff


	//----- nvinfo : EIATTR_NUM_BARRIERS
	.align		4
        /*0040*/ 	.byte	0x02, 0x4c
        /*0042*/ 	.byte	0x01
	.zero		1


	//----- nvinfo : EIATTR_MERCURY_ISA_VERSION
	.align		4
        /*0044*/ 	.byte	0x03, 0x5f
        /*0046*/ 	.short	0x0101


	//----- nvinfo : EIATTR_COOP_GROUP_MASK_REGIDS
	.align		4
        /*0048*/ 	.byte	0x04, 0x29
        /*004a*/ 	.short	(.L_889 - .L_888)


	//   ....[0]....
.L_888:
        /*004c*/ 	.word	0xffffffff


	//   ....[1]....
        /*0050*/ 	.word	0xffffffff


	//   ....[2]....
        /*0054*/ 	.word	0xffffffff


	//   ....[3]....
        /*0058*/ 	.word	0xffffffff


	//   ....[4]....
        /*005c*/ 	.word	0xffffffff


	//   ....[5]....
        /*0060*/ 	.word	0xffffffff


	//   ....[6]....
        /*0064*/ 	.word	0xffffffff


	//   ....[7]....
        /*0068*/ 	.word	0xffffffff


	//   ....[8]....
        /*006c*/ 	.word	0xffffffff


	//   ....[9]....
        /*0070*/ 	.word	0xffffffff


	//----- nvinfo : EIATTR_COOP_GROUP_INSTR_OFFSETS
	.align		4
.L_889:
        /*0074*/ 	.byte	0x04, 0x28
        /*0076*/ 	.short	(.L_891 - .L_890)


	//   ....[0]....
.L_890:
        /*0078*/ 	.word	0x000018d0


	//   ....[1]....
        /*007c*/ 	.word	0x000018e0


	//   ....[2]....
        /*0080*/ 	.word	0x00001910


	//   ....[3]....
        /*0084*/ 	.word	0x00001920


	//   ....[4]....
        /*0088*/ 	.word	0x00001950


	//   ....[5]....
        /*008c*/ 	.word	0x00001960


	//   ....[6]....
        /*0090*/ 	.word	0x00001980


	//   ....[7]....
        /*0094*/ 	.word	0x000019a0


	//   ....[8]....
        /*0098*/ 	.word	0x000019d0


	//   ....[9]....
        /*009c*/ 	.word	0x00001a00


	//----- nvinfo : EIATTR_VRC_CTA_INIT_COUNT
	.align		4
.L_891:
        /*00a0*/ 	.byte	0x02, 0x4a
	.zero		1
	.zero		1


	//----- nvinfo : EIATTR_EXIT_INSTR_OFFSETS
	.align		4
        /*00a4*/ 	.byte	0x04, 0x1c
        /*00a6*/ 	.short	(.L_893 - .L_892)


	//   ....[0]....
.L_892:
        /*00a8*/ 	.word	0x00001be0


	//----- nvinfo : EIATTR_MAX_THREADS
	.align		4
.L_893:
        /*00ac*/ 	.byte	0x04, 0x05
        /*00ae*/ 	.short	(.L_895 - .L_894)
.L_894:
        /*00b0*/ 	.word	0x00000080
        /*00b4*/ 	.word	0x00000001
        /*00b8*/ 	.word	0x00000001


	//----- nvinfo : EIATTR_CRS_STACK_SIZE
	.align		4
.L_895:
        /*00bc*/ 	.byte	0x04, 0x1e
        /*00be*/ 	.short	(.L_897 - .L_896)
.L_896:
        /*00c0*/ 	.word	0x00000000


	//----- nvinfo : EIATTR_CBANK_PARAM_SIZE
	.align		4
.L_897:
        /*00c4*/ 	.byte	0x03, 0x19
        /*00c6*/ 	.short	0x0018


	//----- nvinfo : EIATTR_PARAM_CBANK
	.align		4
        /*00c8*/ 	.byte	0x04, 0x0a
        /*00ca*/ 	.short	(.L_899 - .L_898)
	.align		4
.L_898:
        /*00cc*/ 	.word	index@(.nv.constant0._Z31router_gemm_kernel_float_outputI13__nv_bfloat16Li128ELi8ELi2ELi256ELi7168EEvPfPKT_S4_)
        /*00d0*/ 	.short	0x0380
        /*00d2*/ 	.short	0x0018


	//----- nvinfo : EIATTR_SW_WAR
	.align		4
.L_899:
        /*00d4*/ 	.byte	0x04, 0x36
        /*00d6*/ 	.short	(.L_901 - .L_900)
.L_900:
        /*00d8*/ 	.word	0x00000008
.L_901:


//--------------------- .nv.info._Z31router_gemm_kernel_float_outputI13__nv_bfloat16Li128ELi8ELi1ELi256ELi7168EEvPfPKT_S4_ --------------------------
	.section	.nv.info._Z31router_gemm_kernel_float_outputI13__nv_bfloat16Li128ELi8ELi1ELi256ELi7168EEvPfPKT_S4_,"",@"SHT_CUDA_INFO"
	.sectionflags	@""
	.align	4


	//----- nvinfo : EIATTR_CUDA_API_VERSION
	.align		4
        /*0000*/ 	.byte	0x04, 0x37
        /*0002*/ 	.short	(.L_903 - .L_902)
.L_902:
        /*0004*/ 	.word	0x00000082


	//----- nvinfo : EIATTR_KPARAM_INFO
	.align		4
.L_903:
        /*0008*/ 	.byte	0x04, 0x17
        /*000a*/ 	.short	(.L_905 - .L_904)
.L_904:
        /*000c*/ 	.word	0x00000000
        /*0010*/ 	.short	0x0002
        /*0012*/ 	.short	0x0010
        /*0014*/ 	.byte	0x00, 0xf5, 0x21, 0x00


	//----- nvinfo : EIATTR_KPARAM_INFO
	.align		4
.L_905:
        /*0018*/ 	.byte	0x04, 0x17
        /*001a*/ 	.short	(.L_907 - .L_906)
.L_906:
        /*001c*/ 	.word	0x00000000
        /*0020*/ 	.short	0x0001
        /*0022*/ 	.short	0x0008
        /*0024*/ 	.byte	0x00, 0xf5, 0x21, 0x00


	//----- nvinfo : EIATTR_KPARAM_INFO
	.align		4
.L_907:
        /*0028*/ 	.byte	0x04, 0x17
        /*002a*/ 	.short	(.L_909 - .L_908)
.L_908:
        /*002c*/ 	.word	0x00000000
        /*0030*/ 	.short	0x0000
        /*0032*/ 	.short	0x0000
        /*0034*/ 	.byte	0x00, 0xf5, 0x21, 0x00


	//----- nvinfo : EIATTR_SPARSE_MMA_MASK
	.align		4
.L_909:
        /*0038*/ 	.byte	0x03, 0x50
        /*003a*/ 	.short	0x0000


	//----- nvinfo : EIATTR_MAXREG_COUNT
	.align		4
        /*003c*/ 	.byte	0x03, 0x1b
        /*003e*/ 	.short	0x00ff


	//----- nvinfo : EIATTR_NUM_BARRIERS
	.align		4
        /*0040*/ 	.byte	0x02, 0x4c
        /*0042*/ 	.byte	0x01
	.zero		1


	//----- nvinfo : EIATTR_MERCURY_ISA_VERSION
	.align		4
        /*0044*/ 	.byte	0x03, 0x5f
        /*0046*/ 	.short	0x0101


	//----- nvinfo : EIATTR_COOP_GROUP_MASK_REGIDS
	.align		4
        /*0048*/ 	.byte	0x04, 0x29
        /*004a*/ 	.short	(.L_911 - .L_910)


	//   ....[0]....
.L_910:
        /*004c*/ 	.word	0xffffffff


	//   ....[1]....
        /*0050*/ 	.word	0xffffffff


	//   ....[2]....
        /*0054*/ 	.word	0xffffffff


	//   ....[3]....
        /*0058*/ 	.word	0xffffffff


	//   ....[4]....
        /*005c*/ 	.word	0xffffffff


	//----- nvinfo : EIATTR_COOP_GROUP_INSTR_OFFSETS
	.align		4
.L_911:
        /*0060*/ 	.byte	0x04, 0x28
        /*0062*/ 	.short	(.L_913 - .L_912)


	//   ....[0]....
.L_912:
        /*0064*/ 	.word	0x00000fa0


	//   ....[1]....
        /*0068*/ 	.word	0x00000fc0


	//   ....[2]....
        /*006c*/ 	.word	0x00000fe0


	//   ....[3]....
        /*0070*/ 	.word	0x00001010


	//   ....[4]....
        /*0074*/ 	.word	0x00001040


	//----- nvinfo : EIATTR_VRC_CTA_INIT_COUNT
	.align		4
.L_913:
        /*0078*/ 	.byte	0x02, 0x4a
	.zero		1
	.zero		1


	//----- nvinfo : EIATTR_EXIT_INSTR_OFFSETS
	.align		4
        /*007c*/ 	.byte	0x04, 0x1c
        /*007e*/ 	.short	(.L_915 - .L_914)


	//   ....[0]....
.L_914:
        /*0080*/ 	.word	0x000011b0


	//----- nvinfo : EIATTR_MAX_THREADS
	.align		4
.L_915:
        /*0084*/ 	.byte	0x04, 0x05
        /*0086*/ 	.short	(.L_917 - .L_916)
.L_916:
        /*0088*/ 	.word	0x00000080
        /*008c*/ 	.word	0x00000001
        /*0090*/ 	.word	0x00000001


	//----- nvinfo : EIATTR_CRS_STACK_SIZE
	.align		4
.L_917:
        /*0094*/ 	.byte	0x04, 0x1e
        /*0096*/ 	.short	(.L_919 - .L_918)
.L_918:
        /*0098*/ 	.word	0x00000000


	//----- nvinfo : EIATTR_CBANK_PARAM_SIZE
	.align		4
.L_919:
        /*009c*/ 	.byte	0x03, 0x19
        /*009e*/ 	.short	0x0018


	//----- nvinfo : EIATTR_PARAM_CBANK
	.align		4
        /*00a0*/ 	.byte	0x04, 0x0a
        /*00a2*/ 	.short	(.L_921 - .L_920)
	.align		4
.L_920:
        /*00a4*/ 	.word	index@(.nv.constant0._Z31router_gemm_kernel_float_outputI13__nv_bfloat16Li128ELi8ELi1ELi256ELi7168EEvPfPKT_S4_)
        /*00a8*/ 	.short	0x0380
        /*00aa*/ 	.short	0x0018


	//----- nvinfo : EIATTR_SW_WAR
	.align		4
.L_921:
        /*00ac*/ 	.byte	0x04, 0x36
        /*00ae*/ 	.short	(.L_923 - .L_922)
.L_922:
        /*00b0*/ 	.word	0x00000008
.L_923:


//--------------------- .nv.callgraph             --------------------------
	.section	.nv.callgraph,"",@"SHT_CUDA_CALLGRAPH"
	.align	4
	.sectionentsize	8
	.align		4
        /*0000*/ 	.word	0x00000000
	.align		4
        /*0004*/ 	.word	0xffffffff
	.align		4
        /*0008*/ 	.word	0x00000000
	.align		4
        /*000c*/ 	.word	0xfffffffe
	.align		4
        /*0010*/ 	.word	0x00000000
	.align		4
        /*0014*/ 	.word	0xfffffffd
	.align		4
        /*0018*/ 	.word	0x00000000
	.align		4
        /*001c*/ 	.word	0xfffffffc


//--------------------- .nv.constant4             --------------------------
	.section	.nv.constant4,"a",@progbits
	.align	8
	.align		8
.nv.constant4:
        /*0000*/ 	.dword	_ZN65_INTERNAL_cc3c4f23_29_dsv3_router_gemm_float_out_cu_edcd882f_34924cuda3std3__45__cpo5beginE
	.align		8
        /*0008*/ 	.dword	_ZN65_INTERNAL_cc3c4f23_29_dsv3_router_gemm_float_out_cu_edcd882f_34924cuda3std3__45__cpo3endE
	.align		8
        /*0010*/ 	.dword	_ZN65_INTERNAL_cc3c4f23_29_dsv3_router_gemm_float_out_cu_edcd882f_34924cuda3std3__45__cpo6cbeginE
	.align		8
        /*0018*/ 	.dword	_ZN65_INTERNAL_cc3c4f23_29_dsv3_router_gemm_float_out_cu_edcd882f_34924cuda3std3__45__cpo4cendE
	.align		8
        /*0020*/ 	.dword	_ZN65_INTERNAL_cc3c4f23_29_dsv3_router_gemm_float_out_cu_edcd882f_34924cuda3std3__45__cpo6rbeginE
	.align		8
        /*0028*/ 	.dword	_ZN65_INTERNAL_cc3c4f23_29_dsv3_router_gemm_float_out_cu_edcd882f_34924cuda3std3__45__cpo4rendE
	.align		8
        /*0030*/ 	.dword	_ZN65_INTERNAL_cc3c4f23_29_dsv3_router_gemm_float_out_cu_edcd882f_34924cuda3std3__45__cpo7crbeginE
	.align		8
        /*0038*/ 	.dword	_ZN65_INTERNAL_cc3c4f23_29_dsv3_router_gemm_float_out_cu_edcd882f_34924cuda3std3__45__cpo5crendE
	.align		8
        /*0040*/ 	.dword	_ZN65_INTERNAL_cc3c4f23_29_dsv3_router_gemm_float_out_cu_edcd882f_34924cuda3std3__467_GLOBAL__N__cc3c4f23_29_dsv3_router_gemm_float_out_cu_edcd882f_34926ignoreE
	.align		8
        /*0048*/ 	.dword	_ZN65_INTERNAL_cc3c4f23_29_dsv3_router_gemm_float_out_cu_edcd882f_34924cuda3std3__419piecewise_constructE
	.align		8
        /*0050*/ 	.dword	_ZN65_INTERNAL_cc3c4f23_29_dsv3_router_gemm_float_out_cu_edcd882f_34924cuda3std3__48in_placeE
	.align		8
        /*0058*/ 	.dword	_ZN65_INTERNAL_cc3c4f23_29_dsv3_router_gemm_float_out_cu_edcd882f_34924cuda3std3__420unreachable_sentinelE
	.align		8
        /*0060*/ 	.dword	_ZN65_INTERNAL_cc3c4f23_29_dsv3_router_gemm_float_out_cu_edcd882f_34924cuda3std6ranges3__45__cpo4swapE
	.align		8
        /*0068*/ 	.dword	_ZN65_INTERNAL_cc3c4f23_29_dsv3_router_gemm_float_out_cu_edcd882f_34924cuda3std6ranges3__45__cpo9iter_moveE
	.align		8
        /*0070*/ 	.dword	_ZN65_INTERNAL_cc3c4f23_29_dsv3_router_gemm_float_out_cu_edcd882f_34924cuda3std6ranges3__45__cpo5beginE
	.align		8
        /*0078*/ 	.dword	_ZN65_INTERNAL_cc3c4f23_29_dsv3_router_gemm_float_out_cu_edcd882f_34924cuda3std6ranges3__45__cpo3endE
	.align		8
        /*0080*/ 	.dword	_ZN65_INTERNAL_cc3c4f23_29_dsv3_router_gemm_float_out_cu_edcd882f_34924cuda3std6ranges3__45__cpo6cbeginE
	.align		8
        /*0088*/ 	.dword	_ZN65_INTERNAL_cc3c4f23_29_dsv3_router_gemm_float_out_cu_edcd882f_34924cuda3std6ranges3__45__cpo4cendE
	.align		8
        /*0090*/ 	.dword	_ZN65_INTERNAL_cc3c4f23_29_dsv3_router_gemm_float_out_cu_edcd882f_34924cuda3std6ranges3__45__cpo7advanceE
	.align		8
        /*0098*/ 	.dword	_ZN65_INTERNAL_cc3c4f23_29_dsv3_router_gemm_float_out_cu_edcd882f_34924cuda3std6ranges3__45__cpo9iter_swapE
	.align		8
        /*00a0*/ 	.dword	_ZN65_INTERNAL_cc3c4f23_29_dsv3_router_gemm_float_out_cu_edcd882f_34924cuda3std6ranges3__45__cpo4nextE
	.align		8
        /*00a8*/ 	.dword	_ZN65_INTERNAL_cc3c4f23_29_dsv3_router_gemm_float_out_cu_edcd882f_34924cuda3std6ranges3__45__cpo4prevE
	.align		8
        /*00b0*/ 	.dword	_ZN65_INTERNAL_cc3c4f23_29_dsv3_router_gemm_float_out_cu_edcd882f_34924cuda3std6ranges3__45__cpo4dataE
	.align		8
        /*00b8*/ 	.dword	_ZN65_INTERNAL_cc3c4f23_29_dsv3_router_gemm_float_out_cu_edcd882f_34924cuda3std6ranges3__45__cpo5cdataE
	.align		8
        /*00c0*/ 	.dword	_ZN65_INTERNAL_cc3c4f23_29_dsv3_router_gemm_float_out_cu_edcd882f_34924cuda3std6ranges3__45__cpo4sizeE
	.align		8
        /*00c8*/ 	.dword	_ZN65_INTERNAL_cc3c4f23_29_dsv3_router_gemm_float_out_cu_edcd882f_34924cuda3std6ranges3__45__cpo5ssizeE
	.align		8
        /*00d0*/ 	.dword	_ZN65_INTERNAL_cc3c4f23_29_dsv3_router_gemm_float_out_cu_edcd882f_34924cuda3std6ranges3__45__cpo8distanceE
	.align		8
        /*00d8*/ 	.dword	_ZN65_INTERNAL_cc3c4f23_29_dsv3_router_gemm_float_out_cu_edcd882f_34926thrust24THRUST_300001_SM_1000_NS6system6detail10sequential3seqE


//--------------------- .text._Z31router_gemm_kernel_float_outputI13__nv_bfloat16Li128ELi8ELi16ELi384ELi7168EEvPfPKT_S4_ --------------------------
	.section	.text._Z31router_gemm_kernel_float_outputI13__nv_bfloat16Li128ELi8ELi16ELi384ELi7168EEvPfPKT_S4_,"ax",@progbits
	.align	128
        .global         _Z31router_gemm_kernel_float_outputI13__nv_bfloat16Li128ELi8ELi16ELi384ELi7168EEvPfPKT_S4_
        .type           _Z31router_gemm_kernel_float_outputI13__nv_bfloat16Li128ELi8ELi16ELi384ELi7168EEvPfPKT_S4_,@function
        .size           _Z31router_gemm_kernel_float_outputI13__nv_bfloat16Li128ELi8ELi16ELi384ELi7168EEvPfPKT_S4_,(.L_x_112 - _Z31router_gemm_kernel_float_outputI13__nv_bfloat16Li128ELi8ELi16ELi384ELi7168EEvPfPKT_S4_)
        .other          _Z31router_gemm_kernel_float_outputI13__nv_bfloat16Li128ELi8ELi16ELi384ELi7168EEvPfPKT_S4_,@"STO_CUDA_ENTRY STV_DEFAULT"
_Z31router_gemm_kernel_float_outputI13__nv_bfloat16Li128ELi8ELi16ELi384ELi7168EEvPfPKT_S4_:
.text._Z31router_gemm_kernel_float_outputI13__nv_bfloat16Li128ELi8ELi16ELi384ELi7168EEvPfPKT_S4_:
[----:B------:R-:W0:Y:S01]  /*0000*/  LDC R1, c[0x0][0x37c] ;  /* 0x0000df00ff017b82 */ /* 0x000e220000000800 */
[----:B------:R-:W1:Y:S07]  /*0010*/  S2R R86, SR_TID.X ;  /* 0x0000000000567919 */ /* 0x000e6e0000002100 */
[----:B------:R-:W2:Y:S01]  /*0020*/  LDC.64 R2, c[0x0][0x388] ;  /* 0x0000e200ff027b82 */ /* 0x000ea20000000a00 */
[----:B0-----:R-:W-:Y:S01]  /*0030*/  IADD3 R1, PT, PT, R1, -0x20, RZ ;  /* 0xffffffe001017810 */ /* 0x001fe20007ffe0ff */
[----:B------:R-:W-:Y:S01]  /*0040*/  HFMA2 R76, -RZ, RZ, 0, 0 ;  /* 0x00000000ff4c7431 */ /* 0x000fe200000001ff */
[----:B------:R-:W0:Y:S01]  /*0050*/  S2R R80, SR_CTAID.X ;  /* 0x0000000000507919 */ /* 0x000e220000002500 */
[----:B------:R-:W-:Y:S01]  /*0060*/  HFMA2 R87, -RZ, RZ, 0, 0 ;  /* 0x00000000ff577431 */ /* 0x000fe200000001ff */
[----:B------:R-:W-:-:S02]  /*0070*/  MOV R77, R1 ;  /* 0x00000001004d7202 */ /* 0x000fc40000000f00 */
[----:B------:R-:W-:Y:S02]  /*0080*/  CS2R R6, SRZ ;  /* 0x0000000000067805 */ /* 0x000fe4000001ff00 */
[----:B------:R-:W-:Y:S02]  /*0090*/  CS2R R4, SRZ ;  /* 0x0000000000047805 */ /* 0x000fe4000001ff00 */
[----:B------:R-:W-:Y:S02]  /*00a0*/  MOV R0, RZ ;  /* 0x000000ff00007202 */ /* 0x000fe40000000f00 */
[----:B------:R-:W-:Y:S02]  /*00b0*/  CS2R R88, SRZ ;  /* 0x0000000000587805 */ /* 0x000fe4000001ff00 */
[----:B------:R-:W-:Y:S02]  /*00c0*/  CS2R R84, SRZ ;  /* 0x0000000000547805 */ /* 0x000fe4000001ff00 */
[----:B------:R-:W-:-:S02]  /*00d0*/  CS2R R82, SRZ ;  /* 0x0000000000527805 */ /* 0x000fc4000001ff00 */
[----:B------:R-:W-:Y:S02]  /*00e0*/  MOV R81, RZ ;  /* 0x000000ff00517202 */ /* 0x000fe40000000f00 */
[----:B------:R-:W-:Y:S01]  /*00f0*/  CS2R R90, SRZ ;  /* 0x00000000005a7805 */ /* 0x000fe2000001ff00 */
[----:B------:R-:W3:Y:S01]  /*0100*/  LDCU.64 UR6, c[0x0][0x358] ;  /* 0x00006b00ff0677ac */ /* 0x000ee20008000a00 */
[----:B------:R-:W4:Y:S01]  /*0110*/  LDCU.64 UR8, c[0x0][0x390] ;  /* 0x00007200ff0877ac */ /* 0x000f220008000a00 */
[----:B------:R-:W-:Y:S01]  /*0120*/  UMOV UR4, URZ ;  /* 0x000000ff00047c82 */ /* 0x000fe20008000000 */
[----:B-1----:R-:W-:-:S04]  /*0130*/  SHF.L.U32 R8, R86, 0x3, RZ ;  /* 0x0000000356087819 */ /* 0x002fc800000006ff */
[C---:B------:R-:W-:Y:S02]  /*0140*/  LOP3.LUT R10, R8.reuse, 0x800, RZ, 0xfc, !PT ;  /* 0x00000800080a7812 */ /* 0x040fe400078efcff */
[C---:B------:R-:W-:Y:S02]  /*0150*/  LOP3.LUT R11, R8.reuse, 0xc00, RZ, 0xfc, !PT ;  /* 0x00000c00080b7812 */ /* 0x040fe400078efcff */
[C---:B------:R-:W-:Y:S02]  /*0160*/  LOP3.LUT R12, R8.reuse, 0x1000, RZ, 0xfc, !PT ;  /* 0x00001000080c7812 */ /* 0x040fe400078efcff */
[C---:B------:R-:W-:Y:S01]  /*0170*/  LOP3.LUT R13, R8.reuse, 0x1400, RZ, 0xfc, !PT ;  /* 0x00001400080d7812 */ /* 0x040fe200078efcff */
[----:B------:R1:W-:Y:S01]  /*0180*/  STL.64 [R1+0x8], R10 ;  /* 0x0000080a01007387 */ /* 0x0003e20000100a00 */
[C---:B------:R-:W-:Y:S02]  /*0190*/  LOP3.LUT R9, R8.reuse, 0x400, RZ, 0xfc, !PT ;  /* 0x0000040008097812 */ /* 0x040fe400078efcff */
[----:B------:R-:W-:Y:S01]  /*01a0*/  LOP3.LUT R14, R8, 0x1800, RZ, 0xfc, !PT ;  /* 0x00001800080e7812 */ /* 0x000fe200078efcff */
[----:B------:R1:W-:Y:S04]  /*01b0*/  STL.64 [R1+0x10], R12 ;  /* 0x0000100c01007387 */ /* 0x0003e80000100a00 */
[----:B------:R1:W-:Y:S04]  /*01c0*/  STL.64 [R1], R8 ;  /* 0x0000000801007387 */ /* 0x0003e80000100a00 */
[----:B------:R1:W-:Y:S01]  /*01d0*/  STL [R1+0x18], R14 ;  /* 0x0000180e01007387 */ /* 0x0003e20000100800 */
[----:B0-234-:R-:W-:Y:S01]  /*01e0*/  ACQBULK ;  /* 0x000000000000782e */ /* 0x01dfe20000000000 */
.L_x_0:
[----:B------:R-:W2:Y:S01]  /*01f0*/  LDL R79, [R77] ;  /* 0x000000004d4f7983 */ /* 0x000ea20000100800 */
[----:B-1----:R-:W-:-:S05]  /*0200*/  IMAD R8, R80, 0x1c00, RZ ;  /* 0x00001c0050087824 */ /* 0x002fca00078e02ff */
[----:B--2---:R-:W-:-:S04]  /*0210*/  IADD3 R8, P0, PT, R8, R79, RZ ;  /* 0x0000004f08087210 */ /* 0x004fc80007f1e0ff */
[C---:B------:R-:W-:Y:S01]  /*0220*/  LEA.HI.X.SX32 R9, R79.reuse, RZ, 0x1, P0 ;  /* 0x000000ff4f097211 */ /* 0x040fe200000f0eff */
[----:B------:R-:W-:Y:S01]  /*0230*/  IMAD.WIDE R78, R79, 0x2, R2 ;  /* 0x000000024f4e7825 */ /* 0x000fe200078e0202 */
[----:B------:R-:W-:-:S04]  /*0240*/  LEA R12, P0, R8, UR8, 0x1 ;  /* 0x00000008080c7c11 */ /* 0x000fc8000f8008ff */
[----:B------:R-:W-:Y:S01]  /*0250*/  LEA.HI.X R13, R8, UR9, R9, 0x1, P0 ;  /* 0x00000009080d7c11 */ /* 0x000fe200080f0c09 */
[----:B------:R-:W2:Y:S04]  /*0260*/  LDG.E.128 R16, desc[UR6][R78.64+0x3800] ;  /* 0x003800064e107981 */ /* 0x000ea8000c1e1d00 */
[----:B------:R-:W3:Y:S04]  /*0270*/  LDG.E.128 R8, desc[UR6][R78.64] ;  /* 0x000000064e087981 */ /* 0x000ee8000c1e1d00 */
[----:B------:R-:W4:Y:S04]  /*0280*/  LDG.E.128 R12, desc[UR6][R12.64] ;  /* 0x000000060c0c7981 */ /* 0x000f28000c1e1d00 */
[----:B------:R-:W5:Y:S04]  /*0290*/  LDG.E.128 R20, desc[UR6][R78.64+0x7000] ;  /* 0x007000064e147981 */ /* 0x000f68000c1e1d00 */
        /* <DEDUP_REMOVED lines=12> */
[----:B------:R0:W5:Y:S01]  /*0360*/  LDG.E.128 R72, desc[UR6][R78.64+0x34800] ;  /* 0x034800064e487981 */ /* 0x000162000c1e1d00 */
[----:B---3--:R-:W-:-:S02]  /*0370*/  SHF.L.U32 R93, R8, 0x10, RZ ;  /* 0x00000010085d7819 */ /* 0x008fc400000006ff */
[----:B----4-:R-:W-:Y:S02]  /*0380*/  SHF.L.U32 R92, R12, 0x10, RZ ;  /* 0x000000100c5c7819 */ /* 0x010fe400000006ff */
[----:B------:R-:W-:-:S04]  /*0390*/  PRMT R12, R8, 0x7632, R12 ;  /* 0x00007632080c7816 */ /* 0x000fc8000000000c */
[----:B------:R-:W-:Y:S01]  /*03a0*/  PRMT R8, R12, 0x7632, R8 ;  /* 0x000076320c087816 */ /* 0x000fe20000000008 */
[----:B------:R-:W-:Y:S01]  /*03b0*/  FFMA.FTZ R93, R92, R93, R76 ;  /* 0x0000005d5c5d7223 */ /* 0x000fe2000001004c */
[----:B0-----:R-:W-:Y:S02]  /*03c0*/  SHF.L.U32 R78, R12, 0x10, RZ ;  /* 0x000000100c4e7819 */ /* 0x001fe400000006ff */
[----:B------:R-:W-:Y:S02]  /*03d0*/  SHF.L.U32 R8, R8, 0x10, RZ ;  /* 0x0000001008087819 */ /* 0x000fe400000006ff */
[C---:B------:R-:W-:Y:S02]  /*03e0*/  PRMT R12, R9.reuse, 0x7632, R12 ;  /* 0x00007632090c7816 */ /* 0x040fe4000000000c */
[----:B------:R-:W-:Y:S02]  /*03f0*/  SHF.L.U32 R76, R9, 0x10, RZ ;  /* 0x00000010094c7819 */ /* 0x000fe400000006ff */
[C---:B------:R-:W-:Y:S01]  /*0400*/  PRMT R9, R13.reuse, 0x7632, R9 ;  /* 0x000076320d097816 */ /* 0x040fe20000000009 */
[----:B------:R-:W-:Y:S01]  /*0410*/  FFMA.FTZ R78, R8, R78, R93 ;  /* 0x0000004e084e7223 */ /* 0x000fe2000001005d */
[----:B------:R-:W-:-:S02]  /*0420*/  SHF.L.U32 R13, R13, 0x10, RZ ;  /* 0x000000100d0d7819 */ /* 0x000fc400000006ff */
[----:B------:R-:W-:Y:S02]  /*0430*/  SHF.L.U32 R12, R12, 0x10, RZ ;  /* 0x000000100c0c7819 */ /* 0x000fe400000006ff */
[----:B------:R-:W-:Y:S01]  /*0440*/  SHF.L.U32 R9, R9, 0x10, RZ ;  /* 0x0000001009097819 */ /* 0x000fe200000006ff */
[----:B------:R-:W-:Y:S01]  /*0450*/  FFMA.FTZ R76, R13, R76, R78 ;  /* 0x0000004c0d4c7223 */ /* 0x000fe2000001004e */
[C---:B--2---:R-:W-:Y:S02]  /*0460*/  SHF.L.U32 R78, R16.reuse, 0x10, RZ ;  /* 0x00000010104e7819 */ /* 0x044fe400000006ff */
[----:B------:R-:W-:Y:S01]  /*0470*/  PRMT R16, R16, 0x7632, R16 ;  /* 0x0000763210107816 */ /* 0x000fe20000000010 */
[----:B------:R-:W-:Y:S01]  /*0480*/  FFMA.FTZ R79, R9, R12, R76 ;  /* 0x0000000c094f7223 */ /* 0x000fe2000001004c */
[----:B------:R-:W-:Y:S01]  /*0490*/  SHF.L.U32 R76, R10, 0x10, RZ ;  /* 0x000000100a4c7819 */ /* 0x000fe200000006ff */
[----:B------:R-:W-:Y:S01]  /*04a0*/  FFMA.FTZ R7, R92, R78, R7 ;  /* 0x0000004e5c077223 */ /* 0x000fe20000010007 */
[----:B------:R-:W-:-:S02]  /*04b0*/  SHF.L.U32 R12, R14, 0x10, RZ ;  /* 0x000000100e0c7819 */ /* 0x000fc400000006ff */
[----:B------:R-:W-:Y:S02]  /*04c0*/  SHF.L.U32 R16, R16, 0x10, RZ ;  /* 0x0000001010107819 */ /* 0x000fe400000006ff */
[----:B------:R-:W-:Y:S01]  /*04d0*/  PRMT R10, R15, 0x7632, R10 ;  /* 0x000076320f0a7816 */ /* 0x000fe2000000000a */
[----:B------:R-:W-:Y:S01]  /*04e0*/  FFMA.FTZ R76, R12, R76, R79 ;  /* 0x0000004c0c4c7223 */ /* 0x000fe2000001004f */
[----:B------:R-:W-:Y:S01]  /*04f0*/  PRMT R14, R14, 0x7632, R14 ;  /* 0x000076320e0e7816 */ /* 0x000fe2000000000e */
[--C-:B------:R-:W-:Y:S01]  /*0500*/  FFMA.FTZ R16, R8, R16, R7.reuse ;  /* 0x0000001008107223 */ /* 0x100fe20000010007 */
[----:B------:R-:W-:Y:S02]  /*0510*/  PRMT R78, R10, 0x7632, R78 ;  /* 0x000076320a4e7816 */ /* 0x000fe4000000004e */
[C---:B------:R-:W-:Y:S02]  /*0520*/  PRMT R7, R17.reuse, 0x7632, R7 ;  /* 0x0000763211077816 */ /* 0x040fe40000000007 */
[----:B------:R-:W-:-:S02]  /*0530*/  SHF.L.U32 R79, R17, 0x10, RZ ;  /* 0x00000010114f7819 */ /* 0x000fc400000006ff */
[----:B------:R-:W-:Y:S02]  /*0540*/  SHF.L.U32 R78, R78, 0x10, RZ ;  /* 0x000000104e4e7819 */ /* 0x000fe400000006ff */
[----:B------:R-:W-:Y:S01]  /*0550*/  SHF.L.U32 R17, R14, 0x10, RZ ;  /* 0x000000100e117819 */ /* 0x000fe200000006ff */
[----:B------:R-:W-:Y:S01]  /*0560*/  FFMA.FTZ R16, R13, R79, R16 ;  /* 0x0000004f0d107223 */ /* 0x000fe20000010010 */
[----:B------:R-:W-:Y:S02]  /*0570*/  SHF.L.U32 R7, R7, 0x10, RZ ;  /* 0x0000001007077819 */ /* 0x000fe400000006ff */
[C---:B------:R-:W-:Y:S01]  /*0580*/  SHF.L.U32 R79, R18.reuse, 0x10, RZ ;  /* 0x00000010124f7819 */ /* 0x040fe200000006ff */
[----:B------:R-:W-:Y:S01]  /*0590*/  FFMA.FTZ R76, R17, R78, R76 ;  /* 0x0000004e114c7223 */ /* 0x000fe2000001004c */
[----:B------:R-:W-:Y:S01]  /*05a0*/  PRMT R78, R18, 0x7632, R78 ;  /* 0x00007632124e7816 */ /* 0x000fe2000000004e */
[----:B------:R-:W-:Y:S01]  /*05b0*/  FFMA.FTZ R16, R9, R7, R16 ;  /* 0x0000000709107223 */ /* 0x000fe20000010010 */
[----:B-----5:R-:W-:-:S02]  /*05c0*/  PRMT R7, R20, 0x7632, R7 ;  /* 0x0000763214077816 */ /* 0x020fc40000000007 */
[----:B------:R-:W-:Y:S01]  /*05d0*/  SHF.L.U32 R93, R20, 0x10, RZ ;  /* 0x00000010145d7819 */ /* 0x000fe200000006ff */
[----:B------:R-:W-:Y:S01]  /*05e0*/  FFMA.FTZ R16, R12, R79, R16 ;  /* 0x0000004f0c107223 */ /* 0x000fe20000010010 */
[----:B------:R-:W-:Y:S02]  /*05f0*/  SHF.L.U32 R78, R78, 0x10, RZ ;  /* 0x000000104e4e7819 */ /* 0x000fe400000006ff */
[----:B------:R-:W-:Y:S01]  /*0600*/  SHF.L.U32 R7, R7, 0x10, RZ ;  /* 0x0000001007077819 */ /* 0x000fe200000006ff */
[----:B------:R-:W-:Y:S01]  /*0610*/  FFMA.FTZ R93, R92, R93, R6 ;  /* 0x0000005d5c5d7223 */ /* 0x000fe20000010006 */
[----:B------:R-:W-:Y:S01]  /*0620*/  SHF.L.U32 R15, R15, 0x10, RZ ;  /* 0x000000100f0f7819 */ /* 0x000fe200000006ff */
[----:B------:R-:W-:Y:S01]  /*0630*/  FFMA.FTZ R16, R17, R78, R16 ;  /* 0x0000004e11107223 */ /* 0x000fe20000010010 */
[----:B------:R-:W-:Y:S02]  /*0640*/  PRMT R14, R11, 0x7632, R14 ;  /* 0x000076320b0e7816 */ /* 0x000fe4000000000e */
[----:B------:R-:W-:-:S02]  /*0650*/  SHF.L.U32 R6, R19, 0x10, RZ ;  /* 0x0000001013067819 */ /* 0x000fc400000006ff */
[----:B------:R-:W-:Y:S02]  /*0660*/  SHF.L.U32 R11, R11, 0x10, RZ ;  /* 0x000000100b0b7819 */ /* 0x000fe400000006ff */
[C---:B------:R-:W-:Y:S01]  /*0670*/  SHF.L.U32 R18, R21.reuse, 0x10, RZ ;  /* 0x0000001015127819 */ /* 0x040fe200000006ff */
[----:B------:R-:W-:Y:S01]  /*0680*/  FFMA.FTZ R20, R8, R7, R93 ;  /* 0x0000000708147223 */ /* 0x000fe2000001005d */
[----:B------:R-:W-:Y:S01]  /*0690*/  PRMT R21, R21, 0x7632, R21 ;  /* 0x0000763215157816 */ /* 0x000fe20000000015 */
[----:B------:R-:W-:Y:S01]  /*06a0*/  FFMA.FTZ R7, R15, R6, R16 ;  /* 0x000000060f077223 */ /* 0x000fe20000010010 */
[----:B------:R-:W-:Y:S01]  /*06b0*/  PRMT R19, R19, 0x7632, R19 ;  /* 0x0000763213137816 */ /* 0x000fe20000000013 */
[----:B------:R-:W-:Y:S01]  /*06c0*/  FFMA.FTZ R11, R15, R11, R76 ;  /* 0x0000000b0f0b7223 */ /* 0x000fe2000001004c */
[----:B------:R-:W-:Y:S02]  /*06d0*/  SHF.L.U32 R14, R14, 0x10, RZ ;  /* 0x000000100e0e7819 */ /* 0x000fe400000006ff */
[----:B------:R-:W-:Y:S01]  /*06e0*/  SHF.L.U32 R10, R10, 0x10, RZ ;  /* 0x000000100a0a7819 */ /* 0x000fe200000006ff */
[----:B------:R-:W-:Y:S01]  /*06f0*/  FFMA.FTZ R18, R13, R18, R20 ;  /* 0x000000120d127223 */ /* 0x000fe20000010014 */
[----:B------:R-:W-:-:S02]  /*0700*/  SHF.L.U32 R16, R21, 0x10, RZ ;  /* 0x0000001015107819 */ /* 0x000fc400000006ff */
[----:B------:R-:W-:Y:S01]  /*0710*/  SHF.L.U32 R6, R19, 0x10, RZ ;  /* 0x0000001013067819 */ /* 0x000fe200000006ff */
[----:B------:R-:W-:Y:S01]  /*0720*/  FFMA.FTZ R76, R10, R14, R11 ;  /* 0x0000000e0a4c7223 */ /* 0x000fe2000001000b */
[----:B------:R-:W-:Y:S01]  /*0730*/  SHF.L.U32 R19, R22, 0x10, RZ ;  /* 0x0000001016137819 */ /* 0x000fe200000006ff */
[----:B------:R-:W-:Y:S01]  /*0740*/  FFMA.FTZ R21, R9, R16, R18 ;  /* 0x0000001009157223 */ /* 0x000fe20000010012 */
[----:B------:R-:W-:Y:S02]  /*0750*/  SHF.L.U32 R11, R24, 0x10, RZ ;  /* 0x00000010180b7819 */ /* 0x000fe400000006ff */
[----:B------:R-:W-:Y:S02]  /*0760*/  PRMT R22, R22, 0x7632, R22 ;  /* 0x0000763216167816 */ /* 0x000fe40000000016 */
[----:B------:R-:W-:Y:S01]  /*0770*/  PRMT R24, R24, 0x7632, R24 ;  /* 0x0000763218187816 */ /* 0x000fe20000000018 */
[----:B------:R-:W-:Y:S01]  /*0780*/  FFMA.FTZ R18, R12, R19, R21 ;  /* 0x000000130c127223 */ /* 0x000fe20000010015 */
[----:B------:R-:W-:Y:S01]  /*0790*/  FFMA.FTZ R19, R92, R11, R5 ;  /* 0x0000000b5c137223 */ /* 0x000fe20000010005 */
[----:B------:R-:W-:-:S02]  /*07a0*/  SHF.L.U32 R16, R22, 0x10, RZ ;  /* 0x0000001016107819 */ /* 0x000fc400000006ff */
[----:B------:R-:W-:Y:S02]  /*07b0*/  SHF.L.U32 R5, R24, 0x10, RZ ;  /* 0x0000001018057819 */ /* 0x000fe400000006ff */
[C---:B------:R-:W-:Y:S02]  /*07c0*/  SHF.L.U32 R21, R28.reuse, 0x10, RZ ;  /* 0x000000101c157819 */ /* 0x040fe400000006ff */
[----:B------:R-:W-:Y:S01]  /*07d0*/  PRMT R28, R28, 0x7632, R28 ;  /* 0x000076321c1c7816 */ /* 0x000fe2000000001c */
[----:B------:R-:W-:Y:S01]  /*07e0*/  FFMA.FTZ R16, R17, R16, R18 ;  /* 0x0000001011107223 */ /* 0x000fe20000010012 */
[----:B------:R-:W-:Y:S01]  /*07f0*/  SHF.L.U32 R14, R23, 0x10, RZ ;  /* 0x00000010170e7819 */ /* 0x000fe200000006ff */
[----:B------:R-:W-:Y:S01]  /*0800*/  FFMA.FTZ R20, R8, R5, R19 ;  /* 0x0000000508147223 */ /* 0x000fe20000010013 */
[C---:B------:R-:W-:Y:S01]  /*0810*/  PRMT R11, R25.reuse, 0x7632, R11 ;  /* 0x00007632190b7816 */ /* 0x040fe2000000000b */
[----:B------:R-:W-:Y:S01]  /*0820*/  FFMA.FTZ R21, R92, R21, R4 ;  /* 0x000000155c157223 */ /* 0x000fe20000010004 */
[----:B------:R-:W-:-:S02]  /*0830*/  SHF.L.U32 R18, R25, 0x10, RZ ;  /* 0x0000001019127819 */ /* 0x000fc400000006ff */
[----:B------:R-:W-:Y:S01]  /*0840*/  SHF.L.U32 R19, R28, 0x10, RZ ;  /* 0x000000101c137819 */ /* 0x000fe200000006ff */
[----:B------:R-:W-:Y:S01]  /*0850*/  FFMA.FTZ R5, R15, R14, R16 ;  /* 0x0000000e0f057223 */ /* 0x000fe20000010010 */
[----:B------:R-:W-:Y:S01]  /*0860*/  SHF.L.U32 R4, R11, 0x10, RZ ;  /* 0x000000100b047819 */ /* 0x000fe200000006ff */
[----:B------:R-:W-:Y:S01]  /*0870*/  FFMA.FTZ R18, R13, R18, R20 ;  /* 0x000000120d127223 */ /* 0x000fe20000010014 */
[C---:B------:R-:W-:Y:S01]  /*0880*/  SHF.L.U32 R14, R29.reuse, 0x10, RZ ;  /* 0x000000101d0e7819 */ /* 0x040fe200000006ff */
[----:B------:R-:W-:Y:S01]  /*0890*/  FFMA.FTZ R16, R8, R19, R21 ;  /* 0x0000001308107223 */ /* 0x000fe20000010015 */
[----:B------:R-:W-:Y:S01]  /*08a0*/  PRMT R29, R29, 0x7632, R29 ;  /* 0x000076321d1d7816 */ /* 0x000fe2000000001d */
[----:B------:R-:W-:Y:S01]  /*08b0*/  FFMA.FTZ R19, R9, R4, R18 ;  /* 0x0000000409137223 */ /* 0x000fe20000010012 */
[----:B------:R-:W-:Y:S01]  /*08c0*/  SHF.L.U32 R11, R26, 0x10, RZ ;  /* 0x000000101a0b7819 */ /* 0x000fe200000006ff */
[----:B------:R-:W-:Y:S01]  /*08d0*/  FFMA.FTZ R16, R13, R14, R16 ;  /* 0x0000000e0d107223 */ /* 0x000fe20000010010 */
[----:B------:R-:W-:-:S02]  /*08e0*/  SHF.L.U32 R14, R29, 0x10, RZ ;  /* 0x000000101d0e7819 */ /* 0x000fc400000006ff */
[----:B------:R-:W-:Y:S01]  /*08f0*/  PRMT R26, R26, 0x7632, R26 ;  /* 0x000076321a1a7816 */ /* 0x000fe2000000001a */
[----:B------:R-:W-:Y:S01]  /*0900*/  FFMA.FTZ R4, R12, R11, R19 ;  /* 0x0000000b0c047223 */ /* 0x000fe20000010013 */
[----:B------:R-:W-:Y:S01]  /*0910*/  SHF.L.U32 R11, R30, 0x10, RZ ;  /* 0x000000101e0b7819 */ /* 0x000fe200000006ff */
[----:B------:R-:W-:Y:S01]  /*0920*/  FFMA.FTZ R19, R9, R14, R16 ;  /* 0x0000000e09137223 */ /* 0x000fe20000010010 */
[----:B------:R-:W-:Y:S01]  /*0930*/  FFMA.FTZ R7, R10, R6, R7 ;  /* 0x000000060a077223 */ /* 0x000fe20000010007 */
[----:B------:R-:W-:Y:S02]  /*0940*/  SHF.L.U32 R26, R26, 0x10, RZ ;  /* 0x000000101a1a7819 */ /* 0x000fe400000006ff */
[----:B------:R-:W-:Y:S01]  /*0950*/  PRMT R6, R23, 0x7632, R6 ;  /* 0x0000763217067816 */ /* 0x000fe20000000006 */
[----:B------:R-:W-:Y:S01]  /*0960*/  FFMA.FTZ R14, R12, R11, R19 ;  /* 0x0000000b0c0e7223 */ /* 0x000fe20000010013 */
[C---:B------:R-:W-:Y:S01]  /*0970*/  PRMT R11, R32.reuse, 0x7632, R11 ;  /* 0x00007632200b7816 */ /* 0x040fe2000000000b */
[----:B------:R-:W-:Y:S01]  /*0980*/  FFMA.FTZ R26, R17, R26, R4 ;  /* 0x0000001a111a7223 */ /* 0x000fe20000010004 */
[----:B------:R-:W-:-:S02]  /*0990*/  SHF.L.U32 R19, R32, 0x10, RZ ;  /* 0x0000001020137819 */ /* 0x000fc400000006ff */
[----:B------:R-:W-:Y:S02]  /*09a0*/  SHF.L.U32 R6, R6, 0x10, RZ ;  /* 0x0000001006067819 */ /* 0x000fe400000006ff */
[----:B------:R-:W-:Y:S01]  /*09b0*/  SHF.L.U32 R4, R27, 0x10, RZ ;  /* 0x000000101b047819 */ /* 0x000fe200000006ff */
[----:B------:R-:W-:Y:S01]  /*09c0*/  FFMA.FTZ R19, R92, R19, R0 ;  /* 0x000000135c137223 */ /* 0x000fe20000010000 */
[----:B------:R-:W-:Y:S01]  /*09d0*/  SHF.L.U32 R11, R11, 0x10, RZ ;  /* 0x000000100b0b7819 */ /* 0x000fe200000006ff */
[----:B------:R-:W-:Y:S01]  /*09e0*/  FFMA.FTZ R6, R10, R6, R5 ;  /* 0x000000060a067223 */ /* 0x000fe20000010005 */
[----:B------:R-:W-:Y:S01]  /*09f0*/  SHF.L.U32 R16, R33, 0x10, RZ ;  /* 0x0000001021107819 */ /* 0x000fe200000006ff */
[----:B------:R-:W-:Y:S01]  /*0a00*/  FFMA.FTZ R5, R15, R4, R26 ;  /* 0x000000040f057223 */ /* 0x000fe2000001001a */
[----:B------:R-:W-:Y:S01]  /*0a10*/  PRMT R4, R33, 0x7632, R4 ;  /* 0x0000763221047816 */ /* 0x000fe20000000004 */
[----:B------:R-:W-:-:S03]  /*0a20*/  FFMA.FTZ R18, R8, R11, R19 ;  /* 0x0000000b08127223 */ /* 0x000fc60000010013 */
[----:B------:R-:W-:Y:S01]  /*0a30*/  SHF.L.U32 R4, R4, 0x10, RZ ;  /* 0x0000001004047819 */ /* 0x000fe200000006ff */
[----:B------:R-:W-:Y:S01]  /*0a40*/  FFMA.FTZ R16, R13, R16, R18 ;  /* 0x000000100d107223 */ /* 0x000fe20000010012 */
[----:B------:R-:W-:Y:S02]  /*0a50*/  PRMT R30, R30, 0x7632, R30 ;  /* 0x000076321e1e7816 */ /* 0x000fe4000000001e */
[----:B------:R-:W-:Y:S01]  /*0a60*/  SHF.L.U32 R11, R34, 0x10, RZ ;  /* 0x00000010220b7819 */ /* 0x000fe200000006ff */
[----:B------:R-:W-:Y:S01]  /*0a70*/  FFMA.FTZ R19, R9, R4, R16 ;  /* 0x0000000409137223 */ /* 0x000fe20000010010 */
[----:B------:R-:W-:Y:S02]  /*0a80*/  SHF.L.U32 R30, R30, 0x10, RZ ;  /* 0x000000101e1e7819 */ /* 0x000fe400000006ff */
[----:B------:R-:W-:Y:S01]  /*0a90*/  PRMT R34, R34, 0x7632, R34 ;  /* 0x0000763222227816 */ /* 0x000fe20000000022 */
[----:B------:R-:W-:Y:S01]  /*0aa0*/  FFMA.FTZ R16, R12, R11, R19 ;  /* 0x0000000b0c107223 */ /* 0x000fe20000010013 */
[----:B------:R-:W-:-:S02]  /*0ab0*/  PRMT R11, R36, 0x7632, R11 ;  /* 0x00007632240b7816 */ /* 0x000fc4000000000b */
[----:B------:R-:W-:Y:S02]  /*0ac0*/  SHF.L.U32 R19, R36, 0x10, RZ ;  /* 0x0000001024137819 */ /* 0x000fe400000006ff */
[C---:B------:R-:W-:Y:S01]  /*0ad0*/  PRMT R21, R40.reuse, 0x7632, R21 ;  /* 0x0000763228157816 */ /* 0x040fe20000000015 */
[----:B------:R-:W-:Y:S01]  /*0ae0*/  FFMA.FTZ R14, R17, R30, R14 ;  /* 0x0000001e110e7223 */ /* 0x000fe2000001000e */
[----:B------:R-:W-:Y:S02]  /*0af0*/  SHF.L.U32 R0, R31, 0x10, RZ ;  /* 0x000000101f007819 */ /* 0x000fe400000006ff */
[----:B------:R-:W-:Y:S01]  /*0b00*/  SHF.L.U32 R40, R40, 0x10, RZ ;  /* 0x0000001028287819 */ /* 0x000fe200000006ff */
[----:B------:R-:W-:Y:S01]  /*0b10*/  FFMA.FTZ R19, R92, R19, R88 ;  /* 0x000000135c137223 */ /* 0x000fe20000010058 */
[----:B------:R-:W-:Y:S02]  /*0b20*/  SHF.L.U32 R34, R34, 0x10, RZ ;  /* 0x0000001022227819 */ /* 0x000fe400000006ff */
[----:B------:R-:W-:Y:S01]  /*0b30*/  SHF.L.U32 R11, R11, 0x10, RZ ;  /* 0x000000100b0b7819 */ /* 0x000fe200000006ff */
[----:B------:R-:W-:Y:S01]  /*0b40*/  FFMA.FTZ R0, R15, R0, R14 ;  /* 0x000000000f007223 */ /* 0x000fe2000001000e */
[----:B------:R-:W-:Y:S01]  /*0b50*/  SHF.L.U32 R21, R21, 0x10, RZ ;  /* 0x0000001015157819 */ /* 0x000fe200000006ff */
[----:B------:R-:W-:Y:S01]  /*0b60*/  FFMA.FTZ R87, R92, R40, R87 ;  /* 0x000000285c577223 */ /* 0x000fe20000010057 */
[----:B------:R-:W-:Y:S01]  /*0b70*/  SHF.L.U32 R14, R35, 0x10, RZ ;  /* 0x00000010230e7819 */ /* 0x000fe200000006ff */
[----:B------:R-:W-:Y:S01]  /*0b80*/  FFMA.FTZ R16, R17, R34, R16 ;  /* 0x0000002211107223 */ /* 0x000fe20000010010 */
[----:B------:R-:W-:Y:S01]  /*0b90*/  SHF.L.U32 R18, R37, 0x10, RZ ;  /* 0x0000001025127819 */ /* 0x000fe200000006ff */
[C---:B------:R-:W-:Y:S01]  /*0ba0*/  FFMA.FTZ R20, R8.reuse, R11, R19 ;  /* 0x0000000b08147223 */ /* 0x040fe20000010013 */
[----:B------:R-:W-:Y:S01]  /*0bb0*/  SHF.L.U32 R22, R41, 0x10, RZ ;  /* 0x0000001029167819 */ /* 0x000fe200000006ff */
[----:B------:R-:W-:Y:S01]  /*0bc0*/  FFMA.FTZ R24, R8, R21, R87 ;  /* 0x0000001508187223 */ /* 0x000fe20000010057 */
[----:B------:R-:W-:-:S02]  /*0bd0*/  PRMT R37, R37, 0x7632, R37 ;  /* 0x0000763225257816 */ /* 0x000fc40000000025 */
[----:B------:R-:W-:Y:S01]  /*0be0*/  PRMT R41, R41, 0x7632, R41 ;  /* 0x0000763229297816 */ /* 0x000fe20000000029 */
[----:B------:R-:W-:Y:S01]  /*0bf0*/  FFMA.FTZ R20, R13, R18, R20 ;  /* 0x000000120d147223 */ /* 0x000fe20000010014 */
[----:B------:R-:W-:Y:S01]  /*0c00*/  FFMA.FTZ R11, R15, R14, R16 ;  /* 0x0000000e0f0b7223 */ /* 0x000fe20000010010 */
[----:B------:R-:W-:Y:S01]  /*0c10*/  SHF.L.U32 R18, R37, 0x10, RZ ;  /* 0x0000001025127819 */ /* 0x000fe200000006ff */
[----:B------:R-:W-:Y:S01]  /*0c20*/  FFMA.FTZ R22, R13, R22, R24 ;  /* 0x000000160d167223 */ /* 0x000fe20000010018 */
[----:B------:R-:W-:Y:S02]  /*0c30*/  SHF.L.U32 R14, R41, 0x10, RZ ;  /* 0x00000010290e7819 */ /* 0x000fe400000006ff */
[----:B------:R-:W-:Y:S01]  /*0c40*/  SHF.L.U32 R19, R38, 0x10, RZ ;  /* 0x0000001026137819 */ /* 0x000fe200000006ff */
[C---:B------:R-:W-:Y:S01]  /*0c50*/  FFMA.FTZ R21, R9.reuse, R18, R20 ;  /* 0x0000001209157223 */ /* 0x040fe20000010014 */
[C---:B------:R-:W-:Y:S01]  /*0c60*/  PRMT R16, R42.reuse, 0x7632, R16 ;  /* 0x000076322a107816 */ /* 0x040fe20000000010 */
[----:B------:R-:W-:Y:S01]  /*0c70*/  FFMA.FTZ R14, R9, R14, R22 ;  /* 0x0000000e090e7223 */ /* 0x000fe20000010016 */
[----:B------:R-:W-:-:S02]  /*0c80*/  SHF.L.U32 R23, R42, 0x10, RZ ;  /* 0x000000102a177819 */ /* 0x000fc400000006ff */
[----:B------:R-:W-:Y:S01]  /*0c90*/  PRMT R38, R38, 0x7632, R38 ;  /* 0x0000763226267816 */ /* 0x000fe20000000026 */
[----:B------:R-:W-:Y:S01]  /*0ca0*/  FFMA.FTZ R18, R12, R19, R21 ;  /* 0x000000130c127223 */ /* 0x000fe20000010015 */
[----:B------:R-:W-:Y:S01]  /*0cb0*/  SHF.L.U32 R20, R16, 0x10, RZ ;  /* 0x0000001010147819 */ /* 0x000fe200000006ff */
[----:B------:R-:W-:Y:S01]  /*0cc0*/  FFMA.FTZ R23, R12, R23, R14 ;  /* 0x000000170c177223 */ /* 0x000fe2000001000e */
[----:B------:R-:W-:Y:S02]  /*0cd0*/  PRMT R31, R31, 0x7632, R31 ;  /* 0x000076321f1f7816 */ /* 0x000fe4000000001f */
[----:B------:R-:W-:Y:S02]  /*0ce0*/  SHF.L.U32 R38, R38, 0x10, RZ ;  /* 0x0000001026267819 */ /* 0x000fe400000006ff */
[C---:B------:R-:W-:Y:S02]  /*0cf0*/  SHF.L.U32 R19, R44.reuse, 0x10, RZ ;  /* 0x000000102c137819 */ /* 0x040fe400000006ff */
[----:B------:R-:W-:Y:S01]  /*0d00*/  PRMT R44, R44, 0x7632, R44 ;  /* 0x000076322c2c7816 */ /* 0x000fe2000000002c */
[----:B------:R-:W-:Y:S01]  /*0d10*/  FFMA.FTZ R23, R17, R20, R23 ;  /* 0x0000001411177223 */ /* 0x000fe20000010017 */
[----:B------:R-:W-:Y:S01]  /*0d20*/  SHF.L.U32 R31, R31, 0x10, RZ ;  /* 0x000000101f1f7819 */ /* 0x000fe200000006ff */
[----:B------:R-:W-:Y:S01]  /*0d30*/  FFMA.FTZ R18, R17, R38, R18 ;  /* 0x0000002611127223 */ /* 0x000fe20000010012 */
[----:B------:R-:W-:-:S02]  /*0d40*/  SHF.L.U32 R16, R39, 0x10, RZ ;  /* 0x0000001027107819 */ /* 0x000fc400000006ff */
[----:B------:R-:W-:Y:S01]  /*0d50*/  SHF.L.U32 R20, R43, 0x10, RZ ;  /* 0x000000102b147819 */ /* 0x000fe200000006ff */
[----:B------:R-:W-:Y:S01]  /*0d60*/  FFMA.FTZ R85, R92, R19, R85 ;  /* 0x000000135c557223 */ /* 0x000fe20000010055 */
[----:B------:R-:W-:Y:S02]  /*0d70*/  PRMT R14, R39, 0x7632, R14 ;  /* 0x00007632270e7816 */ /* 0x000fe4000000000e */
[----:B------:R-:W-:Y:S02]  /*0d80*/  PRMT R43, R43, 0x7632, R43 ;  /* 0x000076322b2b7816 */ /* 0x000fe4000000002b */
[----:B------:R-:W-:Y:S01]  /*0d90*/  SHF.L.U32 R21, R44, 0x10, RZ ;  /* 0x000000102c157819 */ /* 0x000fe200000006ff */
[--C-:B------:R-:W-:Y:S01]  /*0da0*/  FFMA.FTZ R4, R10, R31, R0.reuse ;  /* 0x0000001f0a047223 */ /* 0x100fe20000010000 */
[----:B------:R-:W-:Y:S01]  /*0db0*/  PRMT R0, R35, 0x7632, R0 ;  /* 0x0000763223007816 */ /* 0x000fe20000000000 */
[C---:B------:R-:W-:Y:S01]  /*0dc0*/  FFMA.FTZ R16, R15.reuse, R16, R18 ;  /* 0x000000100f107223 */ /* 0x040fe20000010012 */
[----:B------:R-:W-:Y:S01]  /*0dd0*/  SHF.L.U32 R19, R14, 0x10, RZ ;  /* 0x000000100e137819 */ /* 0x000fe200000006ff */
[----:B------:R-:W-:Y:S01]  /*0de0*/  FFMA.FTZ R20, R15, R20, R23 ;  /* 0x000000140f147223 */ /* 0x000fe20000010017 */
[----:B------:R-:W-:Y:S01]  /*0df0*/  SHF.L.U32 R43, R43, 0x10, RZ ;  /* 0x000000102b2b7819 */ /* 0x000fe200000006ff */
[----:B------:R-:W-:Y:S01]  /*0e00*/  FFMA.FTZ R18, R8, R21, R85 ;  /* 0x0000001508127223 */ /* 0x000fe20000010055 */
[----:B------:R-:W-:-:S02]  /*0e10*/  SHF.L.U32 R14, R45, 0x10, RZ ;  /* 0x000000102d0e7819 */ /* 0x000fc400000006ff */
[C---:B------:R-:W-:Y:S02]  /*0e20*/  PRMT R21, R48.reuse, 0x7632, R21 ;  /* 0x0000763230157816 */ /* 0x040fe40000000015 */
[----:B------:R-:W-:Y:S02]  /*0e30*/  SHF.L.U32 R23, R48, 0x10, RZ ;  /* 0x0000001030177819 */ /* 0x000fe400000006ff */
[----:B------:R-:W-:Y:S01]  /*0e40*/  PRMT R45, R45, 0x7632, R45 ;  /* 0x000076322d2d7816 */ /* 0x000fe2000000002d */
[----:B------:R-:W-:Y:S01]  /*0e50*/  FFMA.FTZ R87, R10, R43, R20 ;  /* 0x0000002b0a577223 */ /* 0x000fe20000010014 */
[----:B------:R-:W-:Y:S01]  /*0e60*/  SHF.L.U32 R0, R0, 0x10, RZ ;  /* 0x0000001000007819 */ /* 0x000fe200000006ff */
[----:B------:R-:W-:Y:S01]  /*0e70*/  FFMA.FTZ R20, R13, R14, R18 ;  /* 0x0000000e0d147223 */ /* 0x000fe20000010012 */
[----:B------:R-:W-:Y:S01]  /*0e80*/  SHF.L.U32 R25, R21, 0x10, RZ ;  /* 0x0000001015197819 */ /* 0x000fe200000006ff */
[----:B------:R-:W-:Y:S01]  /*0e90*/  FFMA.FTZ R23, R92, R23, R84 ;  /* 0x000000175c177223 */ /* 0x000fe20000010054 */
[----:B------:R-:W-:Y:S01]  /*0ea0*/  SHF.L.U32 R14, R45, 0x10, RZ ;  /* 0x000000102d0e7819 */ /* 0x000fe200000006ff */
[C-C-:B------:R-:W-:Y:S01]  /*0eb0*/  FFMA.FTZ R0, R10.reuse, R0, R11.reuse ;  /* 0x000000000a007223 */ /* 0x140fe2000001000b */
[----:B------:R-:W-:Y:S01]  /*0ec0*/  FFMA.FTZ R88, R10, R19, R16 ;  /* 0x000000130a587223 */ /* 0x000fe20000010010 */
[----:B------:R-:W-:Y:S01]  /*0ed0*/  PRMT R11, R46, 0x7632, R11 ;  /* 0x000076322e0b7816 */ /* 0x000fe2000000000b */
[----:B------:R-:W-:Y:S01]  /*0ee0*/  FFMA.FTZ R26, R8, R25, R23 ;  /* 0x00000019081a7223 */ /* 0x000fe20000010017 */
[----:B------:R-:W-:-:S02]  /*0ef0*/  PRMT R22, R49, 0x7632, R22 ;  /* 0x0000763231167816 */ /* 0x000fc40000000016 */
[----:B------:R-:W-:Y:S01]  /*0f00*/  SHF.L.U32 R24, R49, 0x10, RZ ;  /* 0x0000001031187819 */ /* 0x000fe200000006ff */
[----:B------:R-:W-:Y:S01]  /*0f10*/  FFMA.FTZ R21, R9, R14, R20 ;  /* 0x0000000e09157223 */ /* 0x000fe20000010014 */
[----:B------:R-:W-:Y:S02]  /*0f20*/  SHF.L.U32 R19, R46, 0x10, RZ ;  /* 0x000000102e137819 */ /* 0x000fe400000006ff */
[----:B------:R-:W-:Y:S01]  /*0f30*/  SHF.L.U32 R14, R11, 0x10, RZ ;  /* 0x000000100b0e7819 */ /* 0x000fe200000006ff */
[----:B------:R-:W-:Y:S01]  /*0f40*/  FFMA.FTZ R24, R13, R24, R26 ;  /* 0x000000180d187223 */ /* 0x000fe2000001001a */
[----:B------:R-:W-:Y:S01]  /*0f50*/  SHF.L.U32 R22, R22, 0x10, RZ ;  /* 0x0000001016167819 */ /* 0x000fe200000006ff */
[----:B------:R-:W-:Y:S01]  /*0f60*/  FFMA.FTZ R20, R12, R19, R21 ;  /* 0x000000130c147223 */ /* 0x000fe20000010015 */
[C---:B------:R-:W-:Y:S02]  /*0f70*/  PRMT R11, R52.reuse, 0x7632, R11 ;  /* 0x00007632340b7816 */ /* 0x040fe4000000000b */
[----:B------:R-:W-:-:S02]  /*0f80*/  SHF.L.U32 R52, R52, 0x10, RZ ;  /* 0x0000001034347819 */ /* 0x000fc400000006ff */
[C---:B------:R-:W-:Y:S01]  /*0f90*/  SHF.L.U32 R19, R50.reuse, 0x10, RZ ;  /* 0x0000001032137819 */ /* 0x040fe200000006ff */
[----:B------:R-:W-:Y:S01]  /*0fa0*/  FFMA.FTZ R21, R9, R22, R24 ;  /* 0x0000001609157223 */ /* 0x000fe20000010018 */
[----:B------:R-:W-:Y:S01]  /*0fb0*/  PRMT R50, R50, 0x7632, R50 ;  /* 0x0000763232327816 */ /* 0x000fe20000000032 */
[----:B------:R-:W-:Y:S01]  /*0fc0*/  FFMA.FTZ R14, R17, R14, R20 ;  /* 0x0000000e110e7223 */ /* 0x000fe20000010014 */
[----:B------:R-:W-:Y:S01]  /*0fd0*/  SHF.L.U32 R18, R47, 0x10, RZ ;  /* 0x000000102f127819 */ /* 0x000fe200000006ff */
[----:B------:R-:W-:Y:S01]  /*0fe0*/  FFMA.FTZ R83, R92, R52, R83 ;  /* 0x000000345c537223 */ /* 0x000fe20000010053 */
        /* <DEDUP_REMOVED lines=14> */
[----:B------:R-:W-:Y:S01]  /*10d0*/  PRMT R16, R47, 0x7632, R16 ;  /* 0x000076322f107816 */ /* 0x000fe20000000010 */
[----:B------:R-:W-:Y:S01]  /*10e0*/  FFMA.FTZ R23, R9, R22, R24 ;  /* 0x0000001609177223 */ /* 0x000fe20000010018 */
[----:B------:R-:W-:Y:S01]  /*10f0*/  SHF.L.U32 R21, R54, 0x10, RZ ;  /* 0x0000001036157819 */ /* 0x000fe200000006ff */
[--C-:B------:R-:W-:Y:S01]  /*1100*/  FFMA.FTZ R84, R10, R19, R18.reuse ;  /* 0x000000130a547223 */ /* 0x100fe20000010012 */
[----:B------:R-:W-:-:S02]  /*1110*/  PRMT R18, R56, 0x7632, R18 ;  /* 0x0000763238127816 */ /* 0x000fc40000000012 */
[----:B------:R-:W-:Y:S02]  /*1120*/  SHF.L.U32 R19, R56, 0x10, RZ ;  /* 0x0000001038137819 */ /* 0x000fe400000006ff */
[----:B------:R-:W-:Y:S01]  /*1130*/  SHF.L.U32 R85, R16, 0x10, RZ ;  /* 0x0000001010557819 */ /* 0x000fe200000006ff */
[----:B------:R-:W-:Y:S01]  /*1140*/  FFMA.FTZ R16, R12, R21, R23 ;  /* 0x000000150c107223 */ /* 0x000fe20000010017 */
[----:B------:R-:W-:Y:S01]  /*1150*/  SHF.L.U32 R21, R18, 0x10, RZ ;  /* 0x0000001012157819 */ /* 0x000fe200000006ff */
[----:B------:R-:W-:Y:S01]  /*1160*/  FFMA.FTZ R19, R92, R19, R82 ;  /* 0x000000135c137223 */ /* 0x000fe20000010052 */
[----:B------:R-:W-:Y:S02]  /*1170*/  PRMT R54, R54, 0x7632, R54 ;  /* 0x0000763236367816 */ /* 0x000fe40000000036 */
[----:B------:R-:W-:Y:S01]  /*1180*/  PRMT R18, R57, 0x7632, R18 ;  /* 0x0000763239127816 */ /* 0x000fe20000000012 */
[----:B------:R-:W-:Y:S01]  /*1190*/  FFMA.FTZ R22, R8, R21, R19 ;  /* 0x0000001508167223 */ /* 0x000fe20000010013 */
[----:B------:R-:W-:-:S02]  /*11a0*/  SHF.L.U32 R54, R54, 0x10, RZ ;  /* 0x0000001036367819 */ /* 0x000fc400000006ff */
[----:B------:R-:W-:Y:S02]  /*11b0*/  SHF.L.U32 R20, R57, 0x10, RZ ;  /* 0x0000001039147819 */ /* 0x000fe400000006ff */
[C---:B------:R-:W-:Y:S02]  /*11c0*/  PRMT R19, R60.reuse, 0x7632, R19 ;  /* 0x000076323c137816 */ /* 0x040fe40000000013 */
[----:B------:R-:W-:Y:S01]  /*11d0*/  SHF.L.U32 R60, R60, 0x10, RZ ;  /* 0x000000103c3c7819 */ /* 0x000fe200000006ff */
[----:B------:R-:W-:Y:S01]  /*11e0*/  FFMA.FTZ R16, R17, R54, R16 ;  /* 0x0000003611107223 */ /* 0x000fe20000010010 */
[----:B------:R-:W-:Y:S01]  /*11f0*/  SHF.L.U32 R14, R55, 0x10, RZ ;  /* 0x00000010370e7819 */ /* 0x000fe200000006ff */
[----:B------:R-:W-:Y:S01]  /*1200*/  FFMA.FTZ R20, R13, R20, R22 ;  /* 0x000000140d147223 */ /* 0x000fe20000010016 */
[----:B------:R-:W-:Y:S01]  /*1210*/  SHF.L.U32 R18, R18, 0x10, RZ ;  /* 0x0000001012127819 */ /* 0x000fe200000006ff */
[----:B------:R-:W-:Y:S01]  /*1220*/  FFMA.FTZ R81, R92, R60, R81 ;  /* 0x0000003c5c517223 */ /* 0x000fe20000010051 */
[----:B------:R-:W-:Y:S01]  /*1230*/  SHF.L.U32 R19, R19, 0x10, RZ ;  /* 0x0000001013137819 */ /* 0x000fe200000006ff */
        /* <DEDUP_REMOVED lines=10> */
[----:B------:R-:W-:Y:S02]  /*12e0*/  SHF.L.U32 R58, R58, 0x10, RZ ;  /* 0x000000103a3a7819 */ /* 0x000fe400000006ff */
[C---:B------:R-:W-:Y:S01]  /*12f0*/  SHF.L.U32 R19, R62.reuse, 0x10, RZ ;  /* 0x000000103e137819 */ /* 0x040fe200000006ff */
[----:B------:R-:W-:Y:S01]  /*1300*/  FFMA.FTZ R21, R9, R14, R18 ;  /* 0x0000000e09157223 */ /* 0x000fe20000010012 */
[----:B------:R-:W-:Y:S01]  /*1310*/  PRMT R62, R62, 0x7632, R62 ;  /* 0x000076323e3e7816 */ /* 0x000fe2000000003e */
[--C-:B------:R-:W-:Y:S01]  /*1320*/  FFMA.FTZ R85, R10, R85, R11.reuse ;  /* 0x000000550a557223 */ /* 0x100fe2000001000b */
[----:B------:R-:W-:Y:S01]  /*1330*/  SHF.L.U32 R14, R59, 0x10, RZ ;  /* 0x000000103b0e7819 */ /* 0x000fe200000006ff */
[----:B------:R-:W-:Y:S01]  /*1340*/  FFMA.FTZ R16, R17, R58, R16 ;  /* 0x0000003a11107223 */ /* 0x000fe20000010010 */
[----:B------:R-:W-:Y:S01]  /*1350*/  PRMT R11, R55, 0x7632, R11 ;  /* 0x00007632370b7816 */ /* 0x000fe2000000000b */
[----:B------:R-:W-:Y:S01]  /*1360*/  FFMA.FTZ R18, R12, R19, R21 ;  /* 0x000000130c127223 */ /* 0x000fe20000010015 */
[----:B------:R-:W-:-:S02]  /*1370*/  SHF.L.U32 R62, R62, 0x10, RZ ;  /* 0x000000103e3e7819 */ /* 0x000fc400000006ff */
        /* <DEDUP_REMOVED lines=11> */
[C---:B------:R-:W-:Y:S01]  /*1430*/  SHF.L.U32 R16, R65.reuse, 0x10, RZ ;  /* 0x0000001041107819 */ /* 0x040fe200000006ff */
        /* <DEDUP_REMOVED lines=10> */
[----:B------:R-:W-:Y:S01]  /*14e0*/  FFMA.FTZ R91, R92, R20, R91 ;  /* 0x000000145c5b7223 */ /* 0x000fe2000001005b */
[----:B------:R-:W-:-:S02]  /*14f0*/  SHF.L.U32 R21, R68, 0x10, RZ ;  /* 0x0000001044157819 */ /* 0x000fc400000006ff */
[C---:B------:R-:W-:Y:S01]  /*1500*/  SHF.L.U32 R20, R69.reuse, 0x10, RZ ;  /* 0x0000001045147819 */ /* 0x040fe200000006ff */
[----:B------:R-:W-:Y:S01]  /*1510*/  FFMA.FTZ R18, R12, R11, R19 ;  /* 0x0000000b0c127223 */ /* 0x000fe20000010013 */
[----:B------:R-:W-:Y:S01]  /*1520*/  PRMT R11, R69, 0x7632, R11 ;  /* 0x00007632450b7816 */ /* 0x000fe2000000000b */
[----:B------:R-:W-:Y:S01]  /*1530*/  FFMA.FTZ R24, R8, R21, R91 ;  /* 0x0000001508187223 */ /* 0x000fe2000001005b */
[C---:B------:R-:W-:Y:S02]  /*1540*/  PRMT R19, R72.reuse, 0x7632, R19 ;  /* 0x0000763248137816 */ /* 0x040fe40000000013 */
[----:B------:R-:W-:Y:S01]  /*1550*/  SHF.L.U32 R21, R72, 0x10, RZ ;  /* 0x0000001048157819 */ /* 0x000fe200000006ff */
[----:B------:R-:W-:Y:S01]  /*1560*/  FFMA.FTZ R20, R13, R20, R24 ;  /* 0x000000140d147223 */ /* 0x000fe20000010018 */
[----:B------:R-:W-:Y:S02]  /*1570*/  PRMT R66, R66, 0x7632, R66 ;  /* 0x0000763242427816 */ /* 0x000fe40000000042 */
[----:B------:R-:W-:Y:S01]  /*1580*/  SHF.L.U32 R22, R11, 0x10, RZ ;  /* 0x000000100b167819 */ /* 0x000fe200000006ff */
[----:B------:R-:W-:Y:S01]  /*1590*/  FFMA.FTZ R23, R92, R21, R90 ;  /* 0x000000155c177223 */ /* 0x000fe2000001005a */
[----:B------:R-:W-:-:S02]  /*15a0*/  SHF.L.U32 R19, R19, 0x10, RZ ;  /* 0x0000001013137819 */ /* 0x000fc400000006ff */
[----:B------:R-:W-:Y:S01]  /*15b0*/  SHF.L.U32 R66, R66, 0x10, RZ ;  /* 0x0000001042427819 */ /* 0x000fe200000006ff */
[----:B------:R-:W-:Y:S01]  /*15c0*/  FFMA.FTZ R21, R9, R22, R20 ;  /* 0x0000001609157223 */ /* 0x000fe20000010014 */
[C---:B------:R-:W-:Y:S01]  /*15d0*/  PRMT R11, R73.reuse, 0x7632, R11 ;  /* 0x00007632490b7816 */ /* 0x040fe2000000000b */
[----:B------:R-:W-:Y:S01]  /*15e0*/  FFMA.FTZ R22, R8, R19, R23 ;  /* 0x0000001308167223 */ /* 0x000fe20000010017 */
[----:B------:R-:W-:Y:S01]  /*15f0*/  SHF.L.U32 R20, R73, 0x10, RZ ;  /* 0x0000001049147819 */ /* 0x000fe200000006ff */
[----:B------:R-:W-:Y:S01]  /*1600*/  FFMA.FTZ R18, R17, R66, R18 ;  /* 0x0000004211127223 */ /* 0x000fe20000010012 */
[----:B------:R-:W-:Y:S02]  /*1610*/  SHF.L.U32 R16, R67, 0x10, RZ ;  /* 0x0000001043107819 */ /* 0x000fe400000006ff */
[----:B------:R-:W-:Y:S01]  /*1620*/  SHF.L.U32 R19, R70, 0x10, RZ ;  /* 0x0000001046137819 */ /* 0x000fe200000006ff */
[----:B------:R-:W-:Y:S01]  /*1630*/  FFMA.FTZ R20, R13, R20, R22 ;  /* 0x000000140d147223 */ /* 0x000fe20000010016 */
[----:B------:R-:W-:Y:S01]  /*1640*/  SHF.L.U32 R8, R11, 0x10, RZ ;  /* 0x000000100b087819 */ /* 0x000fe200000006ff */
[----:B------:R-:W-:Y:S01]  /*1650*/  FFMA.FTZ R11, R15, R16, R18 ;  /* 0x000000100f0b7223 */ /* 0x000fe20000010012 */
[----:B------:R-:W-:Y:S01]  /*1660*/  PRMT R63, R63, 0x7632, R63 ;  /* 0x000076323f3f7816 */ /* 0x000fe2000000003f */
[----:B------:R-:W-:Y:S01]  /*1670*/  FFMA.FTZ R16, R12, R19, R21 ;  /* 0x000000130c107223 */ /* 0x000fe20000010015 */
[----:B------:R-:W-:Y:S01]  /*1680*/  PRMT R70, R70, 0x7632, R70 ;  /* 0x0000763246467816 */ /* 0x000fe20000000046 */
[----:B------:R-:W-:Y:S01]  /*1690*/  FFMA.FTZ R19, R9, R8, R20 ;  /* 0x0000000809137223 */ /* 0x000fe20000010014 */
[----:B------:R-:W-:-:S02]  /*16a0*/  PRMT R9, R74, 0x7632, R9 ;  /* 0x000076324a097816 */ /* 0x000fc40000000009 */
[----:B------:R-:W-:Y:S01]  /*16b0*/  SHF.L.U32 R13, R74, 0x10, RZ ;  /* 0x000000104a0d7819 */ /* 0x000fe200000006ff */
[----:B------:R-:W-:Y:S01]  /*16c0*/  UIADD3 UR4, UPT, UPT, UR4, 0x1, URZ ;  /* 0x0000000104047890 */ /* 0x000fe2000fffe0ff */
[----:B------:R-:W-:Y:S02]  /*16d0*/  SHF.L.U32 R63, R63, 0x10, RZ ;  /* 0x000000103f3f7819 */ /* 0x000fe400000006ff */
[----:B------:R-:W-:Y:S01]  /*16e0*/  SHF.L.U32 R70, R70, 0x10, RZ ;  /* 0x0000001046467819 */ /* 0x000fe200000006ff */
[----:B------:R-:W-:Y:S01]  /*16f0*/  FFMA.FTZ R20, R12, R13, R19 ;  /* 0x0000000d0c147223 */ /* 0x000fe20000010013 */
[----:B------:R-:W-:Y:S01]  /*1700*/  SHF.L.U32 R18, R9, 0x10, RZ ;  /* 0x0000001009127819 */ /* 0x000fe200000006ff */
[----:B------:R-:W-:Y:S01]  /*1710*/  UISETP.NE.AND UP0, UPT, UR4, 0x7, UPT ;  /* 0x000000070400788c */ /* 0x000fe2000bf05270 */
[----:B------:R-:W-:Y:S01]  /*1720*/  FFMA.FTZ R81, R10, R63, R14 ;  /* 0x0000003f0a517223 */ /* 0x000fe2000001000e */
[----:B------:R-:W-:Y:S01]  /*1730*/  SHF.L.U32 R8, R71, 0x10, RZ ;  /* 0x0000001047087819 */ /* 0x000fe200000006ff */
[----:B------:R-:W-:Y:S01]  /*1740*/  FFMA.FTZ R16, R17, R70, R16 ;  /* 0x0000004611107223 */ /* 0x000fe20000010010 */
[----:B------:R-:W-:Y:S01]  /*1750*/  PRMT R27, R27, 0x7632, R27 ;  /* 0x000076321b1b7816 */ /* 0x000fe2000000001b */
[----:B------:R-:W-:Y:S01]  /*1760*/  FFMA.FTZ R18, R17, R18, R20 ;  /* 0x0000001211127223 */ /* 0x000fe20000010014 */
[----:B------:R-:W-:-:S02]  /*1770*/  PRMT R14, R67, 0x7632, R14 ;  /* 0x00007632430e7816 */ /* 0x000fc4000000000e */
[----:B------:R-:W-:Y:S02]  /*1780*/  PRMT R71, R71, 0x7632, R71 ;  /* 0x0000763247477816 */ /* 0x000fe40000000047 */
[C---:B------:R-:W-:Y:S02]  /*1790*/  PRMT R9, R75.reuse, 0x7632, R9 ;  /* 0x000076324b097816 */ /* 0x040fe40000000009 */
[----:B------:R-:W-:Y:S01]  /*17a0*/  SHF.L.U32 R12, R75, 0x10, RZ ;  /* 0x000000104b0c7819 */ /* 0x000fe200000006ff */
[----:B------:R-:W-:Y:S01]  /*17b0*/  FFMA.FTZ R8, R15, R8, R16 ;  /* 0x000000080f087223 */ /* 0x000fe20000010010 */
[----:B------:R-:W-:Y:S02]  /*17c0*/  SHF.L.U32 R27, R27, 0x10, RZ ;  /* 0x000000101b1b7819 */ /* 0x000fe400000006ff */
[----:B------:R-:W-:Y:S01]  /*17d0*/  SHF.L.U32 R89, R14, 0x10, RZ ;  /* 0x000000100e597819 */ /* 0x000fe200000006ff */
[----:B------:R-:W-:Y:S01]  /*17e0*/  FFMA.FTZ R12, R15, R12, R18 ;  /* 0x0000000c0f0c7223 */ /* 0x000fe20000010012 */
[----:B------:R-:W-:-:S02]  /*17f0*/  SHF.L.U32 R71, R71, 0x10, RZ ;  /* 0x0000001047477819 */ /* 0x000fc400000006ff */
[----:B------:R-:W-:Y:S01]  /*1800*/  SHF.L.U32 R9, R9, 0x10, RZ ;  /* 0x0000001009097819 */ /* 0x000fe200000006ff */
[C---:B------:R-:W-:Y:S01]  /*1810*/  FFMA.FTZ R5, R10.reuse, R27, R5 ;  /* 0x0000001b0a057223 */ /* 0x040fe20000010005 */
[C---:B------:R-:W-:Y:S01]  /*1820*/  FFMA.FTZ R89, R10.reuse, R89, R11 ;  /* 0x000000590a597223 */ /* 0x040fe2000001000b */
[C---:B------:R-:W-:Y:S01]  /*1830*/  FFMA.FTZ R91, R10.reuse, R71, R8 ;  /* 0x000000470a5b7223 */ /* 0x040fe20000010008 */
[----:B------:R-:W-:Y:S01]  /*1840*/  IADD3 R77, PT, PT, R77, 0x4, RZ ;  /* 0x000000044d4d7810 */ /* 0x000fe20007ffe0ff */
[----:B------:R-:W-:Y:S01]  /*1850*/  FFMA.FTZ R90, R10, R9, R12 ;  /* 0x000000090a5a7223 */ /* 0x000fe2000001000c */
[----:B------:R-:W-:Y:S06]  /*1860*/  BRA.U UP0, `(.L_x_0) ;  /* 0xffffffe900607547 */ /* 0x000fec000b83ffff */
[----:B------:R-:W0:Y:S01]  /*1870*/  SHFL.BFLY PT, R3, R76, 0x10, 0x1f ;  /* 0x0e001f004c037f89 */ /* 0x000e2200000e0000 */
[----:B------:R-:W1:Y:S01]  /*1880*/  S2UR UR5, SR_CgaCtaId ;  /* 0x00000000000579c3 */ /* 0x000e620000008800 */
[----:B------:R-:W-:Y:S01]  /*1890*/  UMOV UR4, 0x400 ;  /* 0x0000040000047882 */ /* 0x000fe20000000000 */
[----:B------:R-:W-:Y:S01]  /*18a0*/  BSSY.RECONVERGENT B0, `(.L_x_1) ;  /* 0x000011a000007945 */ /* 0x000fe20003800200 */
[----:B------:R-:W2:Y:S04]  /*18b0*/  SHFL.BFLY PT, R2, R7, 0x10, 0x1f ;  /* 0x0e001f0007027f89 */ /* 0x000ea800000e0000 */
[----:B------:R-:W3:Y:S04]  /*18c0*/  SHFL.BFLY PT, R13, R0, 0x10, 0x1f ;  /* 0x0e001f00000d7f89 */ /* 0x000ee800000e0000 */
[----:B------:R-:W4:Y:S04]  /*18d0*/  SHFL.BFLY PT, R8, R5, 0x10, 0x1f ;  /* 0x0e001f0005087f89 */ /* 0x000f2800000e0000 */
[----:B------:R-:W5:Y:S04]  /*18e0*/  SHFL.BFLY PT, R9, R6, 0x10, 0x1f ;  /* 0x0e001f0006097f89 */ /* 0x000f6800000e0000 */
[----:B------:R-:W5:Y:S04]  /*18f0*/  SHFL.BFLY PT, R11, R4, 0x10, 0x1f ;  /* 0x0e001f00040b7f89 */ /* 0x000f6800000e0000 */
[----:B------:R-:W5:Y:S01]  /*1900*/  SHFL.BFLY PT, R15, R88, 0x10, 0x1f ;  /* 0x0e001f00580f7f89 */ /* 0x000f6200000e0000 */
[----:B0-----:R-:W-:Y:S01]  /*1910*/  FADD.FTZ R3, R76, R3 ;  /* 0x000000034c037221 */ /* 0x001fe20000010000 */
[----:B-1----:R-:W-:-:S02]  /*1920*/  ULEA UR4, UR5, UR4, 0x18 ;  /* 0x0000000405047291 */ /* 0x002fc4000f8ec0ff */
[----:B------:R-:W0:Y:S01]  /*1930*/  SHFL.BFLY PT, R10, R87, 0x10, 0x1f ;  /* 0x0e001f00570a7f89 */ /* 0x000e2200000e0000 */
[----:B--2---:R-:W-:-:S03]  /*1940*/  FADD.FTZ R2, R7, R2 ;  /* 0x0000000207027221 */ /* 0x004fc60000010000 */
[----:B------:R-:W1:Y:S01]  /*1950*/  SHFL.BFLY PT, R12, R85, 0x10, 0x1f ;  /* 0x0e001f00550c7f89 */ /* 0x000e6200000e0000 */
[----:B---3--:R-:W-:-:S03]  /*1960*/  FADD.FTZ R13, R0, R13 ;  /* 0x0000000d000d7221 */ /* 0x008fc60000010000 */
[----:B------:R-:W2:Y:S01]  /*1970*/  SHFL.BFLY PT, R17, R84, 0x10, 0x1f ;  /* 0x0e001f0054117f89 */ /* 0x000ea200000e0000 */
[----:B----4-:R-:W-:-:S03]  /*1980*/  FADD.FTZ R8, R5, R8 ;  /* 0x0000000805087221 */ /* 0x010fc60000010000 */
[----:B------:R-:W3:Y:S01]  /*1990*/  SHFL.BFLY PT, R14, R83, 0x10, 0x1f ;  /* 0x0e001f00530e7f89 */ /* 0x000ee200000e0000 */
[----:B-----5:R-:W-:-:S03]  /*19a0*/  FADD.FTZ R9, R6, R9 ;  /* 0x0000000906097221 */ /* 0x020fc60000010000 */
[----:B------:R-:W4:Y:S01]  /*19b0*/  SHFL.BFLY PT, R19, R82, 0x10, 0x1f ;  /* 0x0e001f0052137f89 */ /* 0x000f2200000e0000 */
[----:B------:R-:W-:-:S03]  /*19c0*/  FADD.FTZ R11, R4, R11 ;  /* 0x0000000b040b7221 */ /* 0x000fc60000010000 */
[----:B------:R-:W5:Y:S01]  /*19d0*/  SHFL.BFLY PT, R24, R81, 0x10, 0x1f ;  /* 0x0e001f0051187f89 */ /* 0x000f6200000e0000 */
[----:B------:R-:W-:-:S03]  /*19e0*/  FADD.FTZ R15, R88, R15 ;  /* 0x0000000f580f7221 */ /* 0x000fc60000010000 */
[----:B------:R-:W5:Y:S01]  /*19f0*/  SHFL.BFLY PT, R26, R89, 0x10, 0x1f ;  /* 0x0e001f00591a7f89 */ /* 0x000f6200000e0000 */
[----:B0-----:R-:W-:-:S03]  /*1a00*/  FADD.FTZ R87, R87, R10 ;  /* 0x0000000a57577221 */ /* 0x001fc60000010000 */
[----:B------:R-:W0:Y:S01]  /*1a10*/  SHFL.BFLY PT, R28, R91, 0x10, 0x1f ;  /* 0x0e001f005b1c7f89 */ /* 0x000e2200000e0000 */
[----:B-1----:R-:W-:-:S03]  /*1a20*/  FADD.FTZ R85, R85, R12 ;  /* 0x0000000c55557221 */ /* 0x002fc60000010000 */
[----:B------:R-:W1:Y:S01]  /*1a30*/  SHFL.BFLY PT, R21, R90, 0x10, 0x1f ;  /* 0x0e001f005a157f89 */ /* 0x000e6200000e0000 */
[----:B--2---:R-:W-:-:S03]  /*1a40*/  FADD.FTZ R17, R84, R17 ;  /* 0x0000001154117221 */ /* 0x004fc60000010000 */
[----:B------:R-:W2:Y:S01]  /*1a50*/  SHFL.BFLY PT, R0, R3, 0x8, 0x1f ;  /* 0x0d001f0003007f89 */ /* 0x000ea200000e0000 */
[----:B---3--:R-:W-:-:S03]  /*1a60*/  FADD.FTZ R83, R83, R14 ;  /* 0x0000000e53537221 */ /* 0x008fc60000010000 */
[----:B------:R-:W3:Y:S01]  /*1a70*/  SHFL.BFLY PT, R5, R2, 0x8, 0x1f ;  /* 0x0d001f0002057f89 */ /* 0x000ee200000e0000 */
[----:B----4-:R-:W-:Y:S01]  /*1a80*/  FADD.FTZ R19, R82, R19 ;  /* 0x0000001352137221 */ /* 0x010fe20000010000 */
[----:B-----5:R-:W-:Y:S02]  /*1a90*/  FADD.FTZ R24, R81, R24 ;  /* 0x0000001851187221 */ /* 0x020fe40000010000 */
[----:B------:R-:W4:Y:S01]  /*1aa0*/  SHFL.BFLY PT, R4, R9, 0x8, 0x1f ;  /* 0x0d001f0009047f89 */ /* 0x000f2200000e0000 */
        /* <DEDUP_REMOVED lines=9> */
[----:B------:R-:W3:Y:S04]  /*1b40*/  SHFL.BFLY PT, R14, R87, 0x8, 0x1f ;  /* 0x0d001f00570e7f89 */ /* 0x000ee800000e0000 */
[----:B------:R-:W3:Y:S01]  /*1b50*/  SHFL.BFLY PT, R16, R85, 0x8, 0x1f ;  /* 0x0d001f0055107f89 */ /* 0x000ee200000e0000 */
[----:B----4-:R-:W-:-:S03]  /*1b60*/  FADD.FTZ R4, R9, R4 ;  /* 0x0000000409047221 */ /* 0x010fc60000010000 */
[----:B------:R-:W4:Y:S01]  /*1b70*/  SHFL.BFLY PT, R18, R17, 0x8, 0x1f ;  /* 0x0d001f0011127f89 */ /* 0x000f2200000e0000 */
[----:B-----5:R-:W-:-:S03]  /*1b80*/  FADD.FTZ R8, R8, R7 ;  /* 0x0000000708087221 */ /* 0x020fc60000010000 */
        /* <DEDUP_REMOVED lines=9> */
[----:B------:R-:W-:-:S03]  /*1c20*/  FADD.FTZ R16, R85, R16 ;  /* 0x0000001055107221 */ /* 0x000fc60000010000 */
[----:B------:R-:W3:Y:S01]  /*1c30*/  SHFL.BFLY PT, R33, R90, 0x8, 0x1f ;  /* 0x0d001f005a217f89 */ /* 0x000ee200000e0000 */
[----:B----4-:R-:W-:-:S03]  /*1c40*/  FADD.FTZ R18, R17, R18 ;  /* 0x0000001211127221 */ /* 0x010fc60000010000 */
[----:B------:R-:W4:Y:S01]  /*1c50*/  SHFL.BFLY PT, R3, R0, 0x4, 0x1f ;  /* 0x0c801f0000037f89 */ /* 0x000f2200000e0000 */
[----:B-----5:R-:W-:-:S03]  /*1c60*/  FADD.FTZ R20, R83, R20 ;  /* 0x0000001453147221 */ /* 0x020fc60000010000 */
[----:B------:R-:W5:Y:S01]  /*1c70*/  SHFL.BFLY PT, R2, R5, 0x4, 0x1f ;  /* 0x0c801f0005027f89 */ /* 0x000f6200000e0000 */
[----:B0-----:R-:W-:Y:S01]  /*1c80*/  FADD.FTZ R22, R19, R22 ;  /* 0x0000001613167221 */ /* 0x001fe20000010000 */
[----:B-1----:R-:W-:Y:S02]  /*1c90*/  FADD.FTZ R24, R24, R23 ;  /* 0x0000001718187221 */ /* 0x002fe40000010000 */
[----:B------:R-:W0:Y:S01]  /*1ca0*/  SHFL.BFLY PT, R7, R4, 0x4, 0x1f ;  /* 0x0c801f0004077f89 */ /* 0x000e2200000e0000 */
[----:B--2---:R-:W-:-:S03]  /*1cb0*/  FADD.FTZ R26, R26, R25 ;  /* 0x000000191a1a7221 */ /* 0x004fc60000010000 */
[----:B------:R-:W1:Y:S01]  /*1cc0*/  SHFL.BFLY PT, R9, R8, 0x4, 0x1f ;  /* 0x0c801f0008097f89 */ /* 0x000e6200000e0000 */
[----:B---3--:R-:W-:-:S03]  /*1cd0*/  FADD.FTZ R31, R28, R31 ;  /* 0x0000001f1c1f7221 */ /* 0x008fc60000010000 */
[----:B------:R-:W2:Y:S01]  /*1ce0*/  SHFL.BFLY PT, R11, R6, 0x4, 0x1f ;  /* 0x0c801f00060b7f89 */ /* 0x000ea200000e0000 */
[----:B------:R-:W-:-:S03]  /*1cf0*/  FADD.FTZ R33, R90, R33 ;  /* 0x000000215a217221 */ /* 0x000fc60000010000 */
[----:B------:R-:W3:Y:S01]  /*1d00*/  SHFL.BFLY PT, R13, R10, 0x4, 0x1f ;  /* 0x0c801f000a0d7f89 */ /* 0x000ee200000e0000 */
[----:B----4-:R-:W-:-:S03]  /*1d10*/  FADD.FTZ R3, R0, R3 ;  /* 0x0000000300037221 */ /* 0x010fc60000010000 */
[----:B------:R-:W4:Y:S01]  /*1d20*/  SHFL.BFLY PT, R15, R12, 0x4, 0x1f ;  /* 0x0c801f000c0f7f89 */ /* 0x000f2200000e0000 */
[----:B-----5:R-:W-:-:S03]  /*1d30*/  FADD.FTZ R2, R5, R2 ;  /* 0x0000000205027221 */ /* 0x020fc60000010000 */
[----:B------:R-:W5:Y:S04]  /*1d40*/  SHFL.BFLY PT, R17, R14, 0x4, 0x1f ;  /* 0x0c801f000e117f89 */ /* 0x000f6800000e0000 */
        /* <DEDUP_REMOVED lines=9> */
[----:B----4-:R-:W-:-:S03]  /*1de0*/  FADD.FTZ R15, R12, R15 ;  /* 0x0000000f0c0f7221 */ /* 0x010fc60000010000 */
[----:B------:R-:W4:Y:S01]  /*1df0*/  SHFL.BFLY PT, R29, R26, 0x4, 0x1f ;  /* 0x0c801f001a1d7f89 */ /* 0x000f2200000e0000 */
[----:B-----5:R-:W-:-:S03]  /*1e00*/  FADD.FTZ R17, R14, R17 ;  /* 0x000000110e117221 */ /* 0x020fc60000010000 */
[----:B------:R-:W5:Y:S01]  /*1e10*/  SHFL.BFLY PT, R28, R31, 0x4, 0x1f ;  /* 0x0c801f001f1c7f89 */ /* 0x000f6200000e0000 */
[----:B------:R-:W-:-:S03]  /*1e20*/  FADD.FTZ R19, R16, R19 ;  /* 0x0000001310137221 */ /* 0x000fc60000010000 */
[----:B------:R-:W5:Y:S01]  /*1e30*/  SHFL.BFLY PT, R30, R33, 0x4, 0x1f ;  /* 0x0c801f00211e7f89 */ /* 0x000f6200000e0000 */
[----:B0-----:R-:W-:-:S03]  /*1e40*/  FADD.FTZ R21, R18, R21 ;  /* 0x0000001512157221 */ /* 0x001fc60000010000 */
[----:B------:R-:W0:Y:S01]  /*1e50*/  SHFL.BFLY PT, R0, R3, 0x2, 0x1f ;  /* 0x0c401f0003007f89 */ /* 0x000e2200000e0000 */
[----:B-1----:R-:W-:-:S03]  /*1e60*/  FADD.FTZ R23, R20, R23 ;  /* 0x0000001714177221 */ /* 0x002fc60000010000 */
[----:B------:R-:W1:Y:S01]  /*1e70*/  SHFL.BFLY PT, R5, R2, 0x2, 0x1f ;  /* 0x0c401f0002057f89 */ /* 0x000e6200000e0000 */
[----:B--2---:R-:W-:Y:S01]  /*1e80*/  FADD.FTZ R25, R22, R25 ;  /* 0x0000001916197221 */ /* 0x004fe20000010000 */
[----:B---3--:R-:W-:Y:S02]  /*1e90*/  FADD.FTZ R27, R24, R27 ;  /* 0x0000001b181b7221 */ /* 0x008fe40000010000 */
[----:B------:R-:W2:Y:S01]  /*1ea0*/  SHFL.BFLY PT, R4, R7, 0x2, 0x1f ;  /* 0x0c401f0007047f89 */ /* 0x000ea200000e0000 */
[----:B----4-:R-:W-:-:S03]  /*1eb0*/  FADD.FTZ R29, R26, R29 ;  /* 0x0000001d1a1d7221 */ /* 0x010fc60000010000 */
[----:B------:R-:W3:Y:S01]  /*1ec0*/  SHFL.BFLY PT, R6, R9, 0x2, 0x1f ;  /* 0x0c401f0009067f89 */ /* 0x000ee200000e0000 */
[----:B-----5:R-:W-:-:S03]  /*1ed0*/  FADD.FTZ R28, R31, R28 ;  /* 0x0000001c1f1c7221 */ /* 0x020fc60000010000 */
[----:B------:R-:W4:Y:S01]  /*1ee0*/  SHFL.BFLY PT, R8, R11, 0x2, 0x1f ;  /* 0x0c401f000b087f89 */ /* 0x000f2200000e0000 */
[----:B------:R-:W-:-:S03]  /*1ef0*/  FADD.FTZ R30, R33, R30 ;  /* 0x0000001e211e7221 */ /* 0x000fc60000010000 */
[----:B------:R-:W5:Y:S01]  /*1f00*/  SHFL.BFLY PT, R10, R13, 0x2, 0x1f ;  /* 0x0c401f000d0a7f89 */ /* 0x000f6200000e0000 */
[----:B0-----:R-:W-:-:S03]  /*1f10*/  FADD.FTZ R3, R3, R0 ;  /* 0x0000000003037221 */ /* 0x001fc60000010000 */
[----:B------:R-:W0:Y:S01]  /*1f20*/  SHFL.BFLY PT, R12, R15, 0x2, 0x1f ;  /* 0x0c401f000f0c7f89 */ /* 0x000e2200000e0000 */
[----:B------:R-:W-:Y:S01]  /*1f30*/  LOP3.LUT P0, R0, R86, 0x1f, RZ, 0xc0, !PT ;  /* 0x0000001f56007812 */ /* 0x000fe2000780c0ff */
[----:B-1----:R-:W-:Y:S02]  /*1f40*/  FADD.FTZ R5, R2, R5 ;  /* 0x0000000502057221 */ /* 0x002fe40000010000 */
[----:B------:R-:W1:Y:S01]  /*1f50*/  SHFL.BFLY PT, R14, R17, 0x2, 0x1f ;  /* 0x0c401f00110e7f89 */ /* 0x000e6200000e0000 */
[----:B------:R-:W-:Y:S02]  /*1f60*/  ISETP.NE.AND P1, PT, R0, RZ, PT ;  /* 0x000000ff0000720c */ /* 0x000fe40003f25270 */
[----:B------:R-:W-:Y:S01]  /*1f70*/  SHF.R.U32.HI R0, RZ, 0x3, R86 ;  /* 0x00000003ff007819 */ /* 0x000fe20000011656 */
[----:B------:R-:W1:Y:S01]  /*1f80*/  SHFL.BFLY PT, R16, R19, 0x2, 0x1f ;  /* 0x0c401f0013107f89 */ /* 0x000e6200000e0000 */
[----:B--2---:R-:W-:Y:S02]  /*1f90*/  FADD.FTZ R7, R7, R4 ;  /* 0x0000000407077221 */ /* 0x004fe40000010000 */
[----:B------:R-:W-:Y:S01]  /*1fa0*/  LOP3.LUT R0, R0, 0xc, RZ, 0xc0, !PT ;  /* 0x0000000c00007812 */ /* 0x000fe200078ec0ff */
[----:B------:R-:W2:Y:S01]  /*1fb0*/  SHFL.BFLY PT, R18, R21, 0x2, 0x1f ;  /* 0x0c401f0015127f89 */ /* 0x000ea200000e0000 */
[----:B---3--:R-:W-:-:S03]  /*1fc0*/  FADD.FTZ R9, R9, R6 ;  /* 0x0000000609097221 */ /* 0x008fc60000010000 */
        /* <DEDUP_REMOVED lines=9> */
[----:B------:R-:W-:-:S03]  /*2060*/  FADD.FTZ R19, R19, R16 ;  /* 0x0000001013137221 */ /* 0x000fc60000010000 */
[----:B------:R-:W1:Y:S01]  /*2070*/  SHFL.BFLY PT, R33, R30, 0x2, 0x1f ;  /* 0x0c401f001e217f89 */ /* 0x000e6200000e0000 */
[----:B--2---:R-:W-:-:S03]  /*2080*/  FADD.FTZ R21, R21, R18 ;  /* 0x0000001215157221 */ /* 0x004fc60000010000 */
[----:B------:R-:W2:Y:S01]  /*2090*/  SHFL.BFLY PT, R2, R3, 0x1, 0x1f ;  /* 0x0c201f0003027f89 */ /* 0x000ea200000e0000 */
[----:B---3--:R-:W-:Y:S01]  /*20a0*/  FADD.FTZ R23, R23, R20 ;  /* 0x0000001417177221 */ /* 0x008fe20000010000 */
[----:B----4-:R-:W-:Y:S02]  /*20b0*/  FADD.FTZ R25, R25, R22 ;  /* 0x0000001619197221 */ /* 0x010fe40000010000 */
[----:B------:R-:W3:Y:S01]  /*20c0*/  SHFL.BFLY PT, R4, R5, 0x1, 0x1f ;  /* 0x0c201f0005047f89 */ /* 0x000ee200000e0000 */
[----:B-----5:R-:W-:-:S03]  /*20d0*/  FADD.FTZ R27, R27, R24 ;  /* 0x000000181b1b7221 */ /* 0x020fc60000010000 */
[----:B------:R-:W4:Y:S01]  /*20e0*/  SHFL.BFLY PT, R6, R7, 0x1, 0x1f ;  /* 0x0c201f0007067f89 */ /* 0x000f2200000e0000 */
[----:B0-----:R-:W-:-:S03]  /*20f0*/  FADD.FTZ R29, R29, R26 ;  /* 0x0000001a1d1d7221 */ /* 0x001fc60000010000 */
[----:B------:R-:W0:Y:S01]  /*2100*/  SHFL.BFLY PT, R8, R9, 0x1, 0x1f ;  /* 0x0c201f0009087f89 */ /* 0x000e2200000e0000 */
[----:B-1----:R-:W-:-:S03]  /*2110*/  FADD.FTZ R31, R28, R31 ;  /* 0x0000001f1c1f7221 */ /* 0x002fc60000010000 */
[----:B------:R-:W1:Y:S01]  /*2120*/  SHFL.BFLY PT, R10, R11, 0x1, 0x1f ;  /* 0x0c201f000b0a7f89 */ /* 0x000e6200000e0000 */
[----:B------:R-:W-:-:S03]  /*2130*/  FADD.FTZ R33, R30, R33 ;  /* 0x000000211e217221 */ /* 0x000fc60000010000 */
[----:B------:R-:W5:Y:S01]  /*2140*/  SHFL.BFLY PT, R12, R13, 0x1, 0x1f ;  /* 0x0c201f000d0c7f89 */ /* 0x000f6200000e0000 */
[----:B--2---:R-:W-:-:S03]  /*2150*/  FADD.FTZ R3, R3, R2 ;  /* 0x0000000203037221 */ /* 0x004fc60000010000 */
[----:B------:R-:W2:Y:S04]  /*2160*/  SHFL.BFLY PT, R14, R15, 0x1, 0x1f ;  /* 0x0c201f000f0e7f89 */ /* 0x000ea800000e0000 */
[----:B------:R-:W2:Y:S01]  /*2170*/  SHFL.BFLY PT, R16, R17, 0x1, 0x1f ;  /* 0x0c201f0011107f89 */ /* 0x000ea200000e0000 */
[----:B---3--:R-:W-:-:S03]  /*2180*/  FADD.FTZ R5, R5, R4 ;  /* 0x0000000405057221 */ /* 0x008fc60000010000 */
[----:B------:R-:W3:Y:S01]  /*2190*/  SHFL.BFLY PT, R18, R19, 0x1, 0x1f ;  /* 0x0c201f0013127f89 */ /* 0x000ee200000e0000 */
[----:B----4-:R-:W-:-:S03]  /*21a0*/  FADD.FTZ R7, R7, R6 ;  /* 0x0000000607077221 */ /* 0x010fc60000010000 */
[----:B------:R-:W4:Y:S01]  /*21b0*/  SHFL.BFLY PT, R20, R21, 0x1, 0x1f ;  /* 0x0c201f0015147f89 */ /* 0x000f2200000e0000 */
[----:B0-----:R-:W-:-:S03]  /*21c0*/  FADD.FTZ R9, R9, R8 ;  /* 0x0000000809097221 */ /* 0x001fc60000010000 */
[----:B------:R-:W0:Y:S01]  /*21d0*/  SHFL.BFLY PT, R22, R23, 0x1, 0x1f ;  /* 0x0c201f0017167f89 */ /* 0x000e2200000e0000 */
[----:B-1----:R-:W-:-:S03]  /*21e0*/  FADD.FTZ R11, R11, R10 ;  /* 0x0000000a0b0b7221 */ /* 0x002fc60000010000 */
[----:B------:R-:W1:Y:S01]  /*21f0*/  SHFL.BFLY PT, R24, R25, 0x1, 0x1f ;  /* 0x0c201f0019187f89 */ /* 0x000e6200000e0000 */
[----:B-----5:R-:W-:-:S03]  /*2200*/  FADD.FTZ R13, R13, R12 ;  /* 0x0000000c0d0d7221 */ /* 0x020fc60000010000 */
[----:B------:R-:W5:Y:S01]  /*2210*/  SHFL.BFLY PT, R26, R27, 0x1, 0x1f ;  /* 0x0c201f001b1a7f89 */ /* 0x000f6200000e0000 */
[----:B--2---:R-:W-:-:S03]  /*2220*/  FADD.FTZ R15, R15, R14 ;  /* 0x0000000e0f0f7221 */ /* 0x004fc60000010000 */
[----:B------:R-:W2:Y:S01]  /*2230*/  SHFL.BFLY PT, R28, R29, 0x1, 0x1f ;  /* 0x0c201f001d1c7f89 */ /* 0x000ea200000e0000 */
[----:B------:R-:W-:-:S03]  /*2240*/  FADD.FTZ R17, R17, R16 ;  /* 0x0000001011117221 */ /* 0x000fc60000010000 */
[----:B------:R-:W2:Y:S01]  /*2250*/  SHFL.BFLY PT, R30, R31, 0x1, 0x1f ;  /* 0x0c201f001f1e7f89 */ /* 0x000ea200000e0000 */
[----:B---3--:R-:W-:-:S03]  /*2260*/  FADD.FTZ R19, R19, R18 ;  /* 0x0000001213137221 */ /* 0x008fc60000010000 */
[----:B------:R-:W3:Y:S01]  /*2270*/  SHFL.BFLY PT, R32, R33, 0x1, 0x1f ;  /* 0x0c201f0021207f89 */ /* 0x000ee200000e0000 */
[----:B----4-:R-:W-:-:S03]  /*2280*/  FADD.FTZ R21, R21, R20 ;  /* 0x0000001415157221 */ /* 0x010fc60000010000 */
[----:B------:R4:W-:Y:S01]  /*2290*/  @!P0 STS [R0+UR4], R3 ;  /* 0x0000000300008988 */ /* 0x0009e20008000804 */
[----:B------:R-:W-:Y:S01]  /*22a0*/  ISETP.NE.AND P0, PT, R86, RZ, PT ;  /* 0x000000ff5600720c */ /* 0x000fe20003f05270 */
[----:B0-----:R-:W-:Y:S01]  /*22b0*/  FADD.FTZ R23, R23, R22 ;  /* 0x0000001617177221 */ /* 0x001fe20000010000 */
[----:B-1----:R-:W-:Y:S01]  /*22c0*/  FADD.FTZ R25, R25, R24 ;  /* 0x0000001819197221 */ /* 0x002fe20000010000 */
[----:B------:R4:W-:Y:S01]  /*22d0*/  @!P1 STS [R0+UR4+0x10], R5 ;  /* 0x0000100500009988 */ /* 0x0009e20008000804 */
[----:B-----5:R-:W-:-:S03]  /*22e0*/  FADD.FTZ R27, R27, R26 ;  /* 0x0000001a1b1b7221 */ /* 0x020fc60000010000 */
[----:B------:R4:W-:Y:S01]  /*22f0*/  @!P1 STS [R0+UR4+0x20], R7 ;  /* 0x0000200700009988 */ /* 0x0009e20008000804 */
[----:B--2---:R-:W-:-:S03]  /*2300*/  FADD.FTZ R29, R29, R28 ;  /* 0x0000001c1d1d7221 */ /* 0x004fc60000010000 */
[----:B------:R4:W-:Y:S01]  /*2310*/  @!P1 STS [R0+UR4+0x30], R9 ;  /* 0x0000300900009988 */ /* 0x0009e20008000804 */
[----:B------:R-:W-:-:S03]  /*2320*/  FADD.FTZ R31, R31, R30 ;  /* 0x0000001e1f1f7221 */ /* 0x000fc60000010000 */
[----:B------:R4:W-:Y:S01]  /*2330*/  @!P1 STS [R0+UR4+0x40], R11 ;  /* 0x0000400b00009988 */ /* 0x0009e20008000804 */
[----:B---3--:R-:W-:-:S03]  /*2340*/  FADD.FTZ R33, R33, R32 ;  /* 0x0000002021217221 */ /* 0x008fc60000010000 */
[----:B------:R4:W-:Y:S04]  /*2350*/  @!P1 STS [R0+UR4+0x50], R13 ;  /* 0x0000500d00009988 */ /* 0x0009e80008000804 */
        /* <DEDUP_REMOVED lines=9> */
[----:B------:R4:W-:Y:S01]  /*23f0*/  @!P1 STS [R0+UR4+0xf0], R33 ;  /* 0x0000f02100009988 */ /* 0x0009e20008000804 */
[----:B------:R-:W-:Y:S06]  /*2400*/  BAR.SYNC.DEFER_BLOCKING 0x0 ;  /* 0x0000000000007b1d */ /* 0x000fec0000010000 */
[----:B------:R-:W-:Y:S05]  /*2410*/  @P0 BRA `(.L_x_2) ;  /* 0x0000000400880947 */ /* 0x000fea0003800000 */
[----:B------:R-:W0:Y:S01]  /*2420*/  LDS.128 R44, [UR4] ;  /* 0x00000004ff2c7984 */ /* 0x000e220008000c00 */
[----:B----4-:R-:W1:Y:S03]  /*2430*/  LDC.64 R2, c[0x0][0x380] ;  /* 0x0000e000ff027b82 */ /* 0x010e660000000a00 */
[----:B------:R-:W2:Y:S04]  /*2440*/  LDS.128 R40, [UR4+0x10] ;  /* 0x00001004ff287984 */ /* 0x000ea80008000c00 */
[----:B------:R-:W3:Y:S04]  /*2450*/  LDS.128 R36, [UR4+0x20] ;  /* 0x00002004ff247984 */ /* 0x000ee80008000c00 */
[----:B------:R-:W4:Y:S04]  /*2460*/  LDS.128 R20, [UR4+0x30] ;  /* 0x00003004ff147984 */ /* 0x000f280008000c00 */
[----:B------:R-:W5:Y:S04]  /*2470*/  LDS.128 R16, [UR4+0x40] ;  /* 0x00004004ff107984 */ /* 0x000f680008000c00 */
[----:B------:R-:W5:Y:S04]  /*2480*/  LDS.128 R12, [UR4+0x50] ;  /* 0x00005004ff0c7984 */ /* 0x000f680008000c00 */
[----:B------:R-:W5:Y:S01]  /*2490*/  LDS.128 R4, [UR4+0x60] ;  /* 0x00006004ff047984 */ /* 0x000f620008000c00 */
[----:B-1----:R-:W-:-:S03]  /*24a0*/  IMAD.WIDE.U32 R80, R80, 0x4, R2 ;  /* 0x0000000450507825 */ /* 0x002fc600078e0002 */
[----:B------:R-:W1:Y:S04]  /*24b0*/  LDS.128 R8, [UR4+0x70] ;  /* 0x00007004ff087984 */ /* 0x000e680008000c00 */
[----:B------:R-:W1:Y:S04]  /*24c0*/  LDS.128 R24, [UR4+0x80] ;  /* 0x00008004ff187984 */ /* 0x000e680008000c00 */
[----:B------:R-:W1:Y:S01]  /*24d0*/  LDS.128 R28, [UR4+0x90] ;  /* 0x00009004ff1c7984 */ /* 0x000e620008000c00 */
[----:B0-----:R-:W-:-:S03]  /*24e0*/  FADD.FTZ R44, RZ, R44 ;  /* 0x0000002cff2c7221 */ /* 0x001fc60000010000 */
[----:B------:R-:W0:Y:S01]  /*24f0*/  LDS.128 R32, [UR4+0xa0] ;  /* 0x0000a004ff207984 */ /* 0x000e220008000c00 */
[----:B--2---:R-:W-:Y:S01]  /*2500*/  FADD.FTZ R40, RZ, R40 ;  /* 0x00000028ff287221 */ /* 0x004fe20000010000 */
[----:B------:R-:W-:Y:S02]  /*2510*/  FADD.FTZ R45, R44, R45 ;  /* 0x0000002d2c2d7221 */ /* 0x000fe40000010000 */
[----:B------:R-:W2:Y:S01]  /*2520*/  LDS.128 R48, [UR4+0xe0] ;  /* 0x0000e004ff307984 */ /* 0x000ea20008000c00 */
[----:B---3--:R-:W-:Y:S01]  /*2530*/  FADD.FTZ R36, RZ, R36 ;  /* 0x00000024ff247221 */ /* 0x008fe20000010000 */
[----:B------:R-:W-:Y:S01]  /*2540*/  FADD.FTZ R41, R40, R41 ;  /* 0x0000002928297221 */ /* 0x000fe20000010000 */
[----:B------:R-:W-:Y:S01]  /*2550*/  FADD.FTZ R46, R45, R46 ;  /* 0x0000002e2d2e7221 */ /* 0x000fe20000010000 */
[----:B------:R-:W3:Y:S01]  /*2560*/  LDS.128 R52, [UR4+0xf0] ;  /* 0x0000f004ff347984 */ /* 0x000ee20008000c00 */
[----:B------:R-:W-:Y:S01]  /*2570*/  FADD.FTZ R37, R36, R37 ;  /* 0x0000002524257221 */ /* 0x000fe20000010000 */
[----:B------:R-:W-:Y:S01]  /*2580*/  FADD.FTZ R42, R41, R42 ;  /* 0x0000002a292a7221 */ /* 0x000fe20000010000 */
[----:B------:R-:W-:Y:S01]  /*2590*/  FADD.FTZ R47, R46, R47 ;  /* 0x0000002f2e2f7221 */ /* 0x000fe20000010000 */
[----:B----4-:R-:W-:Y:S01]  /*25a0*/  FADD.FTZ R20, RZ, R20 ;  /* 0x00000014ff147221 */ /* 0x010fe20000010000 */
[----:B------:R-:W-:Y:S01]  /*25b0*/  FADD.FTZ R38, R37, R38 ;  /* 0x0000002625267221 */ /* 0x000fe20000010000 */
[----:B------:R-:W-:Y:S01]  /*25c0*/  FADD.FTZ R3, R42, R43 ;  /* 0x0000002b2a037221 */ /* 0x000fe20000010000 */
[----:B-----5:R-:W-:Y:S01]  /*25d0*/  FADD.FTZ R16, RZ, R16 ;  /* 0x00000010ff107221 */ /* 0x020fe20000010000 */
[----:B------:R-:W-:Y:S01]  /*25e0*/  STG.E desc[UR6][R80.64], R47 ;  /* 0x0000002f50007986 */ /* 0x000fe2000c101906 */
[----:B------:R-:W-:Y:S01]  /*25f0*/  FADD.FTZ R57, R38, R39 ;  /* 0x0000002726397221 */ /* 0x000fe20000010000 */
[----:B------:R-:W-:Y:S01]  /*2600*/  FADD.FTZ R12, RZ, R12 ;  /* 0x0000000cff0c7221 */ /* 0x000fe20000010000 */
[----:B------:R-:W-:Y:S01]  /*2610*/  FADD.FTZ R21, R20, R21 ;  /* 0x0000001514157221 */ /* 0x000fe20000010000 */
[----:B------:R-:W4:Y:S01]  /*2620*/  LDS.128 R40, [UR4+0xb0] ;  /* 0x0000b004ff287984 */ /* 0x000f220008000c00 */
[----:B------:R-:W-:Y:S01]  /*2630*/  FADD.FTZ R4, RZ, R4 ;  /* 0x00000004ff047221 */ /* 0x000fe20000010000 */
[----:B------:R-:W-:Y:S01]  /*2640*/  FADD.FTZ R17, R16, R17 ;  /* 0x0000001110117221 */ /* 0x000fe20000010000 */
[----:B------:R-:W-:Y:S01]  /*2650*/  FADD.FTZ R13, R12, R13 ;  /* 0x0000000d0c0d7221 */ /* 0x000fe20000010000 */
[----:B------:R-:W5:Y:S01]  /*2660*/  LDS.128 R36, [UR4+0xc0] ;  /* 0x0000c004ff247984 */ /* 0x000f620008000c00 */
[----:B-1----:R-:W-:Y:S01]  /*2670*/  FADD.FTZ R8, RZ, R8 ;  /* 0x00000008ff087221 */ /* 0x002fe20000010000 */
[----:B------:R-:W-:Y:S01]  /*2680*/  FADD.FTZ R5, R4, R5 ;  /* 0x0000000504057221 */ /* 0x000fe20000010000 */
[----:B------:R-:W-:Y:S01]  /*2690*/  FADD.FTZ R22, R21, R22 ;  /* 0x0000001615167221 */ /* 0x000fe20000010000 */
[----:B------:R-:W1:Y:S01]  /*26a0*/  LDS.128 R44, [UR4+0xd0] ;  /* 0x0000d004ff2c7984 */ /* 0x000e620008000c00 */
[----:B------:R-:W-:Y:S01]  /*26b0*/  FADD.FTZ R24, RZ, R24 ;  /* 0x00000018ff187221 */ /* 0x000fe20000010000 */
[----:B------:R-:W-:Y:S01]  /*26c0*/  FADD.FTZ R9, R8, R9 ;  /* 0x0000000908097221 */ /* 0x000fe20000010000 */
[----:B------:R-:W-:Y:S01]  /*26d0*/  FADD.FTZ R18, R17, R18 ;  /* 0x0000001211127221 */ /* 0x000fe20000010000 */
[----:B------:R-:W-:Y:S01]  /*26e0*/  FADD.FTZ R14, R13, R14 ;  /* 0x0000000e0d0e7221 */ /* 0x000fe20000010000 */
[----:B------:R-:W-:Y:S01]  /*26f0*/  FADD.FTZ R28, RZ, R28 ;  /* 0x0000001cff1c7221 */ /* 0x000fe20000010000 */
[----:B------:R-:W-:Y:S01]  /*2700*/  FADD.FTZ R25, R24, R25 ;  /* 0x0000001918197221 */ /* 0x000fe20000010000 */
[----:B------:R-:W-:Y:S01]  /*2710*/  FADD.FTZ R6, R5, R6 ;  /* 0x0000000605067221 */ /* 0x000fe20000010000 */
[----:B------:R-:W-:Y:S01]  /*2720*/  FADD.FTZ R10, R9, R10 ;  /* 0x0000000a090a7221 */ /* 0x000fe20000010000 */
[----:B------:R-:W-:Y:S01]  /*2730*/  FADD.FTZ R29, R28, R29 ;  /* 0x0000001d1c1d7221 */ /* 0x000fe20000010000 */
[----:B0-----:R-:W-:Y:S01]  /*2740*/  FADD.FTZ R32, RZ, R32 ;  /* 0x00000020ff207221 */ /* 0x001fe20000010000 */
[----:B------:R-:W-:Y:S01]  /*2750*/  FADD.FTZ R26, R25, R26 ;  /* 0x0000001a191a7221 */ /* 0x000fe20000010000 */
[----:B------:R-:W-:Y:S01]  /*2760*/  FADD.FTZ R23, R22, R23 ;  /* 0x0000001716177221 */ /* 0x000fe20000010000 */
[----:B------:R-:W-:Y:S01]  /*2770*/  FADD.FTZ R30, R29, R30 ;  /* 0x0000001e1d1e7221 */ /* 0x000fe20000010000 */
[----:B------:R-:W-:Y:S01]  /*2780*/  FADD.FTZ R33, R32, R33 ;  /* 0x0000002120217221 */ /* 0x000fe20000010000 */
[----:B--2---:R-:W-:Y:S01]  /*2790*/  FADD.FTZ R48, RZ, R48 ;  /* 0x00000030ff307221 */ /* 0x004fe20000010000 */
[----:B------:R-:W-:Y:S01]  /*27a0*/  FADD.FTZ R19, R18, R19 ;  /* 0x0000001312137221 */ /* 0x000fe20000010000 */
[----:B------:R-:W-:Y:S01]  /*27b0*/  FADD.FTZ R15, R14, R15 ;  /* 0x0000000f0e0f7221 */ /* 0x000fe20000010000 */
[----:B------:R-:W-:Y:S01]  /*27c0*/  FADD.FTZ R34, R33, R34 ;  /* 0x0000002221227221 */ /* 0x000fe20000010000 */
[----:B------:R-:W-:Y:S01]  /*27d0*/  FADD.FTZ R49, R48, R49 ;  /* 0x0000003130317221 */ /* 0x000fe20000010000 */
[----:B---3--:R-:W-:Y:S01]  /*27e0*/  FADD.FTZ R52, RZ, R52 ;  /* 0x00000034ff347221 */ /* 0x008fe20000010000 */
[----:B------:R-:W-:Y:S01]  /*27f0*/  FADD.FTZ R7, R6, R7 ;  /* 0x0000000706077221 */ /* 0x000fe20000010000 */
        /* <DEDUP_REMOVED lines=8> */
[----:B------:R0:W-:Y:S01]  /*2880*/  STG.E desc[UR6][R80.64+0x600], R3 ;  /* 0x0006000350007986 */ /* 0x0001e2000c101906 */
[----:B----4-:R-:W-:Y:S01]  /*2890*/  FADD.FTZ R40, RZ, R40 ;  /* 0x00000028ff287221 */ /* 0x010fe20000010000 */
[----:B------:R-:W-:-:S02]  /*28a0*/  FADD.FTZ R55, R54, R55 ;  /* 0x0000003736377221 */ /* 0x000fc40000010000 */
[----:B------:R0:W-:Y:S01]  /*28b0*/  STG.E desc[UR6][R80.64+0xc00], R57 ;  /* 0x000c003950007986 */ /* 0x0001e2000c101906 */
[----:B-----5:R-:W-:Y:S01]  /*28c0*/  FADD.FTZ R36, RZ, R36 ;  /* 0x00000024ff247221 */ /* 0x020fe20000010000 */
[----:B------:R-:W-:Y:S02]  /*28d0*/  FADD.FTZ R41, R40, R41 ;  /* 0x0000002928297221 */ /* 0x000fe40000010000 */
[----:B------:R0:W-:Y:S01]  /*28e0*/  STG.E desc[UR6][R80.64+0x1200], R23 ;  /* 0x0012001750007986 */ /* 0x0001e2000c101906 */
[----:B-1----:R-:W-:Y:S01]  /*28f0*/  FADD.FTZ R44, RZ, R44 ;  /* 0x0000002cff2c7221 */ /* 0x002fe20000010000 */
[----:B------:R-:W-:Y:S01]  /*2900*/  FADD.FTZ R37, R36, R37 ;  /* 0x0000002524257221 */ /* 0x000fe20000010000 */
[----:B------:R-:W-:Y:S01]  /*2910*/  FADD.FTZ R42, R41, R42 ;  /* 0x0000002a292a7221 */ /* 0x000fe20000010000 */
[----:B------:R0:W-:Y:S01]  /*2920*/  STG.E desc[UR6][R80.64+0x1800], R19 ;  /* 0x0018001350007986 */ /* 0x0001e2000c101906 */
[----:B------:R-:W-:Y:S01]  /*2930*/  FADD.FTZ R45, R44, R45 ;  /* 0x0000002d2c2d7221 */ /* 0x000fe20000010000 */
[----:B------:R-:W-:Y:S01]  /*2940*/  FADD.FTZ R38, R37, R38 ;  /* 0x0000002625267221 */ /* 0x000fe20000010000 */
[----:B------:R-:W-:Y:S01]  /*2950*/  FADD.FTZ R43, R42, R43 ;  /* 0x0000002b2a2b7221 */ /* 0x000fe20000010000 */
[----:B------:R0:W-:Y:S01]  /*2960*/  STG.E desc[UR6][R80.64+0x1e00], R15 ;  /* 0x001e000f50007986 */ /* 0x0001e2000c101906 */
[----:B------:R-:W-:Y:S01]  /*2970*/  FADD.FTZ R46, R45, R46 ;  /* 0x0000002e2d2e7221 */ /* 0x000fe20000010000 */
[----:B------:R-:W-:-:S02]  /*2980*/  FADD.FTZ R39, R38, R39 ;  /* 0x0000002726277221 */ /* 0x000fc40000010000 */
[----:B------:R0:W-:Y:S01]  /*2990*/  STG.E desc[UR6][R80.64+0x2400], R7 ;  /* 0x0024000750007986 */ /* 0x0001e2000c101906 */
[----:B------:R-:W-:-:S03]  /*29a0*/  FADD.FTZ R47, R46, R47 ;  /* 0x0000002f2e2f7221 */ /* 0x000fc60000010000 */
[----:B------:R0:W-:Y:S04]  /*29b0*/  STG.E desc[UR6][R80.64+0x2a00], R11 ;  /* 0x002a000b50007986 */ /* 0x0001e8000c101906 */
[----:B------:R0:W-:Y:S04]  /*29c0*/  STG.E desc[UR6][R80.64+0x3000], R27 ;  /* 0x0030001b50007986 */ /* 0x0001e8000c101906 */
[----:B------:R0:W-:Y:S04]  /*29d0*/  STG.E desc[UR6][R80.64+0x3600], R31 ;  /* 0x0036001f50007986 */ /* 0x0001e8000c101906 */
[----:B------:R0:W-:Y:S04]  /*29e0*/  STG.E desc[UR6][R80.64+0x3c00], R35 ;  /* 0x003c002350007986 */ /* 0x0001e8000c101906 */
[----:B------:R0:W-:Y:S04]  /*29f0*/  STG.E desc[UR6][R80.64+0x4200], R43 ;  /* 0x0042002b50007986 */ /* 0x0001e8000c101906 */
[----:B------:R0:W-:Y:S04]  /*2a00*/  STG.E desc[UR6][R80.64+0x4800], R39 ;  /* 0x0048002750007986 */ /* 0x0001e8000c101906 */
[----:B------:R0:W-:Y:S04]  /*2a10*/  STG.E desc[UR6][R80.64+0x4e00], R47 ;  /* 0x004e002f50007986 */ /* 0x0001e8000c101906 */
[----:B------:R0:W-:Y:S04]  /*2a20*/  STG.E desc[UR6][R80.64+0x5400], R51 ;  /* 0x0054003350007986 */ /* 0x0001e8000c101906 */
[----:B------:R0:W-:Y:S02]  /*2a30*/  STG.E desc[UR6][R80.64+0x5a00], R55 ;  /* 0x005a003750007986 */ /* 0x0001e4000c101906 */
.L_x_2:
[----:B------:R-:W-:Y:S05]  /*2a40*/  BSYNC.RECONVERGENT B0 ;  /* 0x0000000000007941 */ /* 0x000fea0003800200 */
.L_x_1:
[----:B------:R-:W-:Y:S01]  /*2a50*/  PREEXIT ;  /* 0x000000000000782d */ /* 0x000fe20000000000 */
[----:B------:R-:W-:Y:S05]  /*2a60*/  EXIT ;  /* 0x000000000000794d */ /* 0x000fea0003800000 */
.L_x_3:
[----:B------:R-:W-:-:S00]  /*2a70*/  BRA `(.L_x_3) ;  /* 0xfffffffc00fc7947 */ /* 0x000fc0000383ffff */
[----:B------:R-:W-:-:S00]  /*2a80*/  NOP ;  /* 0x0000000000007918 */ /* 0x000fc00000000000 */
[----:B------:R-:W-:-:S00]  /*2a90*/  NOP ;  /* 0x0000000000007918 */ /* 0x000fc00000000000 */
[----:B------:R-:W-:-:S00]  /*2aa0*/  NOP ;  /* 0x0000000000007918 */ /* 0x000fc00000000000 */
[----:B------:R-:W-:-:S00]  /*2ab0*/  NOP ;  /* 0x0000000000007918 */ /* 0x000fc00000000000 */
[----:B------:R-:W-:-:S00]  /*2ac0*/  NOP ;  /* 0x0000000000007918 */ /* 0x000fc00000000000 */
[----:B------:R-:W-:-:S00]  /*2ad0*/  NOP ;  /* 0x0000000000007918 */ /* 0x000fc00000000000 */
[----:B------:R-:W-:-:S00]  /*2ae0*/  NOP ;  /* 0x0000000000007918 */ /* 0x000fc00000000000 */
[----:B------:R-:W-:-:S00]  /*2af0*/  NOP ;  /* 0x0000000000007918 */ /* 0x000fc00000000000 */
.L_x_112:


//--------------------- .text._Z31router_gemm_kernel_float_outputI13__nv_bfloat16Li128ELi8ELi15ELi384ELi7168EEvPfPKT_S4_ --------------------------
	.section	.text._Z31router_gemm_kernel_float_outputI13__nv_bfloat16Li128ELi8ELi15ELi384ELi7168EEvPfPKT_S4_,"ax",@progbits
	.align	128
        .global         _Z31router_gemm_kernel_float_outputI13__nv_bfloat16Li128ELi8ELi15ELi384ELi7168EEvPfPKT_S4_
        .type           _Z31router_gemm_kernel_float_outputI13__nv_bfloat16Li128ELi8ELi15ELi384ELi7168EEvPfPKT_S4_,@function
        .size           _Z31router_gemm_kernel_float_outputI13__nv_bfloat16Li128ELi8ELi15ELi384ELi7168EEvPfPKT_S4_,(.L_x_113 - _Z31router_gemm_kernel_float_outputI13__nv_bfloat16Li128ELi8ELi15ELi384ELi7168EEvPfPKT_S4_)
        .other          _Z31router_gemm_kernel_float_outputI13__nv_bfloat16Li128ELi8ELi15ELi384ELi7168EEvPfPKT_S4_,@"STO_CUDA_ENTRY STV_DEFAULT"
_Z31router_gemm_kernel_float_outputI13__nv_bfloat16Li128ELi8ELi15ELi384ELi7168EEvPfPKT_S4_:
.text._Z31router_gemm_kernel_float_outputI13__nv_bfloat16Li128ELi8ELi15ELi384ELi7168EEvPfPKT_S4_:
[----:B------:R-:W0:Y:S01]  /*0000*/  LDC R1, c[0x0][0x37c] ;  /* 0x0000df00ff017b82 */ /* 0x000e220000000800 */
[----:B------:R-:W1:Y:S07]  /*0010*/  S2R R86, SR_TID.X ;  /* 0x0000000000567919 */ /* 0x000e6e0000002100 */
[----:B------:R-:W2:Y:S01]  /*0020*/  LDC.64 R2, c[0x0][0x388] ;  /* 0x0000e200ff027b82 */ /* 0x000ea20000000a00 */
[----:B0-----:R-:W-:Y:S01]  /*0030*/  IADD3 R1, PT, PT, R1, -0x20, RZ ;  /* 0xffffffe001017810 */ /* 0x001fe20007ffe0ff */
[----:B------:R-:W-:Y:S01]  /*0040*/  HFMA2 R77, -RZ, RZ, 0, 0 ;  /* 0x00000000ff4d7431 */ /* 0x000fe200000001ff */
[----:B------:R-:W0:Y:S01]  /*0050*/  S2R R76, SR_CTAID.X ;  /* 0x00000000004c7919 */ /* 0x000e220000002500 */
[----:B------:R-:W-:-:S02]  /*0060*/  CS2R R72, SRZ ;  /* 0x0000000000487805 */ /* 0x000fc4000001ff00 */
[----:B------:R-:W-:Y:S02]  /*0070*/  MOV R0, R1 ;  /* 0x0000000100007202 */ /* 0x000fe40000000f00 */
[----:B------:R-:W-:Y:S02]  /*0080*/  CS2R R6, SRZ ;  /* 0x0000000000067805 */ /* 0x000fe4000001ff00 */
[----:B------:R-:W-:Y:S02]  /*0090*/  CS2R R84, SRZ ;  /* 0x0000000000547805 */ /* 0x000fe4000001ff00 */
[----:B------:R-:W-:Y:S02]  /*00a0*/  CS2R R82, SRZ ;  /* 0x0000000000527805 */ /* 0x000fe4000001ff00 */
[----:B------:R-:W-:Y:S02]  /*00b0*/  CS2R R78, SRZ ;  /* 0x00000000004e7805 */ /* 0x000fe4000001ff00 */
        /* <DEDUP_REMOVED lines=15> */
[----:B-1----:R-:W-:Y:S01]  /*01b0*/  CS2R R4, SRZ ;  /* 0x0000000000047805 */ /* 0x002fe2000001ff00 */
[----:B--234-:R-:W-:-:S06]  /*01c0*/  ACQBULK ;  /* 0x000000000000782e */ /* 0x01cfcc0000000000 */
.L_x_4:
[----:B------:R-:W2:Y:S01]  /*01d0*/  LDL R75, [R0] ;  /* 0x00000000004b7983 */ /* 0x000ea20000100800 */
[----:B0-----:R-:W-:-:S05]  /*01e0*/  IMAD R8, R76, 0x1c00, RZ ;  /* 0x00001c004c087824 */ /* 0x001fca00078e02ff */
        /* <DEDUP_REMOVED lines=26> */
[----:B------:R-:W-:Y:S02]  /*0390*/  SHF.L.U32 R73, R12, 0x10, RZ ;  /* 0x000000100c497819 */ /* 0x000fe400000006ff */
[----:B------:R-:W-:Y:S02]  /*03a0*/  SHF.L.U32 R8, R8, 0x10, RZ ;  /* 0x0000001008087819 */ /* 0x000fe400000006ff */
[----:B------:R-:W-:Y:S02]  /*03b0*/  PRMT R12, R13, 0x7632, R12 ;  /* 0x000076320d0c7816 */ /* 0x000fe4000000000c */
[C---:B------:R-:W-:Y:S01]  /*03c0*/  PRMT R87, R9.reuse, 0x7632, R87 ;  /* 0x0000763209577816 */ /* 0x040fe20000000057 */
[----:B0-----:R-:W-:Y:S01]  /*03d0*/  FFMA.FTZ R74, R8, R73, R89 ;  /* 0x00000049084a7223 */ /* 0x001fe20000010059 */
[----:B------:R-:W-:-:S02]  /*03e0*/  SHF.L.U32 R90, R9, 0x10, RZ ;  /* 0x00000010095a7819 */ /* 0x000fc400000006ff */
[----:B------:R-:W-:Y:S02]  /*03f0*/  SHF.L.U32 R13, R13, 0x10, RZ ;  /* 0x000000100d0d7819 */ /* 0x000fe400000006ff */
[----:B------:R-:W-:Y:S02]  /*0400*/  SHF.L.U32 R87, R87, 0x10, RZ ;  /* 0x0000001057577819 */ /* 0x000fe400000006ff */
[----:B------:R-:W-:Y:S01]  /*0410*/  SHF.L.U32 R12, R12, 0x10, RZ ;  /* 0x000000100c0c7819 */ /* 0x000fe200000006ff */
[----:B------:R-:W-:Y:S01]  /*0420*/  FFMA.FTZ R73, R13, R90, R74 ;  /* 0x0000005a0d497223 */ /* 0x000fe2000001004a */
[----:B------:R-:W-:Y:S02]  /*0430*/  SHF.L.U32 R9, R14, 0x10, RZ ;  /* 0x000000100e097819 */ /* 0x000fe400000006ff */
[----:B------:R-:W-:Y:S01]  /*0440*/  PRMT R14, R10, 0x7632, R14 ;  /* 0x000076320a0e7816 */ /* 0x000fe2000000000e */
[----:B------:R-:W-:Y:S01]  /*0450*/  FFMA.FTZ R90, R12, R87, R73 ;  /* 0x000000570c5a7223 */ /* 0x000fe20000010049 */
[----:B------:R-:W-:-:S02]  /*0460*/  SHF.L.U32 R74, R10, 0x10, RZ ;  /* 0x000000100a4a7819 */ /* 0x000fc400000006ff */
[C---:B--2---:R-:W-:Y:S02]  /*0470*/  PRMT R87, R16.reuse, 0x7632, R87 ;  /* 0x0000763210577816 */ /* 0x044fe40000000057 */
[----:B------:R-:W-:Y:S02]  /*0480*/  SHF.L.U32 R89, R16, 0x10, RZ ;  /* 0x0000001010597819 */ /* 0x000fe400000006ff */
[----:B------:R-:W-:Y:S02]  /*0490*/  PRMT R10, R14, 0x7632, R10 ;  /* 0x000076320e0a7816 */ /* 0x000fe4000000000a */
[----:B------:R-:W-:Y:S01]  /*04a0*/  SHF.L.U32 R87, R87, 0x10, RZ ;  /* 0x0000001057577819 */ /* 0x000fe200000006ff */
[----:B------:R-:W-:Y:S01]  /*04b0*/  FFMA.FTZ R89, R88, R89, R72 ;  /* 0x0000005958597223 */ /* 0x000fe20000010048 */
[----:B------:R-:W-:Y:S01]  /*04c0*/  SHF.L.U32 R73, R14, 0x10, RZ ;  /* 0x000000100e497819 */ /* 0x000fe200000006ff */
[----:B------:R-:W-:Y:S01]  /*04d0*/  FFMA.FTZ R75, R9, R74, R90 ;  /* 0x0000004a094b7223 */ /* 0x000fe2000001005a */
[----:B------:R-:W-:Y:S01]  /*04e0*/  SHF.L.U32 R10, R10, 0x10, RZ ;  /* 0x000000100a0a7819 */ /* 0x000fe200000006ff */
[----:B------:R-:W-:Y:S01]  /*04f0*/  FFMA.FTZ R92, R8, R87, R89 ;  /* 0x00000057085c7223 */ /* 0x000fe20000010059 */
[----:B------:R-:W-:-:S02]  /*0500*/  PRMT R14, R15, 0x7632, R14 ;  /* 0x000076320f0e7816 */ /* 0x000fc4000000000e */
[C---:B------:R-:W-:Y:S02]  /*0510*/  PRMT R72, R17.reuse, 0x7632, R72 ;  /* 0x0000763211487816 */ /* 0x040fe40000000048 */
[----:B------:R-:W-:Y:S01]  /*0520*/  SHF.L.U32 R90, R17, 0x10, RZ ;  /* 0x00000010115a7819 */ /* 0x000fe200000006ff */
[----:B------:R-:W-:Y:S01]  /*0530*/  FFMA.FTZ R74, R10, R73, R75 ;  /* 0x000000490a4a7223 */ /* 0x000fe2000001004b */
[----:B------:R-:W-:Y:S02]  /*0540*/  SHF.L.U32 R15, R15, 0x10, RZ ;  /* 0x000000100f0f7819 */ /* 0x000fe400000006ff */
[----:B------:R-:W-:Y:S01]  /*0550*/  SHF.L.U32 R16, R11, 0x10, RZ ;  /* 0x000000100b107819 */ /* 0x000fe200000006ff */
[----:B------:R-:W-:Y:S01]  /*0560*/  FFMA.FTZ R75, R13, R90, R92 ;  /* 0x0000005a0d4b7223 */ /* 0x000fe2000001005c */
[----:B------:R-:W-:-:S03]  /*0570*/  SHF.L.U32 R17, R72, 0x10, RZ ;  /* 0x0000001048117819 */ /* 0x000fc600000006ff */
[----:B------:R-:W-:Y:S01]  /*0580*/  FFMA.FTZ R73, R15, R16, R74 ;  /* 0x000000100f497223 */ /* 0x000fe2000001004a */
[----:B------:R-:W-:Y:S01]  /*0590*/  SHF.L.U32 R16, R18, 0x10, RZ ;  /* 0x0000001012107819 */ /* 0x000fe200000006ff */
[----:B------:R-:W-:Y:S01]  /*05a0*/  FFMA.FTZ R72, R12, R17, R75 ;  /* 0x000000110c487223 */ /* 0x000fe2000001004b */
[----:B------:R-:W-:Y:S02]  /*05b0*/  PRMT R18, R18, 0x7632, R18 ;  /* 0x0000763212127816 */ /* 0x000fe40000000012 */
[----:B------:R-:W-:Y:S01]  /*05c0*/  PRMT R11, R11, 0x7632, R11 ;  /* 0x000076320b0b7816 */ /* 0x000fe2000000000b */
[----:B------:R-:W-:Y:S01]  /*05d0*/  FFMA.FTZ R75, R9, R16, R72 ;  /* 0x00000010094b7223 */ /* 0x000fe20000010048 */
[----:B------:R-:W-:Y:S02]  /*05e0*/  SHF.L.U32 R17, R18, 0x10, RZ ;  /* 0x0000001012117819 */ /* 0x000fe400000006ff */
[----:B------:R-:W-:Y:S02]  /*05f0*/  SHF.L.U32 R11, R11, 0x10, RZ ;  /* 0x000000100b0b7819 */ /* 0x000fe400000006ff */
[----:B------:R-:W-:-:S02]  /*0600*/  SHF.L.U32 R14, R14, 0x10, RZ ;  /* 0x000000100e0e7819 */ /* 0x000fc400000006ff */
[C---:B-----5:R-:W-:Y:S02]  /*0610*/  SHF.L.U32 R87, R20.reuse, 0x10, RZ ;  /* 0x0000001014577819 */ /* 0x060fe400000006ff */
[----:B------:R-:W-:Y:S01]  /*0620*/  PRMT R20, R20, 0x7632, R20 ;  /* 0x0000763214147816 */ /* 0x000fe20000000014 */
[----:B------:R-:W-:Y:S01]  /*0630*/  FFMA.FTZ R18, R10, R17, R75 ;  /* 0x000000110a127223 */ /* 0x000fe2000001004b */
[----:B------:R-:W-:Y:S01]  /*0640*/  FFMA.FTZ R73, R14, R11, R73 ;  /* 0x0000000b0e497223 */ /* 0x000fe20000010049 */
[C---:B------:R-:W-:Y:S01]  /*0650*/  PRMT R11, R19.reuse, 0x7632, R11 ;  /* 0x00007632130b7816 */ /* 0x040fe2000000000b */
[----:B------:R-:W-:Y:S01]  /*0660*/  FFMA.FTZ R87, R88, R87, R6 ;  /* 0x0000005758577223 */ /* 0x000fe20000010006 */
[----:B------:R-:W-:Y:S02]  /*0670*/  SHF.L.U32 R17, R20, 0x10, RZ ;  /* 0x0000001014117819 */ /* 0x000fe400000006ff */
[----:B------:R-:W-:Y:S02]  /*0680*/  SHF.L.U32 R16, R19, 0x10, RZ ;  /* 0x0000001013107819 */ /* 0x000fe400000006ff */
[----:B------:R-:W-:-:S02]  /*0690*/  SHF.L.U32 R72, R24, 0x10, RZ ;  /* 0x0000001018487819 */ /* 0x000fc400000006ff */
[----:B------:R-:W-:Y:S01]  /*06a0*/  PRMT R19, R24, 0x7632, R19 ;  /* 0x0000763218137816 */ /* 0x000fe20000000013 */
[----:B------:R-:W-:Y:S01]  /*06b0*/  FFMA.FTZ R24, R8, R17, R87 ;  /* 0x0000001108187223 */ /* 0x000fe20000010057 */
[C---:B------:R-:W-:Y:S02]  /*06c0*/  PRMT R6, R21.reuse, 0x7632, R6 ;  /* 0x0000763215067816 */ /* 0x040fe40000000006 */
        /* <DEDUP_REMOVED lines=10> */
[----:B------:R-:W-:-:S02]  /*0770*/  SHF.L.U32 R6, R22, 0x10, RZ ;  /* 0x0000001016067819 */ /* 0x000fc400000006ff */
[----:B------:R-:W-:Y:S01]  /*0780*/  PRMT R22, R22, 0x7632, R22 ;  /* 0x0000763216167816 */ /* 0x000fe20000000016 */
        /* <DEDUP_REMOVED lines=13> */
[C---:B------:R-:W-:Y:S02]  /*0860*/  PRMT R18, R28.reuse, 0x7632, R18 ;  /* 0x000076321c127816 */ /* 0x040fe40000000012 */
[----:B------:R-:W-:Y:S01]  /*0870*/  SHF.L.U32 R28, R28, 0x10, RZ ;  /* 0x000000101c1c7819 */ /* 0x000fe200000006ff */
[----:B------:R-:W-:Y:S01]  /*0880*/  FFMA.FTZ R7, R15, R6, R16 ;  /* 0x000000060f077223 */ /* 0x000fe20000010010 */
[----:B------:R-:W-:Y:S01]  /*0890*/  FFMA.FTZ R16, R10, R11, R17 ;  /* 0x0000000b0a107223 */ /* 0x000fe20000010011 */
[----:B------:R-:W-:Y:S02]  /*08a0*/  SHF.L.U32 R11, R18, 0x10, RZ ;  /* 0x00000010120b7819 */ /* 0x000fe400000006ff */
[--C-:B------:R-:W-:Y:S01]  /*08b0*/  FFMA.FTZ R17, R88, R28, R5.reuse ;  /* 0x0000001c58117223 */ /* 0x100fe20000010005 */
[C---:B------:R-:W-:Y:S02]  /*08c0*/  PRMT R5, R29.reuse, 0x7632, R5 ;  /* 0x000076321d057816 */ /* 0x040fe40000000005 */
[----:B------:R-:W-:Y:S01]  /*08d0*/  SHF.L.U32 R18, R29, 0x10, RZ ;  /* 0x000000101d127819 */ /* 0x000fe200000006ff */
[----:B------:R-:W-:Y:S01]  /*08e0*/  FFMA.FTZ R20, R8, R11, R17 ;  /* 0x0000000b08147223 */ /* 0x000fe20000010011 */
[----:B------:R-:W-:-:S03]  /*08f0*/  SHF.L.U32 R5, R5, 0x10, RZ ;  /* 0x0000001005057819 */ /* 0x000fc600000006ff */
[----:B------:R-:W-:Y:S01]  /*0900*/  FFMA.FTZ R11, R13, R18, R20 ;  /* 0x000000120d0b7223 */ /* 0x000fe20000010014 */
[C---:B------:R-:W-:Y:S02]  /*0910*/  SHF.L.U32 R18, R30.reuse, 0x10, RZ ;  /* 0x000000101e127819 */ /* 0x040fe400000006ff */
[----:B------:R-:W-:Y:S01]  /*0920*/  PRMT R30, R30, 0x7632, R30 ;  /* 0x000076321e1e7816 */ /* 0x000fe2000000001e */
[----:B------:R-:W-:Y:S01]  /*0930*/  FFMA.FTZ R20, R12, R5, R11 ;  /* 0x000000050c147223 */ /* 0x000fe2000001000b */
[----:B------:R-:W-:Y:S02]  /*0940*/  PRMT R19, R32, 0x7632, R19 ;  /* 0x0000763220137816 */ /* 0x000fe40000000013 */
[----:B------:R-:W-:Y:S01]  /*0950*/  SHF.L.U32 R11, R30, 0x10, RZ ;  /* 0x000000101e0b7819 */ /* 0x000fe200000006ff */
[----:B------:R-:W-:Y:S01]  /*0960*/  FFMA.FTZ R17, R9, R18, R20 ;  /* 0x0000001209117223 */ /* 0x000fe20000010014 */
[----:B------:R-:W-:Y:S02]  /*0970*/  SHF.L.U32 R21, R32, 0x10, RZ ;  /* 0x0000001020157819 */ /* 0x000fe400000006ff */
[----:B------:R-:W-:-:S02]  /*0980*/  PRMT R23, R23, 0x7632, R23 ;  /* 0x0000763217177816 */ /* 0x000fc40000000017 */
[C---:B------:R-:W-:Y:S02]  /*0990*/  SHF.L.U32 R6, R27.reuse, 0x10, RZ ;  /* 0x000000101b067819 */ /* 0x040fe400000006ff */
[----:B------:R-:W-:Y:S01]  /*09a0*/  PRMT R27, R27, 0x7632, R27 ;  /* 0x000076321b1b7816 */ /* 0x000fe2000000001b */
[----:B------:R-:W-:Y:S01]  /*09b0*/  FFMA.FTZ R18, R10, R11, R17 ;  /* 0x0000000b0a127223 */ /* 0x000fe20000010011 */
[----:B------:R-:W-:Y:S01]  /*09c0*/  SHF.L.U32 R19, R19, 0x10, RZ ;  /* 0x0000001013137819 */ /* 0x000fe200000006ff */
[----:B------:R-:W-:Y:S01]  /*09d0*/  FFMA.FTZ R21, R88, R21, R4 ;  /* 0x0000001558157223 */ /* 0x000fe20000010004 */
[----:B------:R-:W-:Y:S02]  /*09e0*/  SHF.L.U32 R23, R23, 0x10, RZ ;  /* 0x0000001017177819 */ /* 0x000fe400000006ff */
[----:B------:R-:W-:Y:S01]  /*09f0*/  PRMT R11, R36, 0x7632, R11 ;  /* 0x00007632240b7816 */ /* 0x000fe2000000000b */
[----:B------:R-:W-:Y:S01]  /*0a00*/  FFMA.FTZ R16, R15, R6, R16 ;  /* 0x000000060f107223 */ /* 0x000fe20000010010 */
[----:B------:R-:W-:-:S02]  /*0a10*/  SHF.L.U32 R27, R27, 0x10, RZ ;  /* 0x000000101b1b7819 */ /* 0x000fc400000006ff */
[----:B------:R-:W-:Y:S01]  /*0a20*/  SHF.L.U32 R36, R36, 0x10, RZ ;  /* 0x0000001024247819 */ /* 0x000fe200000006ff */
[----:B------:R-:W-:Y:S01]  /*0a30*/  FFMA.FTZ R20, R8, R19, R21 ;  /* 0x0000001308147223 */ /* 0x000fe20000010015 */
[C---:B------:R-:W-:Y:S01]  /*0a40*/  SHF.L.U32 R4, R33.reuse, 0x10, RZ ;  /* 0x0000001021047819 */ /* 0x040fe200000006ff */
[C---:B------:R-:W-:Y:S01]  /*0a50*/  FFMA.FTZ R6, R14.reuse, R23, R7 ;  /* 0x000000170e067223 */ /* 0x040fe20000010007 */
        /* <DEDUP_REMOVED lines=8> */
[----:B------:R-:W-:-:S02]  /*0ae0*/  SHF.L.U32 R4, R37, 0x10, RZ ;  /* 0x0000001025047819 */ /* 0x000fc400000006ff */
[----:B------:R-:W-:Y:S01]  /*0af0*/  PRMT R37, R37, 0x7632, R37 ;  /* 0x0000763225257816 */ /* 0x000fe20000000025 */
[----:B------:R-:W-:Y:S01]  /*0b00*/  FFMA.FTZ R11, R15, R16, R18 ;  /* 0x000000100f0b7223 */ /* 0x000fe20000010012 */
[----:B------:R-:W-:Y:S01]  /*0b10*/  FFMA.FTZ R16, R12, R33, R17 ;  /* 0x000000210c107223 */ /* 0x000fe20000010011 */
[----:B------:R-:W-:Y:S01]  /*0b20*/  FFMA.FTZ R17, R13, R4, R20 ;  /* 0x000000040d117223 */ /* 0x000fe20000010014 */
[----:B------:R-:W-:Y:S02]  /*0b30*/  SHF.L.U32 R37, R37, 0x10, RZ ;  /* 0x0000001025257819 */ /* 0x000fe400000006ff */
[C---:B------:R-:W-:Y:S02]  /*0b40*/  SHF.L.U32 R4, R34.reuse, 0x10, RZ ;  /* 0x0000001022047819 */ /* 0x040fe400000006ff */
[----:B------:R-:W-:Y:S01]  /*0b50*/  PRMT R34, R34, 0x7632, R34 ;  /* 0x0000763222227816 */ /* 0x000fe20000000022 */
[----:B------:R-:W-:Y:S01]  /*0b60*/  FFMA.FTZ R37, R12, R37, R17 ;  /* 0x000000250c257223 */ /* 0x000fe20000010011 */
[----:B------:R-:W-:Y:S01]  /*0b70*/  PRMT R18, R38, 0x7632, R18 ;  /* 0x0000763226127816 */ /* 0x000fe20000000012 */
[----:B------:R-:W-:Y:S01]  /*0b80*/  FFMA.FTZ R19, R9, R4, R16 ;  /* 0x0000000409137223 */ /* 0x000fe20000010010 */
[----:B------:R-:W-:-:S02]  /*0b90*/  SHF.L.U32 R17, R34, 0x10, RZ ;  /* 0x0000001022117819 */ /* 0x000fc400000006ff */
[----:B------:R-:W-:Y:S02]  /*0ba0*/  SHF.L.U32 R38, R38, 0x10, RZ ;  /* 0x0000001026267819 */ /* 0x000fe400000006ff */
[----:B------:R-:W-:Y:S01]  /*0bb0*/  SHF.L.U32 R21, R18, 0x10, RZ ;  /* 0x0000001012157819 */ /* 0x000fe200000006ff */
[----:B------:R-:W-:Y:S01]  /*0bc0*/  FFMA.FTZ R18, R10, R17, R19 ;  /* 0x000000110a127223 */ /* 0x000fe20000010013 */
[C---:B------:R-:W-:Y:S01]  /*0bd0*/  SHF.L.U32 R17, R40.reuse, 0x10, RZ ;  /* 0x0000001028117819 */ /* 0x040fe200000006ff */
[----:B------:R-:W-:Y:S01]  /*0be0*/  FFMA.FTZ R38, R9, R38, R37 ;  /* 0x0000002609267223 */ /* 0x000fe20000010025 */
[----:B------:R-:W-:Y:S02]  /*0bf0*/  PRMT R40, R40, 0x7632, R40 ;  /* 0x0000763228287816 */ /* 0x000fe40000000028 */
[----:B------:R-:W-:Y:S01]  /*0c00*/  SHF.L.U32 R20, R39, 0x10, RZ ;  /* 0x0000001027147819 */ /* 0x000fe200000006ff */
[----:B------:R-:W-:Y:S01]  /*0c10*/  FFMA.FTZ R21, R10, R21, R38 ;  /* 0x000000150a157223 */ /* 0x000fe20000010026 */
[----:B------:R-:W-:Y:S01]  /*0c20*/  SHF.L.U32 R19, R40, 0x10, RZ ;  /* 0x0000001028137819 */ /* 0x000fe200000006ff */
[----:B------:R-:W-:Y:S01]  /*0c30*/  FFMA.FTZ R77, R88, R17, R77 ;  /* 0x00000011584d7223 */ /* 0x000fe2000001004d */
[----:B------:R-:W-:-:S02]  /*0c40*/  SHF.L.U32 R16, R35, 0x10, RZ ;  /* 0x0000001023107819 */ /* 0x000fc400000006ff */
[----:B------:R-:W-:Y:S01]  /*0c50*/  PRMT R4, R35, 0x7632, R4 ;  /* 0x0000763223047816 */ /* 0x000fe20000000004 */
[C---:B------:R-:W-:Y:S01]  /*0c60*/  FFMA.FTZ R20, R15.reuse, R20, R21 ;  /* 0x000000140f147223 */ /* 0x040fe20000010015 */
[----:B------:R-:W-:Y:S01]  /*0c70*/  FFMA.FTZ R22, R8, R19, R77 ;  /* 0x0000001308167223 */ /* 0x000fe2000001004d */
[C---:B------:R-:W-:Y:S01]  /*0c80*/  PRMT R19, R44.reuse, 0x7632, R19 ;  /* 0x000076322c137816 */ /* 0x040fe20000000013 */
[----:B------:R-:W-:Y:S01]  /*0c90*/  FFMA.FTZ R16, R15, R16, R18 ;  /* 0x000000100f107223 */ /* 0x000fe20000010012 */
[----:B------:R-:W-:Y:S02]  /*0ca0*/  SHF.L.U32 R21, R44, 0x10, RZ ;  /* 0x000000102c157819 */ /* 0x000fe400000006ff */
[----:B------:R-:W-:Y:S02]  /*0cb0*/  PRMT R5, R31, 0x7632, R5 ;  /* 0x000076321f057816 */ /* 0x000fe40000000005 */
[----:B------:R-:W-:Y:S02]  /*0cc0*/  SHF.L.U32 R17, R4, 0x10, RZ ;  /* 0x0000001004117819 */ /* 0x000fe400000006ff */
[----:B------:R-:W-:-:S02]  /*0cd0*/  SHF.L.U32 R18, R41, 0x10, RZ ;  /* 0x0000001029127819 */ /* 0x000fc400000006ff */
[----:B------:R-:W-:Y:S01]  /*0ce0*/  PRMT R39, R39, 0x7632, R39 ;  /* 0x0000763227277816 */ /* 0x000fe20000000027 */
[----:B------:R-:W-:Y:S01]  /*0cf0*/  FFMA.FTZ R23, R88, R21, R84 ;  /* 0x0000001558177223 */ /* 0x000fe20000010054 */
[----:B------:R-:W-:Y:S02]  /*0d00*/  PRMT R41, R41, 0x7632, R41 ;  /* 0x0000763229297816 */ /* 0x000fe40000000029 */
[----:B------:R-:W-:Y:S01]  /*0d10*/  SHF.L.U32 R19, R19, 0x10, RZ ;  /* 0x0000001013137819 */ /* 0x000fe200000006ff */
[----:B------:R-:W-:Y:S01]  /*0d20*/  FFMA.FTZ R4, R14, R17, R16 ;  /* 0x000000110e047223 */ /* 0x000fe20000010010 */
[----:B------:R-:W-:Y:S01]  /*0d30*/  SHF.L.U32 R5, R5, 0x10, RZ ;  /* 0x0000001005057819 */ /* 0x000fe200000006ff */
[----:B------:R-:W-:Y:S01]  /*0d40*/  FFMA.FTZ R17, R13, R18, R22 ;  /* 0x000000120d117223 */ /* 0x000fe20000010016 */
[----:B------:R-:W-:Y:S01]  /*0d50*/  SHF.L.U32 R39, R39, 0x10, RZ ;  /* 0x0000001027277819 */ /* 0x000fe200000006ff */
[----:B------:R-:W-:Y:S01]  /*0d60*/  FFMA.FTZ R24, R8, R19, R23 ;  /* 0x0000001308187223 */ /* 0x000fe20000010017 */
[----:B------:R-:W-:-:S02]  /*0d70*/  SHF.L.U32 R41, R41, 0x10, RZ ;  /* 0x0000001029297819 */ /* 0x000fc400000006ff */
[C---:B------:R-:W-:Y:S02]  /*0d80*/  PRMT R21, R45.reuse, 0x7632, R21 ;  /* 0x000076322d157816 */ /* 0x040fe40000000015 */
[----:B------:R-:W-:Y:S01]  /*0d90*/  SHF.L.U32 R22, R45, 0x10, RZ ;  /* 0x000000102d167819 */ /* 0x000fe200000006ff */
[--C-:B------:R-:W-:Y:S01]  /*0da0*/  FFMA.FTZ R5, R14, R5, R11.reuse ;  /* 0x000000050e057223 */ /* 0x100fe2000001000b */
[----:B------:R-:W-:Y:S01]  /*0db0*/  PRMT R11, R42, 0x7632, R11 ;  /* 0x000076322a0b7816 */ /* 0x000fe2000000000b */
[----:B------:R-:W-:Y:S01]  /*0dc0*/  FFMA.FTZ R85, R14, R39, R20 ;  /* 0x000000270e557223 */ /* 0x000fe20000010014 */
[----:B------:R-:W-:Y:S01]  /*0dd0*/  SHF.L.U32 R42, R42, 0x10, RZ ;  /* 0x000000102a2a7819 */ /* 0x000fe200000006ff */
[----:B------:R-:W-:Y:S01]  /*0de0*/  FFMA.FTZ R20, R12, R41, R17 ;  /* 0x000000290c147223 */ /* 0x000fe20000010011 */
[----:B------:R-:W-:Y:S01]  /*0df0*/  SHF.L.U32 R21, R21, 0x10, RZ ;  /* 0x0000001015157819 */ /* 0x000fe200000006ff */
[----:B------:R-:W-:Y:S01]  /*0e00*/  FFMA.FTZ R19, R13, R22, R24 ;  /* 0x000000160d137223 */ /* 0x000fe20000010018 */
[----:B------:R-:W-:-:S02]  /*0e10*/  PRMT R23, R48, 0x7632, R23 ;  /* 0x0000763230177816 */ /* 0x000fc40000000017 */
[----:B------:R-:W-:Y:S01]  /*0e20*/  SHF.L.U32 R48, R48, 0x10, RZ ;  /* 0x0000001030307819 */ /* 0x000fe200000006ff */
[----:B------:R-:W-:Y:S01]  /*0e30*/  FFMA.FTZ R17, R9, R42, R20 ;  /* 0x0000002a09117223 */ /* 0x000fe20000010014 */
[----:B------:R-:W-:Y:S01]  /*0e40*/  SHF.L.U32 R11, R11, 0x10, RZ ;  /* 0x000000100b0b7819 */ /* 0x000fe200000006ff */
[----:B------:R-:W-:Y:S01]  /*0e50*/  FFMA.FTZ R24, R12, R21, R19 ;  /* 0x000000150c187223 */ /* 0x000fe20000010013 */
[C---:B------:R-:W-:Y:S02]  /*0e60*/  SHF.L.U32 R22, R46.reuse, 0x10, RZ ;  /* 0x000000102e167819 */ /* 0x040fe400000006ff */
[----:B------:R-:W-:Y:S01]  /*0e70*/  PRMT R46, R46, 0x7632, R46 ;  /* 0x000076322e2e7816 */ /* 0x000fe2000000002e */
[----:B------:R-:W-:Y:S01]  /*0e80*/  FFMA.FTZ R83, R88, R48, R83 ;  /* 0x0000003058537223 */ /* 0x000fe20000010053 */
[----:B------:R-:W-:Y:S01]  /*0e90*/  SHF.L.U32 R23, R23, 0x10, RZ ;  /* 0x0000001017177819 */ /* 0x000fe200000006ff */
        /* <DEDUP_REMOVED lines=8> */
[----:B------:R-:W-:Y:S01]  /*0f20*/  PRMT R16, R43, 0x7632, R16 ;  /* 0x000076322b107816 */ /* 0x000fe20000000010 */
[----:B------:R-:W-:Y:S01]  /*0f30*/  FFMA.FTZ R22, R10, R17, R19 ;  /* 0x000000110a167223 */ /* 0x000fe20000010013 */
[C---:B------:R-:W-:Y:S02]  /*0f40*/  PRMT R18, R47.reuse, 0x7632, R18 ;  /* 0x000076322f127816 */ /* 0x040fe40000000012 */
[----:B------:R-:W-:Y:S01]  /*0f50*/  SHF.L.U32 R20, R47, 0x10, RZ ;  /* 0x000000102f147819 */ /* 0x000fe200000006ff */
[----:B------:R-:W-:Y:S01]  /*0f60*/  FFMA.FTZ R19, R13, R24, R26 ;  /* 0x000000180d137223 */ /* 0x000fe2000001001a */
[----:B------:R-:W-:-:S02]  /*0f70*/  SHF.L.U32 R49, R49, 0x10, RZ ;  /* 0x0000001031317819 */ /* 0x000fc400000006ff */
[----:B------:R-:W-:Y:S01]  /*0f80*/  SHF.L.U32 R77, R16, 0x10, RZ ;  /* 0x00000010104d7819 */ /* 0x000fe200000006ff */
[----:B------:R-:W-:Y:S01]  /*0f90*/  FFMA.FTZ R20, R15, R20, R22 ;  /* 0x000000140f147223 */ /* 0x000fe20000010016 */
[----:B------:R-:W-:Y:S02]  /*0fa0*/  SHF.L.U32 R17, R18, 0x10, RZ ;  /* 0x0000001012117819 */ /* 0x000fe400000006ff */
[----:B------:R-:W-:Y:S01]  /*0fb0*/  SHF.L.U32 R16, R50, 0x10, RZ ;  /* 0x0000001032107819 */ /* 0x000fe200000006ff */
[----:B------:R-:W-:Y:S01]  /*0fc0*/  FFMA.FTZ R18, R12, R49, R19 ;  /* 0x000000310c127223 */ /* 0x000fe20000010013 */
        /* <DEDUP_REMOVED lines=20> */
[----:B------:R-:W-:Y:S01]  /*1110*/  SHF.L.U32 R21, R21, 0x10, RZ ;  /* 0x0000001015157819 */ /* 0x000fe200000006ff */
[----:B------:R-:W-:Y:S01]  /*1120*/  FFMA.FTZ R11, R15, R18, R20 ;  /* 0x000000120f0b7223 */ /* 0x000fe20000010014 */
[----:B------:R-:W-:Y:S01]  /*1130*/  FFMA.FTZ R18, R12, R17, R19 ;  /* 0x000000110c127223 */ /* 0x000fe20000010013 */
[----:B------:R-:W-:-:S02]  /*1140*/  PRMT R17, R57, 0x7632, R17 ;  /* 0x0000763239117816 */ /* 0x000fc40000000011 */
[----:B------:R-:W-:Y:S01]  /*1150*/  SHF.L.U32 R20, R57, 0x10, RZ ;  /* 0x0000001039147819 */ /* 0x000fe200000006ff */
[----:B------:R-:W-:Y:S01]  /*1160*/  FFMA.FTZ R22, R8, R21, R23 ;  /* 0x0000001508167223 */ /* 0x000fe20000010017 */
[----:B------:R-:W-:Y:S02]  /*1170*/  SHF.L.U32 R83, R16, 0x10, RZ ;  /* 0x0000001010537819 */ /* 0x000fe400000006ff */
[C---:B------:R-:W-:Y:S02]  /*1180*/  SHF.L.U32 R16, R54.reuse, 0x10, RZ ;  /* 0x0000001036107819 */ /* 0x040fe400000006ff */
        /* <DEDUP_REMOVED lines=13> */
[C---:B------:R-:W-:Y:S01]  /*1260*/  PRMT R21, R60.reuse, 0x7632, R21 ;  /* 0x000076323c157816 */ /* 0x040fe20000000015 */
[----:B------:R-:W-:Y:S01]  /*1270*/  FFMA.FTZ R17, R15, R18, R20 ;  /* 0x000000120f117223 */ /* 0x000fe20000010014 */
[----:B------:R-:W-:Y:S01]  /*1280*/  SHF.L.U32 R60, R60, 0x10, RZ ;  /* 0x000000103c3c7819 */ /* 0x000fe200000006ff */
[----:B------:R-:W-:Y:S01]  /*1290*/  FFMA.FTZ R20, R10, R11, R19 ;  /* 0x0000000b0a147223 */ /* 0x000fe20000010013 */
[----:B------:R-:W-:Y:S02]  /*12a0*/  SHF.L.U32 R18, R59, 0x10, RZ ;  /* 0x000000103b127819 */ /* 0x000fe400000006ff */
[----:B------:R-:W-:Y:S01]  /*12b0*/  SHF.L.U32 R21, R21, 0x10, RZ ;  /* 0x0000001015157819 */ /* 0x000fe200000006ff */
[----:B------:R-:W-:Y:S01]  /*12c0*/  FFMA.FTZ R79, R88, R60, R79 ;  /* 0x0000003c584f7223 */ /* 0x000fe2000001004f */
[----:B------:R-:W-:Y:S01]  /*12d0*/  PRMT R16, R55, 0x7632, R16 ;  /* 0x0000763237107816 */ /* 0x000fe20000000010 */
[----:B------:R-:W-:Y:S01]  /*12e0*/  FFMA.FTZ R18, R15, R18, R20 ;  /* 0x000000120f127223 */ /* 0x000fe20000010014 */
[C---:B------:R-:W-:Y:S01]  /*12f0*/  SHF.L.U32 R20, R61.reuse, 0x10, RZ ;  /* 0x000000103d147819 */ /* 0x040fe200000006ff */
[----:B------:R-:W-:Y:S01]  /*1300*/  FFMA.FTZ R22, R8, R21, R79 ;  /* 0x0000001508167223 */ /* 0x000fe2000001004f */
[----:B------:R-:W-:-:S02]  /*1310*/  PRMT R61, R61, 0x7632, R61 ;  /* 0x000076323d3d7816 */ /* 0x000fc4000000003d */
[----:B------:R-:W-:Y:S02]  /*1320*/  SHF.L.U32 R11, R16, 0x10, RZ ;  /* 0x00000010100b7819 */ /* 0x000fe400000006ff */
[C---:B------:R-:W-:Y:S01]  /*1330*/  SHF.L.U32 R16, R64.reuse, 0x10, RZ ;  /* 0x0000001040107819 */ /* 0x040fe200000006ff */
[----:B------:R-:W-:Y:S01]  /*1340*/  FFMA.FTZ R19, R13, R20, R22 ;  /* 0x000000140d137223 */ /* 0x000fe20000010016 */
[----:B------:R-:W-:Y:S02]  /*1350*/  SHF.L.U32 R61, R61, 0x10, RZ ;  /* 0x000000103d3d7819 */ /* 0x000fe400000006ff */
[----:B------:R-:W-:Y:S01]  /*1360*/  PRMT R64, R64, 0x7632, R64 ;  /* 0x0000763240407816 */ /* 0x000fe20000000040 */
[----:B------:R-:W-:Y:S01]  /*1370*/  FFMA.FTZ R82, R14, R11, R17 ;  /* 0x0000000b0e527223 */ /* 0x000fe20000010011 */
[----:B------:R-:W-:Y:S01]  /*1380*/  FFMA.FTZ R81, R88, R16, R81 ;  /* 0x0000001058517223 */ /* 0x000fe20000010051 */
[----:B------:R-:W-:Y:S01]  /*1390*/  SHF.L.U32 R16, R62, 0x10, RZ ;  /* 0x000000103e107819 */ /* 0x000fe200000006ff */
[----:B------:R-:W-:Y:S01]  /*13a0*/  FFMA.FTZ R20, R12, R61, R19 ;  /* 0x0000003d0c147223 */ /* 0x000fe20000010013 */
[----:B------:R-:W-:-:S02]  /*13b0*/  SHF.L.U32 R11, R64, 0x10, RZ ;  /* 0x00000010400b7819 */ /* 0x000fc400000006ff */
[----:B------:R-:W-:Y:S01]  /*13c0*/  PRMT R62, R62, 0x7632, R62 ;  /* 0x000076323e3e7816 */ /* 0x000fe2000000003e */
[----:B------:R-:W-:Y:S01]  /*13d0*/  FFMA.FTZ R19, R9, R16, R20 ;  /* 0x0000001009137223 */ /* 0x000fe20000010014 */
[----:B------:R-:W-:Y:S01]  /*13e0*/  PRMT R16, R65, 0x7632, R16 ;  /* 0x0000763241107816 */ /* 0x000fe20000000010 */
[----:B------:R-:W-:Y:S01]  /*13f0*/  FFMA.FTZ R22, R8, R11, R81 ;  /* 0x0000000b08167223 */ /* 0x000fe20000010051 */
[----:B------:R-:W-:Y:S02]  /*1400*/  SHF.L.U32 R11, R62, 0x10, RZ ;  /* 0x000000103e0b7819 */ /* 0x000fe400000006ff */
[----:B------:R-:W-:Y:S02]  /*1410*/  PRMT R59, R59, 0x7632, R59 ;  /* 0x000076323b3b7816 */ /* 0x000fe4000000003b */
[C---:B------:R-:W-:Y:S02]  /*1420*/  PRMT R24, R68.reuse, 0x7632, R24 ;  /* 0x0000763244187816 */ /* 0x040fe40000000018 */
[----:B------:R-:W-:-:S02]  /*1430*/  SHF.L.U32 R25, R68, 0x10, RZ ;  /* 0x0000001044197819 */ /* 0x000fc400000006ff */
[----:B------:R-:W-:Y:S01]  /*1440*/  SHF.L.U32 R21, R16, 0x10, RZ ;  /* 0x0000001010157819 */ /* 0x000fe200000006ff */
[--C-:B------:R-:W-:Y:S01]  /*1450*/  FFMA.FTZ R16, R10, R11, R19.reuse ;  /* 0x0000000b0a107223 */ /* 0x100fe20000010013 */
[----:B------:R-:W-:Y:S01]  /*1460*/  SHF.L.U32 R20, R65, 0x10, RZ ;  /* 0x0000001041147819 */ /* 0x000fe200000006ff */
[----:B------:R-:W-:Y:S01]  /*1470*/  FFMA.FTZ R25, R88, R25, R80 ;  /* 0x0000001958197223 */ /* 0x000fe20000010050 */
[----:B------:R-:W-:Y:S02]  /*1480*/  SHF.L.U32 R59, R59, 0x10, RZ ;  /* 0x000000103b3b7819 */ /* 0x000fe400000006ff */
[----:B------:R-:W-:Y:S01]  /*1490*/  SHF.L.U32 R11, R24, 0x10, RZ ;  /* 0x00000010180b7819 */ /* 0x000fe200000006ff */
[----:B------:R-:W-:Y:S01]  /*14a0*/  FFMA.FTZ R23, R13, R20, R22 ;  /* 0x000000140d177223 */ /* 0x000fe20000010016 */
[C---:B------:R-:W-:Y:S01]  /*14b0*/  PRMT R19, R69.reuse, 0x7632, R19 ;  /* 0x0000763245137816 */ /* 0x040fe20000000013 */
[----:B------:R-:W-:Y:S01]  /*14c0*/  FFMA.FTZ R78, R14, R59, R18 ;  /* 0x0000003b0e4e7223 */ /* 0x000fe20000010012 */
[----:B------:R-:W-:Y:S01]  /*14d0*/  SHF.L.U32 R22, R69, 0x10, RZ ;  /* 0x0000001045167819 */ /* 0x000fe200000006ff */
[----:B------:R-:W-:Y:S01]  /*14e0*/  FFMA.FTZ R24, R8, R11, R25 ;  /* 0x0000000b08187223 */ /* 0x000fe20000010019 */
[----:B------:R-:W-:-:S02]  /*14f0*/  SHF.L.U32 R18, R63, 0x10, RZ ;  /* 0x000000103f127819 */ /* 0x000fc400000006ff */
[----:B------:R-:W-:Y:S01]  /*1500*/  SHF.L.U32 R8, R66, 0x10, RZ ;  /* 0x0000001042087819 */ /* 0x000fe200000006ff */
[----:B------:R-:W-:Y:S01]  /*1510*/  FFMA.FTZ R20, R12, R21, R23 ;  /* 0x000000150c147223 */ /* 0x000fe20000010017 */
[----:B------:R-:W-:Y:S01]  /*1520*/  PRMT R66, R66, 0x7632, R66 ;  /* 0x0000763242427816 */ /* 0x000fe20000000042 */
        /* <DEDUP_REMOVED lines=8> */
[----:B------:R-:W-:Y:S01]  /*15b0*/  UIADD3 UR4, UPT, UPT, UR4, 0x1, URZ ;  /* 0x0000000104047890 */ /* 0x000fe2000fffe0ff */
[----:B------:R-:W-:Y:S01]  /*15c0*/  SHF.L.U32 R8, R67, 0x10, RZ ;  /* 0x0000001043087819 */ /* 0x000fe200000006ff */
[----:B------:R-:W-:Y:S01]  /*15d0*/  FFMA.FTZ R12, R10, R11, R13 ;  /* 0x0000000b0a0c7223 */ /* 0x000fe2000001000d */
[----:B------:R-:W-:Y:S01]  /*15e0*/  SHF.L.U32 R11, R16, 0x10, RZ ;  /* 0x00000010100b7819 */ /* 0x000fe200000006ff */
[----:B------:R-:W-:Y:S01]  /*15f0*/  FFMA.FTZ R13, R9, R70, R18 ;  /* 0x00000046090d7223 */ /* 0x000fe20000010012 */
[----:B------:R-:W-:Y:S01]  /*1600*/  UISETP.NE.AND UP0, UPT, UR4, 0x7, UPT ;  /* 0x000000070400788c */ /* 0x000fe2000bf05270 */
[----:B------:R-:W-:Y:S01]  /*1610*/  FFMA.FTZ R8, R15, R8, R12 ;  /* 0x000000080f087223 */ /* 0x000fe2000001000c */
[----:B------:R-:W-:Y:S01]  /*1620*/  PRMT R17, R63, 0x7632, R17 ;  /* 0x000076323f117816 */ /* 0x000fe20000000011 */
[----:B------:R-:W-:Y:S01]  /*1630*/  FFMA.FTZ R10, R10, R11, R13 ;  /* 0x0000000b0a0a7223 */ /* 0x000fe2000001000d */
[----:B------:R-:W-:-:S02]  /*1640*/  PRMT R67, R67, 0x7632, R67 ;  /* 0x0000763243437816 */ /* 0x000fc40000000043 */
[C---:B------:R-:W-:Y:S02]  /*1650*/  PRMT R9, R71.reuse, 0x7632, R9 ;  /* 0x0000763247097816 */ /* 0x040fe40000000009 */
[----:B------:R-:W-:Y:S02]  /*1660*/  SHF.L.U32 R12, R71, 0x10, RZ ;  /* 0x00000010470c7819 */ /* 0x000fe400000006ff */
[----:B------:R-:W-:Y:S02]  /*1670*/  SHF.L.U32 R17, R17, 0x10, RZ ;  /* 0x0000001011117819 */ /* 0x000fe400000006ff */
[----:B------:R-:W-:Y:S01]  /*1680*/  SHF.L.U32 R67, R67, 0x10, RZ ;  /* 0x0000001043437819 */ /* 0x000fe200000006ff */
[----:B------:R-:W-:Y:S01]  /*1690*/  FFMA.FTZ R10, R15, R12, R10 ;  /* 0x0000000c0f0a7223 */ /* 0x000fe2000001000a */
[----:B------:R-:W-:Y:S01]  /*16a0*/  SHF.L.U32 R9, R9, 0x10, RZ ;  /* 0x0000001009097819 */ /* 0x000fe200000006ff */
[----:B------:R-:W-:Y:S01]  /*16b0*/  FFMA.FTZ R79, R14, R17, R79 ;  /* 0x000000110e4f7223 */ /* 0x000fe2000001004f */
[----:B------:R-:W-:Y:S01]  /*16c0*/  IADD3 R0, PT, PT, R0, 0x4, RZ ;  /* 0x0000000400007810 */ /* 0x000fe20007ffe0ff */
[----:B------:R-:W-:-:S02]  /*16d0*/  FFMA.FTZ R81, R14, R67, R8 ;  /* 0x000000430e517223 */ /* 0x000fc40000010008 */
        /* <DEDUP_REMOVED lines=45> */
[----:B------:R-:W2:Y:S04]  /*19b0*/  SHFL.BFLY PT, R17, R12, 0x8, 0x1f ;  /* 0x0d001f000c117f89 */ /* 0x000ea800000e0000 */
        /* <DEDUP_REMOVED lines=13> */
[----:B------:R-:W-:-:S03]  /*1a90*/  FADD.FTZ R19, R84, R19 ;  /* 0x0000001354137221 */ /* 0x000fc60000010000 */
[----:B------:R-:W2:Y:S01]  /*1aa0*/  SHFL.BFLY PT, R0, R3, 0x4, 0x1f ;  /* 0x0c801f0003007f89 */ /* 0x000ea200000e0000 */
[----:B---3--:R-:W-:-:S03]  /*1ab0*/  FADD.FTZ R21, R14, R21 ;  /* 0x000000150e157221 */ /* 0x008fc60000010000 */
[----:B------:R-:W3:Y:S01]  /*1ac0*/  SHFL.BFLY PT, R2, R5, 0x4, 0x1f ;  /* 0x0c801f0005027f89 */ /* 0x000ee200000e0000 */
[----:B----4-:R-:W-:Y:S01]  /*1ad0*/  FADD.FTZ R23, R82, R23 ;  /* 0x0000001752177221 */ /* 0x010fe20000010000 */
[----:B-----5:R-:W-:Y:S02]  /*1ae0*/  FADD.FTZ R25, R25, R16 ;  /* 0x0000001019197221 */ /* 0x020fe40000010000 */
[----:B------:R-:W4:Y:S01]  /*1af0*/  SHFL.BFLY PT, R4, R9, 0x4, 0x1f ;  /* 0x0c801f0009047f89 */ /* 0x000f2200000e0000 */
[----:B0-----:R-:W-:-:S03]  /*1b00*/  FADD.FTZ R79, R79, R18 ;  /* 0x000000124f4f7221 */ /* 0x001fc60000010000 */
[----:B------:R-:W0:Y:S01]  /*1b10*/  SHFL.BFLY PT, R6, R7, 0x4, 0x1f ;  /* 0x0c801f0007067f89 */ /* 0x000e2200000e0000 */
[----:B-1----:R-:W-:-:S03]  /*1b20*/  FADD.FTZ R26, R81, R26 ;  /* 0x0000001a511a7221 */ /* 0x002fc60000010000 */
[----:B------:R-:W1:Y:S01]  /*1b30*/  SHFL.BFLY PT, R8, R11, 0x4, 0x1f ;  /* 0x0c801f000b087f89 */ /* 0x000e6200000e0000 */
[----:B--2---:R-:W-:-:S03]  /*1b40*/  FADD.FTZ R28, R27, R28 ;  /* 0x0000001c1b1c7221 */ /* 0x004fc60000010000 */
[----:B------:R-:W2:Y:S01]  /*1b50*/  SHFL.BFLY PT, R10, R13, 0x4, 0x1f ;  /* 0x0c801f000d0a7f89 */ /* 0x000ea200000e0000 */
[----:B------:R-:W-:-:S03]  /*1b60*/  FADD.FTZ R0, R3, R0 ;  /* 0x0000000003007221 */ /* 0x000fc60000010000 */
[----:B------:R-:W5:Y:S01]  /*1b70*/  SHFL.BFLY PT, R12, R15, 0x4, 0x1f ;  /* 0x0c801f000f0c7f89 */ /* 0x000f6200000e0000 */
[----:B---3--:R-:W-:-:S03]  /*1b80*/  FADD.FTZ R2, R5, R2 ;  /* 0x0000000205027221 */ /* 0x008fc60000010000 */
[----:B------:R-:W3:Y:S04]  /*1b90*/  SHFL.BFLY PT, R14, R17, 0x4, 0x1f ;  /* 0x0c801f00110e7f89 */ /* 0x000ee800000e0000 */
[----:B------:R-:W3:Y:S01]  /*1ba0*/  SHFL.BFLY PT, R16, R19, 0x4, 0x1f ;  /* 0x0c801f0013107f89 */ /* 0x000ee200000e0000 */
[----:B----4-:R-:W-:-:S03]  /*1bb0*/  FADD.FTZ R4, R9, R4 ;  /* 0x0000000409047221 */ /* 0x010fc60000010000 */
[----:B------:R-:W4:Y:S01]  /*1bc0*/  SHFL.BFLY PT, R18, R21, 0x4, 0x1f ;  /* 0x0c801f0015127f89 */ /* 0x000f2200000e0000 */
[----:B0-----:R-:W-:-:S03]  /*1bd0*/  FADD.FTZ R6, R7, R6 ;  /* 0x0000000607067221 */ /* 0x001fc60000010000 */
[----:B------:R-:W0:Y:S01]  /*1be0*/  SHFL.BFLY PT, R20, R23, 0x4, 0x1f ;  /* 0x0c801f0017147f89 */ /* 0x000e2200000e0000 */
[----:B-1----:R-:W-:-:S03]  /*1bf0*/  FADD.FTZ R8, R11, R8 ;  /* 0x000000080b087221 */ /* 0x002fc60000010000 */
[----:B------:R-:W1:Y:S01]  /*1c00*/  SHFL.BFLY PT, R22, R25, 0x4, 0x1f ;  /* 0x0c801f0019167f89 */ /* 0x000e6200000e0000 */
[----:B--2---:R-:W-:-:S03]  /*1c10*/  FADD.FTZ R10, R13, R10 ;  /* 0x0000000a0d0a7221 */ /* 0x004fc60000010000 */
[----:B------:R-:W2:Y:S01]  /*1c20*/  SHFL.BFLY PT, R24, R79, 0x4, 0x1f ;  /* 0x0c801f004f187f89 */ /* 0x000ea200000e0000 */
[----:B-----5:R-:W-:-:S03]  /*1c30*/  FADD.FTZ R12, R15, R12 ;  /* 0x0000000c0f0c7221 */ /* 0x020fc60000010000 */
[----:B------:R-:W5:Y:S01]  /*1c40*/  SHFL.BFLY PT, R29, R26, 0x4, 0x1f ;  /* 0x0c801f001a1d7f89 */ /* 0x000f6200000e0000 */
[----:B---3--:R-:W-:-:S03]  /*1c50*/  FADD.FTZ R14, R17, R14 ;  /* 0x0000000e110e7221 */ /* 0x008fc60000010000 */
[----:B------:R-:W3:Y:S01]  /*1c60*/  SHFL.BFLY PT, R31, R28, 0x4, 0x1f ;  /* 0x0c801f001c1f7f89 */ /* 0x000ee200000e0000 */
[----:B------:R-:W-:-:S03]  /*1c70*/  FADD.FTZ R16, R19, R16 ;  /* 0x0000001013107221 */ /* 0x000fc60000010000 */
[----:B------:R-:W3:Y:S01]  /*1c80*/  SHFL.BFLY PT, R3, R0, 0x2, 0x1f ;  /* 0x0c401f0000037f89 */ /* 0x000ee200000e0000 */
[----:B----4-:R-:W-:-:S03]  /*1c90*/  FADD.FTZ R18, R21, R18 ;  /* 0x0000001215127221 */ /* 0x010fc60000010000 */
[----:B------:R-:W4:Y:S01]  /*1ca0*/  SHFL.BFLY PT, R5, R2, 0x2, 0x1f ;  /* 0x0c401f0002057f89 */ /* 0x000f2200000e0000 */
[----:B0-----:R-:W-:Y:S01]  /*1cb0*/  FADD.FTZ R20, R23, R20 ;  /* 0x0000001417147221 */ /* 0x001fe20000010000 */
[----:B-1----:R-:W-:Y:S02]  /*1cc0*/  FADD.FTZ R22, R25, R22 ;  /* 0x0000001619167221 */ /* 0x002fe40000010000 */
[----:B------:R-:W0:Y:S01]  /*1cd0*/  SHFL.BFLY PT, R7, R4, 0x2, 0x1f ;  /* 0x0c401f0004077f89 */ /* 0x000e2200000e0000 */
[----:B--2---:R-:W-:-:S03]  /*1ce0*/  FADD.FTZ R24, R79, R24 ;  /* 0x000000184f187221 */ /* 0x004fc60000010000 */
[----:B------:R-:W1:Y:S01]  /*1cf0*/  SHFL.BFLY PT, R9, R6, 0x2, 0x1f ;  /* 0x0c401f0006097f89 */ /* 0x000e6200000e0000 */
[----:B-----5:R-:W-:-:S03]  /*1d00*/  FADD.FTZ R29, R26, R29 ;  /* 0x0000001d1a1d7221 */ /* 0x020fc60000010000 */
[----:B------:R-:W2:Y:S01]  /*1d10*/  SHFL.BFLY PT, R11, R8, 0x2, 0x1f ;  /* 0x0c401f00080b7f89 */ /* 0x000ea200000e0000 */
[----:B---3--:R-:W-:-:S03]  /*1d20*/  FADD.FTZ R31, R28, R31 ;  /* 0x0000001f1c1f7221 */ /* 0x008fc60000010000 */
[----:B------:R-:W3:Y:S01]  /*1d30*/  SHFL.BFLY PT, R13, R10, 0x2, 0x1f ;  /* 0x0c401f000a0d7f89 */ /* 0x000ee200000e0000 */
[----:B------:R-:W-:-:S03]  /*1d40*/  FADD.FTZ R3, R0, R3 ;  /* 0x0000000300037221 */ /* 0x000fc60000010000 */
[----:B------:R-:W5:Y:S01]  /*1d50*/  SHFL.BFLY PT, R15, R12, 0x2, 0x1f ;  /* 0x0c401f000c0f7f89 */ /* 0x000f6200000e0000 */
[----:B------:R-:W-:Y:S01]  /*1d60*/  LOP3.LUT P0, R0, R86, 0x1f, RZ, 0xc0, !PT ;  /* 0x0000001f56007812 */ /* 0x000fe2000780c0ff */
[----:B----4-:R-:W-:Y:S02]  /*1d70*/  FADD.FTZ R5, R2, R5 ;  /* 0x0000000502057221 */ /* 0x010fe40000010000 */
[----:B------:R-:W4:Y:S01]  /*1d80*/  SHFL.BFLY PT, R17, R14, 0x2, 0x1f ;  /* 0x0c401f000e117f89 */ /* 0x000f2200000e0000 */
[----:B------:R-:W-:Y:S02]  /*1d90*/  ISETP.NE.AND P1, PT, R0, RZ, PT ;  /* 0x000000ff0000720c */ /* 0x000fe40003f25270 */
[----:B------:R-:W-:Y:S01]  /*1da0*/  SHF.R.U32.HI R0, RZ, 0x3, R86 ;  /* 0x00000003ff007819 */ /* 0x000fe20000011656 */
[----:B------:R-:W4:Y:S01]  /*1db0*/  SHFL.BFLY PT, R19, R16, 0x2, 0x1f ;  /* 0x0c401f0010137f89 */ /* 0x000f2200000e0000 */
[----:B0-----:R-:W-:Y:S02]  /*1dc0*/  FADD.FTZ R7, R4, R7 ;  /* 0x0000000704077221 */ /* 0x001fe40000010000 */
[----:B------:R-:W-:Y:S01]  /*1dd0*/  LOP3.LUT R0, R0, 0xc, RZ, 0xc0, !PT ;  /* 0x0000000c00007812 */ /* 0x000fe200078ec0ff */
[----:B------:R-:W0:Y:S01]  /*1de0*/  SHFL.BFLY PT, R21, R18, 0x2, 0x1f ;  /* 0x0c401f0012157f89 */ /* 0x000e2200000e0000 */
[----:B-1----:R-:W-:-:S03]  /*1df0*/  FADD.FTZ R9, R6, R9 ;  /* 0x0000000906097221 */ /* 0x002fc60000010000 */
[----:B------:R-:W1:Y:S01]  /*1e00*/  SHFL.BFLY PT, R23, R20, 0x2, 0x1f ;  /* 0x0c401f0014177f89 */ /* 0x000e6200000e0000 */
[----:B--2---:R-:W-:-:S03]  /*1e10*/  FADD.FTZ R11, R8, R11 ;  /* 0x0000000b080b7221 */ /* 0x004fc60000010000 */
[----:B------:R-:W2:Y:S01]  /*1e20*/  SHFL.BFLY PT, R25, R22, 0x2, 0x1f ;  /* 0x0c401f0016197f89 */ /* 0x000ea200000e0000 */
[----:B---3--:R-:W-:-:S03]  /*1e30*/  FADD.FTZ R13, R10, R13 ;  /* 0x0000000d0a0d7221 */ /* 0x008fc60000010000 */
[----:B------:R-:W3:Y:S01]  /*1e40*/  SHFL.BFLY PT, R27, R24, 0x2, 0x1f ;  /* 0x0c401f00181b7f89 */ /* 0x000ee200000e0000 */
[----:B-----5:R-:W-:-:S03]  /*1e50*/  FADD.FTZ R15, R12, R15 ;  /* 0x0000000f0c0f7221 */ /* 0x020fc60000010000 */
[----:B------:R-:W5:Y:S01]  /*1e60*/  SHFL.BFLY PT, R26, R29, 0x2, 0x1f ;  /* 0x0c401f001d1a7f89 */ /* 0x000f6200000e0000 */
[----:B----4-:R-:W-:-:S03]  /*1e70*/  FADD.FTZ R17, R14, R17 ;  /* 0x000000110e117221 */ /* 0x010fc60000010000 */
[----:B------:R-:W4:Y:S01]  /*1e80*/  SHFL.BFLY PT, R28, R31, 0x2, 0x1f ;  /* 0x0c401f001f1c7f89 */ /* 0x000f2200000e0000 */
[----:B------:R-:W-:-:S03]  /*1e90*/  FADD.FTZ R19, R16, R19 ;  /* 0x0000001310137221 */ /* 0x000fc60000010000 */
[----:B------:R-:W4:Y:S01]  /*1ea0*/  SHFL.BFLY PT, R2, R3, 0x1, 0x1f ;  /* 0x0c201f0003027f89 */ /* 0x000f2200000e0000 */
[----:B0-----:R-:W-:Y:S01]  /*1eb0*/  FADD.FTZ R21, R18, R21 ;  /* 0x0000001512157221 */ /* 0x001fe20000010000 */
[----:B-1----:R-:W-:Y:S02]  /*1ec0*/  FADD.FTZ R23, R20, R23 ;  /* 0x0000001714177221 */ /* 0x002fe40000010000 */
[----:B------:R-:W0:Y:S01]  /*1ed0*/  SHFL.BFLY PT, R4, R5, 0x1, 0x1f ;  /* 0x0c201f0005047f89 */ /* 0x000e2200000e0000 */
[----:B--2---:R-:W-:-:S03]  /*1ee0*/  FADD.FTZ R25, R22, R25 ;  /* 0x0000001916197221 */ /* 0x004fc60000010000 */
[----:B------:R-:W1:Y:S01]  /*1ef0*/  SHFL.BFLY PT, R6, R7, 0x1, 0x1f ;  /* 0x0c201f0007067f89 */ /* 0x000e6200000e0000 */
[----:B---3--:R-:W-:-:S03]  /*1f00*/  FADD.FTZ R27, R24, R27 ;  /* 0x0000001b181b7221 */ /* 0x008fc60000010000 */
[----:B------:R-:W2:Y:S01]  /*1f10*/  SHFL.BFLY PT, R8, R9, 0x1, 0x1f ;  /* 0x0c201f0009087f89 */ /* 0x000ea200000e0000 */
[----:B-----5:R-:W-:-:S03]  /*1f20*/  FADD.FTZ R29, R29, R26 ;  /* 0x0000001a1d1d7221 */ /* 0x020fc60000010000 */
[----:B------:R-:W3:Y:S01]  /*1f30*/  SHFL.BFLY PT, R10, R11, 0x1, 0x1f ;  /* 0x0c201f000b0a7f89 */ /* 0x000ee200000e0000 */
[----:B----4-:R-:W-:-:S03]  /*1f40*/  FADD.FTZ R31, R31, R28 ;  /* 0x0000001c1f1f7221 */ /* 0x010fc60000010000 */
[----:B------:R-:W4:Y:S01]  /*1f50*/  SHFL.BFLY PT, R12, R13, 0x1, 0x1f ;  /* 0x0c201f000d0c7f89 */ /* 0x000f2200000e0000 */
[----:B------:R-:W-:-:S03]  /*1f60*/  FADD.FTZ R3, R3, R2 ;  /* 0x0000000203037221 */ /* 0x000fc60000010000 */
        /* <DEDUP_REMOVED lines=17> */
[----:B------:R0:W-:Y:S01]  /*2080*/  @!P0 STS [R0+UR4], R3 ;  /* 0x0000000300008988 */ /* 0x0001e20008000804 */
[----:B------:R-:W-:Y:S01]  /*2090*/  ISETP.NE.AND P0, PT, R86, RZ, PT ;  /* 0x000000ff5600720c */ /* 0x000fe20003f05270 */
[----:B-1----:R-:W-:Y:S01]  /*20a0*/  FADD.FTZ R21, R21, R20 ;  /* 0x0000001415157221 */ /* 0x002fe20000010000 */
[----:B--2---:R-:W-:Y:S01]  /*20b0*/  FADD.FTZ R23, R23, R22 ;  /* 0x0000001617177221 */ /* 0x004fe20000010000 */
[----:B------:R0:W-:Y:S01]  /*20c0*/  @!P1 STS [R0+UR4+0x10], R5 ;  /* 0x0000100500009988 */ /* 0x0001e20008000804 */
[----:B---3--:R-:W-:-:S03]  /*20d0*/  FADD.FTZ R25, R25, R24 ;  /* 0x0000001819197221 */ /* 0x008fc60000010000 */
[----:B------:R0:W-:Y:S01]  /*20e0*/  @!P1 STS [R0+UR4+0x20], R7 ;  /* 0x0000200700009988 */ /* 0x0001e20008000804 */
[----:B----4-:R-:W-:-:S03]  /*20f0*/  FADD.FTZ R27, R27, R26 ;  /* 0x0000001a1b1b7221 */ /* 0x010fc60000010000 */
[----:B------:R0:W-:Y:S01]  /*2100*/  @!P1 STS [R0+UR4+0x30], R9 ;  /* 0x0000300900009988 */ /* 0x0001e20008000804 */
[----:B-----5:R-:W-:-:S03]  /*2110*/  FADD.FTZ R29, R29, R28 ;  /* 0x0000001c1d1d7221 */ /* 0x020fc60000010000 */
[----:B------:R0:W-:Y:S01]  /*2120*/  @!P1 STS [R0+UR4+0x40], R11 ;  /* 0x0000400b00009988 */ /* 0x0001e20008000804 */
[----:B------:R-:W-:-:S03]  /*2130*/  FADD.FTZ R31, R31, R30 ;  /* 0x0000001e1f1f7221 */ /* 0x000fc60000010000 */
        /* <DEDUP_REMOVED lines=12> */
[----:B------:R-:W1:Y:S01]  /*2200*/  LDS.128 R36, [UR4] ;  /* 0x00000004ff247984 */ /* 0x000e620008000c00 */
[----:B0-----:R-:W0:Y:S03]  /*2210*/  LDC.64 R2, c[0x0][0x380] ;  /* 0x0000e000ff027b82 */ /* 0x001e260000000a00 */
[----:B------:R-:W2:Y:S04]  /*2220*/  LDS.128 R40, [UR4+0x10] ;  /* 0x00001004ff287984 */ /* 0x000ea80008000c00 */
[----:B------:R-:W3:Y:S04]  /*2230*/  LDS.128 R16, [UR4+0x20] ;  /* 0x00002004ff107984 */ /* 0x000ee80008000c00 */
[----:B------:R-:W4:Y:S04]  /*2240*/  LDS.128 R8, [UR4+0x30] ;  /* 0x00003004ff087984 */ /* 0x000f280008000c00 */
[----:B------:R-:W5:Y:S04]  /*2250*/  LDS.128 R12, [UR4+0x40] ;  /* 0x00004004ff0c7984 */ /* 0x000f680008000c00 */
[----:B------:R-:W5:Y:S04]  /*2260*/  LDS.128 R4, [UR4+0x50] ;  /* 0x00005004ff047984 */ /* 0x000f680008000c00 */
[----:B------:R-:W5:Y:S01]  /*2270*/  LDS.128 R20, [UR4+0x60] ;  /* 0x00006004ff147984 */ /* 0x000f620008000c00 */
[----:B0-----:R-:W-:-:S03]  /*2280*/  IMAD.WIDE.U32 R76, R76, 0x4, R2 ;  /* 0x000000044c4c7825 */ /* 0x001fc600078e0002 */
[----:B------:R-:W0:Y:S04]  /*2290*/  LDS.128 R24, [UR4+0x70] ;  /* 0x00007004ff187984 */ /* 0x000e280008000c00 */
[----:B------:R-:W0:Y:S04]  /*22a0*/  LDS.128 R28, [UR4+0x80] ;  /* 0x00008004ff1c7984 */ /* 0x000e280008000c00 */
[----:B------:R-:W0:Y:S01]  /*22b0*/  LDS.128 R32, [UR4+0x90] ;  /* 0x00009004ff207984 */ /* 0x000e220008000c00 */
[----:B-1----:R-:W-:-:S03]  /*22c0*/  FADD.FTZ R36, RZ, R36 ;  /* 0x00000024ff247221 */ /* 0x002fc60000010000 */
[----:B------:R-:W1:Y:S01]  /*22d0*/  LDS.128 R44, [UR4+0xc0] ;  /* 0x0000c004ff2c7984 */ /* 0x000e620008000c00 */
[----:B------:R-:W-:Y:S01]  /*22e0*/  FADD.FTZ R37, R36, R37 ;  /* 0x0000002524257221 */ /* 0x000fe20000010000 */
[----:B--2---:R-:W-:Y:S02]  /*22f0*/  FADD.FTZ R40, RZ, R40 ;  /* 0x00000028ff287221 */ /* 0x004fe40000010000 */
[----:B------:R-:W2:Y:S01]  /*2300*/  LDS.128 R52, [UR4+0xe0] ;  /* 0x0000e004ff347984 */ /* 0x000ea20008000c00 */
[----:B------:R-:W-:Y:S01]  /*2310*/  FADD.FTZ R38, R37, R38 ;  /* 0x0000002625267221 */ /* 0x000fe20000010000 */
[----:B------:R-:W-:Y:S01]  /*2320*/  FADD.FTZ R41, R40, R41 ;  /* 0x0000002928297221 */ /* 0x000fe20000010000 */
[----:B---3--:R-:W-:Y:S02]  /*2330*/  FADD.FTZ R16, RZ, R16 ;  /* 0x00000010ff107221 */ /* 0x008fe40000010000 */
[----:B------:R-:W-:Y:S01]  /*2340*/  FADD.FTZ R49, R38, R39 ;  /* 0x0000002726317221 */ /* 0x000fe20000010000 */
[----:B------:R-:W-:Y:S01]  /*2350*/  FADD.FTZ R42, R41, R42 ;  /* 0x0000002a292a7221 */ /* 0x000fe20000010000 */
[----:B------:R-:W3:Y:S01]  /*2360*/  LDS.128 R36, [UR4+0xa0] ;  /* 0x0000a004ff247984 */ /* 0x000ee20008000c00 */
[----:B----4-:R-:W-:Y:S01]  /*2370*/  FADD.FTZ R8, RZ, R8 ;  /* 0x00000008ff087221 */ /* 0x010fe20000010000 */
[----:B-----5:R-:W-:Y:S01]  /*2380*/  FADD.FTZ R12, RZ, R12 ;  /* 0x0000000cff0c7221 */ /* 0x020fe20000010000 */
[----:B------:R-:W-:Y:S01]  /*2390*/  FADD.FTZ R3, R42, R43 ;  /* 0x0000002b2a037221 */ /* 0x000fe20000010000 */
[----:B------:R-:W-:Y:S01]  /*23a0*/  STG.E desc[UR6][R76.64], R49 ;  /* 0x000000314c007986 */ /* 0x000fe2000c101906 */
[----:B------:R-:W-:Y:S01]  /*23b0*/  FADD.FTZ R17, R16, R17 ;  /* 0x0000001110117221 */ /* 0x000fe20000010000 */
[----:B------:R-:W-:Y:S01]  /*23c0*/  FADD.FTZ R4, RZ, R4 ;  /* 0x00000004ff047221 */ /* 0x000fe20000010000 */
[----:B------:R-:W-:Y:S01]  /*23d0*/  FADD.FTZ R9, R8, R9 ;  /* 0x0000000908097221 */ /* 0x000fe20000010000 */
[----:B------:R-:W4:Y:S01]  /*23e0*/  LDS.128 R40, [UR4+0xb0] ;  /* 0x0000b004ff287984 */ /* 0x000f220008000c00 */
[----:B------:R-:W-:Y:S01]  /*23f0*/  FADD.FTZ R13, R12, R13 ;  /* 0x0000000d0c0d7221 */ /* 0x000fe20000010000 */
[----:B------:R-:W-:Y:S01]  /*2400*/  FADD.FTZ R20, RZ, R20 ;  /* 0x00000014ff147221 */ /* 0x000fe20000010000 */
[----:B------:R-:W-:Y:S01]  /*2410*/  FADD.FTZ R5, R4, R5 ;  /* 0x0000000504057221 */ /* 0x000fe20000010000 */
[----:B------:R-:W5:Y:S01]  /*2420*/  LDS.128 R48, [UR4+0xd0] ;  /* 0x0000d004ff307984 */ /* 0x000f620008000c00 */
[----:B------:R-:W-:Y:S01]  /*2430*/  FADD.FTZ R18, R17, R18 ;  /* 0x0000001211127221 */ /* 0x000fe20000010000 */
[----:B0-----:R-:W-:Y:S01]  /*2440*/  FADD.FTZ R24, RZ, R24 ;  /* 0x00000018ff187221 */ /* 0x001fe20000010000 */
[----:B------:R-:W-:Y:S01]  /*2450*/  FADD.FTZ R21, R20, R21 ;  /* 0x0000001514157221 */ /* 0x000fe20000010000 */
[----:B------:R-:W-:Y:S01]  /*2460*/  FADD.FTZ R10, R9, R10 ;  /* 0x0000000a090a7221 */ /* 0x000fe20000010000 */
[----:B------:R-:W-:Y:S01]  /*2470*/  FADD.FTZ R14, R13, R14 ;  /* 0x0000000e0d0e7221 */ /* 0x000fe20000010000 */
        /* <DEDUP_REMOVED lines=9> */
[----:B-1----:R-:W-:Y:S01]  /*2510*/  FADD.FTZ R44, RZ, R44 ;  /* 0x0000002cff2c7221 */ /* 0x002fe20000010000 */
        /* <DEDUP_REMOVED lines=23> */
[----:B------:R-:W-:Y:S01]  /*2690*/  FADD.FTZ R41, R40, R41 ;  /* 0x0000002928297221 */ /* 0x000fe20000010000 */
[----:B------:R-:W-:Y:S01]  /*26a0*/  FADD.FTZ R39, R38, R39 ;  /* 0x0000002726277221 */ /* 0x000fe20000010000 */
[----:B------:R1:W-:Y:S01]  /*26b0*/  STG.E desc[UR6][R76.64+0x1200], R11 ;  /* 0x0012000b4c007986 */ /* 0x0003e2000c101906 */
[----:B------:R-:W-:Y:S01]  /*26c0*/  FADD.FTZ R49, R48, R49 ;  /* 0x0000003130317221 */ /* 0x000fe20000010000 */
[----:B------:R-:W-:Y:S02]  /*26d0*/  FADD.FTZ R42, R41, R42 ;  /* 0x0000002a292a7221 */ /* 0x000fe40000010000 */
        /* <DEDUP_REMOVED lines=14> */
.L_x_6:
[----:B------:R-:W-:Y:S05]  /*27c0*/  BSYNC.RECONVERGENT B0 ;  /* 0x0000000000007941 */ /* 0x000fea0003800200 */
.L_x_5:
[----:B------:R-:W-:Y:S01]  /*27d0*/  PREEXIT ;  /* 0x000000000000782d */ /* 0x000fe20000000000 */
[----:B------:R-:W-:Y:S05]  /*27e0*/  EXIT ;  /* 0x000000000000794d */ /* 0x000fea0003800000 */
.L_x_7:
        /* <DEDUP_REMOVED lines=9> */
.L_x_113:


//--------------------- .text._Z31router_gemm_kernel_float_outputI13__nv_bfloat16Li128ELi8ELi14ELi384ELi7168EEvPfPKT_S4_ --------------------------
	.section	.text._Z31router_gemm_kernel_float_outputI13__nv_bfloat16Li128ELi8ELi14ELi384ELi7168EEvPfPKT_S4_,"ax",@progbits
	.align	128
        .global         _Z31router_gemm_kernel_float_outputI13__nv_bfloat16Li128ELi8ELi14ELi384ELi7168EEvPfPKT_S4_
        .type           _Z31router_gemm_kernel_float_outputI13__nv_bfloat16Li128ELi8ELi14ELi384ELi7168EEvPfPKT_S4_,@function
        .size           _Z31router_gemm_kernel_float_outputI13__nv_bfloat16Li128ELi8ELi14ELi384ELi7168EEvPfPKT_S4_,(.L_x_114 - _Z31router_gemm_kernel_float_outputI13__nv_bfloat16Li128ELi8ELi14ELi384ELi7168EEvPfPKT_S4_)
        .other          _Z31router_gemm_kernel_float_outputI13__nv_bfloat16Li128ELi8ELi14ELi384ELi7168EEvPfPKT_S4_,@"STO_CUDA_ENTRY STV_DEFAULT"
_Z31router_gemm_kernel_float_outputI13__nv_bfloat16Li128ELi8ELi14ELi384ELi7168EEvPfPKT_S4_:
.text._Z31router_gemm_kernel_float_outputI13__nv_bfloat16Li128ELi8ELi14ELi384ELi7168EEvPfPKT_S4_:
        /* <DEDUP_REMOVED lines=12> */
[----:B------:R-:W-:Y:S01]  /*00c0*/  MOV R80, RZ ;  /* 0x000000ff00507202 */ /* 0x000fe20000000f00 */
        /* <DEDUP_REMOVED lines=16> */
.L_x_8:
[----:B0-----:R-:W2:Y:S01]  /*01d0*/  LDL R11, [R0] ;  /* 0x00000000000b7983 */ /* 0x001ea20000100800 */
[----:B------:R-:W-:-:S05]  /*01e0*/  IMAD R12, R72, 0x1c00, RZ ;  /* 0x00001c00480c7824 */ /* 0x000fca00078e02ff */
        /* <DEDUP_REMOVED lines=20> */
[----:B------:R-:W-:-:S04]  /*0330*/  UIADD3 UR4, UPT, UPT, UR4, 0x1, URZ ;  /* 0x0000000104047890 */ /* 0x000fc8000fffe0ff */
[----:B------:R-:W-:Y:S01]  /*0340*/  UISETP.NE.AND UP0, UPT, UR4, 0x7, UPT ;  /* 0x000000070400788c */ /* 0x000fe2000bf05270 */
[----:B------:R-:W-:Y:S02]  /*0350*/  IADD3 R0, PT, PT, R0, 0x4, RZ ;  /* 0x0000000400007810 */ /* 0x000fe40007ffe0ff */
[----:B---3--:R-:W-:Y:S02]  /*0360*/  SHF.L.U32 R83, R12, 0x10, RZ ;  /* 0x000000100c537819 */ /* 0x008fe400000006ff */
[----:B----4-:R-:W-:Y:S02]  /*0370*/  SHF.L.U32 R81, R16, 0x10, RZ ;  /* 0x0000001010517819 */ /* 0x010fe400000006ff */
[----:B------:R-:W-:-:S04]  /*0380*/  PRMT R16, R12, 0x7632, R16 ;  /* 0x000076320c107816 */ /* 0x000fc80000000010 */
[C---:B------:R-:W-:Y:S01]  /*0390*/  PRMT R12, R16.reuse, 0x7632, R12 ;  /* 0x00007632100c7816 */ /* 0x040fe2000000000c */
[--C-:B------:R-:W-:Y:S01]  /*03a0*/  FFMA.FTZ R85, R81, R83, R8.reuse ;  /* 0x0000005351557223 */ /* 0x100fe20000010008 */
[----:B------:R-:W-:Y:S02]  /*03b0*/  SHF.L.U32 R83, R16, 0x10, RZ ;  /* 0x0000001010537819 */ /* 0x000fe400000006ff */
[----:B------:R-:W-:Y:S02]  /*03c0*/  SHF.L.U32 R12, R12, 0x10, RZ ;  /* 0x000000100c0c7819 */ /* 0x000fe400000006ff */
[----:B------:R-:W-:Y:S02]  /*03d0*/  PRMT R8, R17, 0x7632, R8 ;  /* 0x0000763211087816 */ /* 0x000fe40000000008 */
[C---:B------:R-:W-:Y:S01]  /*03e0*/  PRMT R16, R13.reuse, 0x7632, R16 ;  /* 0x000076320d107816 */ /* 0x040fe20000000010 */
[----:B------:R-:W-:Y:S01]  /*03f0*/  FFMA.FTZ R86, R12, R83, R85 ;  /* 0x000000530c567223 */ /* 0x000fe20000010055 */
[----:B------:R-:W-:-:S02]  /*0400*/  SHF.L.U32 R84, R13, 0x10, RZ ;  /* 0x000000100d547819 */ /* 0x000fc400000006ff */
[----:B------:R-:W-:Y:S02]  /*0410*/  SHF.L.U32 R17, R17, 0x10, RZ ;  /* 0x0000001011117819 */ /* 0x000fe400000006ff */
[C---:B--2---:R-:W-:Y:S02]  /*0420*/  PRMT R83, R20.reuse, 0x7632, R83 ;  /* 0x0000763214537816 */ /* 0x044fe40000000053 */
[----:B------:R-:W-:Y:S01]  /*0430*/  SHF.L.U32 R20, R20, 0x10, RZ ;  /* 0x0000001014147819 */ /* 0x000fe200000006ff */
[----:B------:R-:W-:Y:S01]  /*0440*/  FFMA.FTZ R13, R17, R84, R86 ;  /* 0x00000054110d7223 */ /* 0x000fe20000010056 */
[----:B0-----:R-:W-:Y:S02]  /*0450*/  SHF.L.U32 R11, R16, 0x10, RZ ;  /* 0x00000010100b7819 */ /* 0x001fe400000006ff */
[----:B------:R-:W-:Y:S01]  /*0460*/  SHF.L.U32 R10, R8, 0x10, RZ ;  /* 0x00000010080a7819 */ /* 0x000fe200000006ff */
[----:B------:R-:W-:Y:S01]  /*0470*/  FFMA.FTZ R5, R81, R20, R5 ;  /* 0x0000001451057223 */ /* 0x000fe20000010005 */
[----:B------:R-:W-:-:S02]  /*0480*/  SHF.L.U32 R83, R83, 0x10, RZ ;  /* 0x0000001053537819 */ /* 0x000fc400000006ff */
[----:B------:R-:W-:Y:S01]  /*0490*/  SHF.L.U32 R16, R14, 0x10, RZ ;  /* 0x000000100e107819 */ /* 0x000fe200000006ff */
[----:B------:R-:W-:Y:S01]  /*04a0*/  FFMA.FTZ R84, R10, R11, R13 ;  /* 0x0000000b0a547223 */ /* 0x000fe2000001000d */
[----:B------:R-:W-:Y:S01]  /*04b0*/  SHF.L.U32 R11, R18, 0x10, RZ ;  /* 0x00000010120b7819 */ /* 0x000fe200000006ff */
[----:B------:R-:W-:Y:S01]  /*04c0*/  FFMA.FTZ R20, R12, R83, R5 ;  /* 0x000000530c147223 */ /* 0x000fe20000010005 */
[----:B------:R-:W-:Y:S02]  /*04d0*/  PRMT R13, R18, 0x7632, R13 ;  /* 0x00007632120d7816 */ /* 0x000fe4000000000d */
[----:B------:R-:W-:Y:S02]  /*04e0*/  PRMT R14, R14, 0x7632, R14 ;  /* 0x000076320e0e7816 */ /* 0x000fe4000000000e */
[C---:B-----5:R-:W-:Y:S02]  /*04f0*/  PRMT R5, R24.reuse, 0x7632, R5 ;  /* 0x0000763218057816 */ /* 0x060fe40000000005 */
[----:B------:R-:W-:Y:S01]  /*0500*/  SHF.L.U32 R24, R24, 0x10, RZ ;  /* 0x0000001018187819 */ /* 0x000fe200000006ff */
[----:B------:R-:W-:Y:S01]  /*0510*/  FFMA.FTZ R16, R11, R16, R84 ;  /* 0x000000100b107223 */ /* 0x000fe20000010054 */
[----:B------:R-:W-:-:S02]  /*0520*/  SHF.L.U32 R14, R14, 0x10, RZ ;  /* 0x000000100e0e7819 */ /* 0x000fc400000006ff */
[----:B------:R-:W-:Y:S01]  /*0530*/  SHF.L.U32 R13, R13, 0x10, RZ ;  /* 0x000000100d0d7819 */ /* 0x000fe200000006ff */
[----:B------:R-:W-:Y:S01]  /*0540*/  FFMA.FTZ R85, R81, R24, R4 ;  /* 0x0000001851557223 */ /* 0x000fe20000010004 */
[----:B------:R-:W-:Y:S02]  /*0550*/  SHF.L.U32 R18, R21, 0x10, RZ ;  /* 0x0000001015127819 */ /* 0x000fe400000006ff */
[----:B------:R-:W-:Y:S02]  /*0560*/  PRMT R8, R19, 0x7632, R8 ;  /* 0x0000763213087816 */ /* 0x000fe40000000008 */
[----:B------:R-:W-:Y:S01]  /*0570*/  SHF.L.U32 R5, R5, 0x10, RZ ;  /* 0x0000001005057819 */ /* 0x000fe200000006ff */
[----:B------:R-:W-:Y:S01]  /*0580*/  FFMA.FTZ R14, R13, R14, R16 ;  /* 0x0000000e0d0e7223 */ /* 0x000fe20000010010 */
[----:B------:R-:W-:Y:S02]  /*0590*/  SHF.L.U32 R19, R19, 0x10, RZ ;  /* 0x0000001013137819 */ /* 0x000fe400000006ff */
[----:B------:R-:W-:-:S02]  /*05a0*/  SHF.L.U32 R4, R15, 0x10, RZ ;  /* 0x000000100f047819 */ /* 0x000fc400000006ff */
[----:B------:R-:W-:Y:S01]  /*05b0*/  PRMT R21, R21, 0x7632, R21 ;  /* 0x0000763215157816 */ /* 0x000fe20000000015 */
[----:B------:R-:W-:Y:S01]  /*05c0*/  FFMA.FTZ R83, R17, R18, R20 ;  /* 0x0000001211537223 */ /* 0x000fe20000010014 */
[----:B------:R-:W-:Y:S01]  /*05d0*/  PRMT R15, R15, 0x7632, R15 ;  /* 0x000076320f0f7816 */ /* 0x000fe2000000000f */
[----:B------:R-:W-:Y:S01]  /*05e0*/  FFMA.FTZ R20, R12, R5, R85 ;  /* 0x000000050c147223 */ /* 0x000fe20000010055 */
[----:B------:R-:W-:Y:S01]  /*05f0*/  SHF.L.U32 R21, R21, 0x10, RZ ;  /* 0x0000001015157819 */ /* 0x000fe200000006ff */
[----:B------:R-:W-:Y:S01]  /*0600*/  FFMA.FTZ R5, R19, R4, R14 ;  /* 0x0000000413057223 */ /* 0x000fe2000001000e */
[----:B------:R-:W-:Y:S02]  /*0610*/  SHF.L.U32 R18, R25, 0x10, RZ ;  /* 0x0000001019127819 */ /* 0x000fe400000006ff */
[----:B------:R-:W-:Y:S02]  /*0620*/  SHF.L.U32 R15, R15, 0x10, RZ ;  /* 0x000000100f0f7819 */ /* 0x000fe400000006ff */
[----:B------:R-:W-:-:S02]  /*0630*/  SHF.L.U32 R14, R8, 0x10, RZ ;  /* 0x00000010080e7819 */ /* 0x000fc400000006ff */
[----:B------:R-:W-:Y:S01]  /*0640*/  PRMT R25, R25, 0x7632, R25 ;  /* 0x0000763219197816 */ /* 0x000fe20000000019 */
[----:B------:R-:W-:Y:S01]  /*0650*/  FFMA.FTZ R16, R10, R21, R83 ;  /* 0x000000150a107223 */ /* 0x000fe20000010053 */
[----:B------:R-:W-:Y:S01]  /*0660*/  SHF.L.U32 R4, R22, 0x10, RZ ;  /* 0x0000001016047819 */ /* 0x000fe200000006ff */
[----:B------:R-:W-:Y:S01]  /*0670*/  FFMA.FTZ R8, R14, R15, R5 ;  /* 0x0000000f0e087223 */ /* 0x000fe20000010005 */
[----:B------:R-:W-:Y:S01]  /*0680*/  SHF.L.U32 R25, R25, 0x10, RZ ;  /* 0x0000001019197819 */ /* 0x000fe200000006ff */
[----:B------:R-:W-:Y:S01]  /*0690*/  FFMA.FTZ R21, R17, R18, R20 ;  /* 0x0000001211157223 */ /* 0x000fe20000010014 */
[C---:B------:R-:W-:Y:S01]  /*06a0*/  PRMT R15, R28.reuse, 0x7632, R15 ;  /* 0x000076321c0f7816 */ /* 0x040fe2000000000f */
[----:B------:R-:W-:Y:S01]  /*06b0*/  FFMA.FTZ R4, R11, R4, R16 ;  /* 0x000000040b047223 */ /* 0x000fe20000010010 */
[----:B------:R-:W-:Y:S02]  /*06c0*/  SHF.L.U32 R28, R28, 0x10, RZ ;  /* 0x000000101c1c7819 */ /* 0x000fe400000006ff */
[----:B------:R-:W-:Y:S01]  /*06d0*/  PRMT R22, R22, 0x7632, R22 ;  /* 0x0000763216167816 */ /* 0x000fe20000000016 */
[----:B------:R-:W-:Y:S01]  /*06e0*/  FFMA.FTZ R18, R10, R25, R21 ;  /* 0x000000190a127223 */ /* 0x000fe20000010015 */
        /* <DEDUP_REMOVED lines=15> */
[----:B------:R-:W-:Y:S01]  /*07e0*/  SHF.L.U32 R4, R27, 0x10, RZ ;  /* 0x000000101b047819 */ /* 0x000fe200000006ff */
[--C-:B------:R-:W-:Y:S01]  /*07f0*/  FFMA.FTZ R18, R10, R9, R15.reuse ;  /* 0x000000090a127223 */ /* 0x100fe2000001000f */
[C---:B------:R-:W-:Y:S01]  /*0800*/  PRMT R15, R32.reuse, 0x7632, R15 ;  /* 0x00007632200f7816 */ /* 0x040fe2000000000f */
[----:B------:R-:W-:Y:S01]  /*0810*/  FFMA.FTZ R16, R13, R26, R16 ;  /* 0x0000001a0d107223 */ /* 0x000fe20000010010 */
[----:B------:R-:W-:Y:S02]  /*0820*/  SHF.L.U32 R32, R32, 0x10, RZ ;  /* 0x0000001020207819 */ /* 0x000fe400000006ff */
[----:B------:R-:W-:Y:S01]  /*0830*/  SHF.L.U32 R15, R15, 0x10, RZ ;  /* 0x000000100f0f7819 */ /* 0x000fe200000006ff */
[----:B------:R-:W-:Y:S01]  /*0840*/  FFMA.FTZ R4, R19, R4, R16 ;  /* 0x0000000413047223 */ /* 0x000fe20000010010 */
[----:B------:R-:W-:Y:S01]  /*0850*/  SHF.L.U32 R16, R30, 0x10, RZ ;  /* 0x000000101e107819 */ /* 0x000fe200000006ff */
[----:B------:R-:W-:Y:S01]  /*0860*/  FFMA.FTZ R7, R81, R32, R7 ;  /* 0x0000002051077223 */ /* 0x000fe20000010007 */
[----:B------:R-:W-:-:S02]  /*0870*/  PRMT R21, R36, 0x7632, R21 ;  /* 0x0000763224157816 */ /* 0x000fc40000000015 */
[----:B------:R-:W-:Y:S02]  /*0880*/  PRMT R30, R30, 0x7632, R30 ;  /* 0x000076321e1e7816 */ /* 0x000fe4000000001e */
[----:B------:R-:W-:Y:S01]  /*0890*/  SHF.L.U32 R36, R36, 0x10, RZ ;  /* 0x0000001024247819 */ /* 0x000fe200000006ff */
[----:B------:R-:W-:Y:S01]  /*08a0*/  FFMA.FTZ R22, R12, R15, R7 ;  /* 0x0000000f0c167223 */ /* 0x000fe20000010007 */
[----:B------:R-:W-:Y:S01]  /*08b0*/  SHF.L.U32 R20, R33, 0x10, RZ ;  /* 0x0000001021147819 */ /* 0x000fe200000006ff */
[----:B------:R-:W-:Y:S01]  /*08c0*/  FFMA.FTZ R18, R11, R16, R18 ;  /* 0x000000100b127223 */ /* 0x000fe20000010012 */
[----:B------:R-:W-:Y:S01]  /*08d0*/  SHF.L.U32 R30, R30, 0x10, RZ ;  /* 0x000000101e1e7819 */ /* 0x000fe200000006ff */
[----:B------:R-:W-:Y:S01]  /*08e0*/  FFMA.FTZ R7, R81, R36, R6 ;  /* 0x0000002451077223 */ /* 0x000fe20000010006 */
[----:B------:R-:W-:Y:S02]  /*08f0*/  SHF.L.U32 R21, R21, 0x10, RZ ;  /* 0x0000001015157819 */ /* 0x000fe400000006ff */
        /* <DEDUP_REMOVED lines=10> */
[----:B------:R-:W-:Y:S02]  /*09a0*/  FFMA.FTZ R21, R17, R6, R20 ;  /* 0x0000000611157223 */ /* 0x000fe40000010014 */
[--C-:B------:R-:W-:Y:S01]  /*09b0*/  FFMA.FTZ R16, R10, R33, R15.reuse ;  /* 0x000000210a107223 */ /* 0x100fe2000001000f */
[----:B------:R-:W-:Y:S01]  /*09c0*/  PRMT R15, R38, 0x7632, R15 ;  /* 0x00007632260f7816 */ /* 0x000fe2000000000f */
[----:B------:R-:W-:Y:S01]  /*09d0*/  FFMA.FTZ R21, R10, R37, R21 ;  /* 0x000000250a157223 */ /* 0x000fe20000010015 */
[----:B------:R-:W-:Y:S02]  /*09e0*/  SHF.L.U32 R38, R38, 0x10, RZ ;  /* 0x0000001026267819 */ /* 0x000fe400000006ff */
[----:B------:R-:W-:-:S02]  /*09f0*/  SHF.L.U32 R6, R34, 0x10, RZ ;  /* 0x0000001022067819 */ /* 0x000fc400000006ff */
[----:B------:R-:W-:Y:S01]  /*0a00*/  PRMT R34, R34, 0x7632, R34 ;  /* 0x0000763222227816 */ /* 0x000fe20000000022 */
[----:B------:R-:W-:Y:S01]  /*0a10*/  FFMA.FTZ R21, R11, R38, R21 ;  /* 0x000000260b157223 */ /* 0x000fe20000010015 */
[----:B------:R-:W-:Y:S02]  /*0a20*/  PRMT R23, R23, 0x7632, R23 ;  /* 0x0000763217177816 */ /* 0x000fe40000000017 */
[----:B------:R-:W-:Y:S01]  /*0a30*/  SHF.L.U32 R20, R15, 0x10, RZ ;  /* 0x000000100f147819 */ /* 0x000fe200000006ff */
[----:B------:R-:W-:Y:S01]  /*0a40*/  FFMA.FTZ R18, R11, R6, R16 ;  /* 0x000000060b127223 */ /* 0x000fe20000010010 */
[----:B------:R-:W-:Y:S02]  /*0a50*/  SHF.L.U32 R34, R34, 0x10, RZ ;  /* 0x0000001022227819 */ /* 0x000fe400000006ff */
[----:B------:R-:W-:Y:S01]  /*0a60*/  SHF.L.U32 R23, R23, 0x10, RZ ;  /* 0x0000001017177819 */ /* 0x000fe200000006ff */
[----:B------:R-:W-:Y:S01]  /*0a70*/  FFMA.FTZ R21, R13, R20, R21 ;  /* 0x000000140d157223 */ /* 0x000fe20000010015 */
[----:B------:R-:W-:-:S02]  /*0a80*/  SHF.L.U32 R15, R40, 0x10, RZ ;  /* 0x00000010280f7819 */ /* 0x000fc400000006ff */
[----:B------:R-:W-:Y:S02]  /*0a90*/  PRMT R9, R31, 0x7632, R9 ;  /* 0x000076321f097816 */ /* 0x000fe40000000009 */
[----:B------:R-:W-:Y:S01]  /*0aa0*/  SHF.L.U32 R20, R39, 0x10, RZ ;  /* 0x0000001027147819 */ /* 0x000fe200000006ff */
[----:B------:R-:W-:Y:S01]  /*0ab0*/  FFMA.FTZ R18, R13, R34, R18 ;  /* 0x000000220d127223 */ /* 0x000fe20000010012 */
[C---:B------:R-:W-:Y:S02]  /*0ac0*/  PRMT R6, R35.reuse, 0x7632, R6 ;  /* 0x0000763223067816 */ /* 0x040fe40000000006 */
[----:B------:R-:W-:Y:S01]  /*0ad0*/  SHF.L.U32 R16, R35, 0x10, RZ ;  /* 0x0000001023107819 */ /* 0x000fe200000006ff */
[----:B------:R-:W-:Y:S01]  /*0ae0*/  FFMA.FTZ R5, R14, R23, R5 ;  /* 0x000000170e057223 */ /* 0x000fe20000010005 */
[----:B------:R-:W-:Y:S01]  /*0af0*/  PRMT R40, R40, 0x7632, R40 ;  /* 0x0000763228287816 */ /* 0x000fe20000000028 */
[----:B------:R-:W-:Y:S01]  /*0b00*/  FFMA.FTZ R23, R81, R15, R74 ;  /* 0x0000000f51177223 */ /* 0x000fe2000001004a */
[----:B------:R-:W-:Y:S01]  /*0b10*/  SHF.L.U32 R9, R9, 0x10, RZ ;  /* 0x0000001009097819 */ /* 0x000fe200000006ff */
[C---:B------:R-:W-:Y:S01]  /*0b20*/  FFMA.FTZ R20, R19.reuse, R20, R21 ;  /* 0x0000001413147223 */ /* 0x040fe20000010015 */
[----:B------:R-:W-:Y:S01]  /*0b30*/  SHF.L.U32 R15, R6, 0x10, RZ ;  /* 0x00000010060f7819 */ /* 0x000fe200000006ff */
[----:B------:R-:W-:Y:S01]  /*0b40*/  FFMA.FTZ R16, R19, R16, R18 ;  /* 0x0000001013107223 */ /* 0x000fe20000010012 */
[----:B------:R-:W-:Y:S01]  /*0b50*/  SHF.L.U32 R21, R40, 0x10, RZ ;  /* 0x0000001028157819 */ /* 0x000fe200000006ff */
[C---:B------:R-:W-:Y:S01]  /*0b60*/  FFMA.FTZ R9, R14.reuse, R9, R7 ;  /* 0x000000090e097223 */ /* 0x040fe20000010007 */
[C---:B------:R-:W-:Y:S01]  /*0b70*/  SHF.L.U32 R18, R41.reuse, 0x10, RZ ;  /* 0x0000001029127819 */ /* 0x040fe200000006ff */
[--C-:B------:R-:W-:Y:S01]  /*0b80*/  FFMA.FTZ R7, R14, R15, R16.reuse ;  /* 0x0000000f0e077223 */ /* 0x100fe20000010010 */
        /* <DEDUP_REMOVED lines=30> */
[----:B------:R-:W-:Y:S01]  /*0d70*/  SHF.L.U32 R48, R48, 0x10, RZ ;  /* 0x0000001030307819 */ /* 0x000fe200000006ff */
[----:B------:R-:W-:Y:S01]  /*0d80*/  FFMA.FTZ R22, R13, R46, R22 ;  /* 0x0000002e0d167223 */ /* 0x000fe20000010016 */
[----:B------:R-:W-:-:S02]  /*0d90*/  PRMT R16, R47, 0x7632, R16 ;  /* 0x000076322f107816 */ /* 0x000fc40000000010 */
[----:B------:R-:W-:Y:S01]  /*0da0*/  SHF.L.U32 R20, R47, 0x10, RZ ;  /* 0x000000102f147819 */ /* 0x000fe200000006ff */
[----:B------:R-:W-:Y:S01]  /*0db0*/  FFMA.FTZ R73, R81, R48, R73 ;  /* 0x0000003051497223 */ /* 0x000fe20000010049 */
[----:B------:R-:W-:Y:S02]  /*0dc0*/  SHF.L.U32 R23, R23, 0x10, RZ ;  /* 0x0000001017177819 */ /* 0x000fe400000006ff */
[----:B------:R-:W-:Y:S01]  /*0dd0*/  SHF.L.U32 R75, R16, 0x10, RZ ;  /* 0x00000010104b7819 */ /* 0x000fe200000006ff */
[----:B------:R-:W-:Y:S01]  /*0de0*/  FFMA.FTZ R20, R19, R20, R22 ;  /* 0x0000001413147223 */ /* 0x000fe20000010016 */
[----:B------:R-:W-:Y:S02]  /*0df0*/  PRMT R18, R43, 0x7632, R18 ;  /* 0x000076322b127816 */ /* 0x000fe40000000012 */
[C---:B------:R-:W-:Y:S01]  /*0e00*/  SHF.L.U32 R24, R49.reuse, 0x10, RZ ;  /* 0x0000001031187819 */ /* 0x040fe200000006ff */
        /* <DEDUP_REMOVED lines=9> */
[----:B------:R-:W-:Y:S01]  /*0ea0*/  SHF.L.U32 R16, R50, 0x10, RZ ;  /* 0x0000001032107819 */ /* 0x000fe200000006ff */
[----:B------:R-:W-:Y:S01]  /*0eb0*/  FFMA.FTZ R18, R10, R49, R23 ;  /* 0x000000310a127223 */ /* 0x000fe20000010017 */
[----:B------:R-:W-:Y:S01]  /*0ec0*/  PRMT R50, R50, 0x7632, R50 ;  /* 0x0000763232327816 */ /* 0x000fe20000000032 */
[----:B------:R-:W-:Y:S01]  /*0ed0*/  FFMA.FTZ R23, R81, R52, R76 ;  /* 0x0000003451177223 */ /* 0x000fe2000001004c */
[----:B------:R-:W-:Y:S02]  /*0ee0*/  SHF.L.U32 R21, R20, 0x10, RZ ;  /* 0x0000001014157819 */ /* 0x000fe400000006ff */
[----:B------:R-:W-:-:S02]  /*0ef0*/  PRMT R25, R56, 0x7632, R25 ;  /* 0x0000763238197816 */ /* 0x000fc40000000019 */
[----:B------:R-:W-:Y:S01]  /*0f00*/  SHF.L.U32 R56, R56, 0x10, RZ ;  /* 0x0000001038387819 */ /* 0x000fe200000006ff */
[----:B------:R-:W-:Y:S01]  /*0f10*/  FFMA.FTZ R18, R11, R16, R18 ;  /* 0x000000100b127223 */ /* 0x000fe20000010012 */
[----:B------:R-:W-:Y:S01]  /*0f20*/  SHF.L.U32 R50, R50, 0x10, RZ ;  /* 0x0000001032327819 */ /* 0x000fe200000006ff */
        /* <DEDUP_REMOVED lines=41> */
[----:B------:R-:W-:-:S02]  /*11c0*/  PRMT R15, R55, 0x7632, R15 ;  /* 0x00007632370f7816 */ /* 0x000fc4000000000f */
[----:B------:R-:W-:Y:S02]  /*11d0*/  PRMT R61, R61, 0x7632, R61 ;  /* 0x000076323d3d7816 */ /* 0x000fe4000000003d */
[----:B------:R-:W-:Y:S01]  /*11e0*/  SHF.L.U32 R59, R59, 0x10, RZ ;  /* 0x000000103b3b7819 */ /* 0x000fe200000006ff */
[----:B------:R-:W-:Y:S01]  /*11f0*/  FFMA.FTZ R23, R17, R18, R20 ;  /* 0x0000001211177223 */ /* 0x000fe20000010014 */
[----:B------:R-:W-:Y:S02]  /*1200*/  SHF.L.U32 R15, R15, 0x10, RZ ;  /* 0x000000100f0f7819 */ /* 0x000fe400000006ff */
        /* <DEDUP_REMOVED lines=10> */
[--C-:B------:R-:W-:Y:S01]  /*12b0*/  FFMA.FTZ R16, R11, R16, R20.reuse ;  /* 0x000000100b107223 */ /* 0x100fe20000010014 */
[----:B------:R-:W-:Y:S01]  /*12c0*/  PRMT R20, R65, 0x7632, R20 ;  /* 0x0000763241147816 */ /* 0x000fe20000000014 */
[----:B------:R-:W-:Y:S01]  /*12d0*/  FFMA.FTZ R24, R12, R21, R23 ;  /* 0x000000150c187223 */ /* 0x000fe20000010017 */
[----:B------:R-:W-:-:S02]  /*12e0*/  PRMT R25, R68, 0x7632, R25 ;  /* 0x0000763244197816 */ /* 0x000fc40000000019 */
[----:B------:R-:W-:Y:S02]  /*12f0*/  SHF.L.U32 R68, R68, 0x10, RZ ;  /* 0x0000001044447819 */ /* 0x000fe400000006ff */
[----:B------:R-:W-:Y:S01]  /*1300*/  PRMT R62, R62, 0x7632, R62 ;  /* 0x000076323e3e7816 */ /* 0x000fe2000000003e */
[----:B------:R-:W-:Y:S01]  /*1310*/  FFMA.FTZ R23, R17, R22, R24 ;  /* 0x0000001611177223 */ /* 0x000fe20000010018 */
        /* <DEDUP_REMOVED lines=10> */
[C---:B------:R-:W-:Y:S02]  /*13c0*/  SHF.L.U32 R12, R66.reuse, 0x10, RZ ;  /* 0x00000010420c7819 */ /* 0x040fe400000006ff */
        /* <DEDUP_REMOVED lines=15> */
[----:B------:R-:W-:Y:S01]  /*14c0*/  PRMT R15, R63, 0x7632, R15 ;  /* 0x000076323f0f7816 */ /* 0x000fe2000000000f */
[----:B------:R-:W-:Y:S01]  /*14d0*/  FFMA.FTZ R16, R13, R16, R18 ;  /* 0x000000100d107223 */ /* 0x000fe20000010012 */
[----:B------:R-:W-:Y:S02]  /*14e0*/  PRMT R67, R67, 0x7632, R67 ;  /* 0x0000763243437816 */ /* 0x000fe40000000043 */
[C---:B------:R-:W-:Y:S02]  /*14f0*/  PRMT R11, R71.reuse, 0x7632, R11 ;  /* 0x00007632470b7816 */ /* 0x040fe4000000000b */
[----:B------:R-:W-:-:S02]  /*1500*/  SHF.L.U32 R12, R71, 0x10, RZ ;  /* 0x00000010470c7819 */ /* 0x000fc400000006ff */
[----:B------:R-:W-:Y:S02]  /*1510*/  SHF.L.U32 R27, R27, 0x10, RZ ;  /* 0x000000101b1b7819 */ /* 0x000fe400000006ff */
[----:B------:R-:W-:Y:S01]  /*1520*/  SHF.L.U32 R15, R15, 0x10, RZ ;  /* 0x000000100f0f7819 */ /* 0x000fe200000006ff */
[----:B------:R-:W-:Y:S01]  /*1530*/  FFMA.FTZ R12, R19, R12, R16 ;  /* 0x0000000c130c7223 */ /* 0x000fe20000010010 */
[----:B------:R-:W-:Y:S02]  /*1540*/  SHF.L.U32 R67, R67, 0x10, RZ ;  /* 0x0000001043437819 */ /* 0x000fe400000006ff */
[----:B------:R-:W-:Y:S01]  /*1550*/  SHF.L.U32 R11, R11, 0x10, RZ ;  /* 0x000000100b0b7819 */ /* 0x000fe200000006ff */
[C---:B------:R-:W-:Y:S01]  /*1560*/  FFMA.FTZ R4, R14.reuse, R27, R4 ;  /* 0x0000001b0e047223 */ /* 0x040fe20000010004 */
[C---:B------:R-:W-:Y:S01]  /*1570*/  FFMA.FTZ R78, R14.reuse, R15, R17 ;  /* 0x0000000f0e4e7223 */ /* 0x040fe20000010011 */
[C---:B------:R-:W-:Y:S02]  /*1580*/  FFMA.FTZ R80, R14.reuse, R67, R10 ;  /* 0x000000430e507223 */ /* 0x040fe4000001000a */
        /* <DEDUP_REMOVED lines=43> */
[----:B------:R-:W1:Y:S04]  /*1840*/  SHFL.BFLY PT, R14, R75, 0x8, 0x1f ;  /* 0x0d001f004b0e7f89 */ /* 0x000e6800000e0000 */
        /* <DEDUP_REMOVED lines=27> */
[----:B------:R-:W5:Y:S04]  /*1a00*/  SHFL.BFLY PT, R17, R14, 0x4, 0x1f ;  /* 0x0c801f000e117f89 */ /* 0x000f6800000e0000 */
[----:B------:R-:W5:Y:S01]  /*1a10*/  SHFL.BFLY PT, R19, R16, 0x4, 0x1f ;  /* 0x0c801f0010137f89 */ /* 0x000f6200000e0000 */
[----:B--2---:R-:W-:-:S03]  /*1a20*/  FADD.FTZ R7, R4, R7 ;  /* 0x0000000704077221 */ /* 0x004fc60000010000 */
        /* <DEDUP_REMOVED lines=11> */
[----:B------:R-:W-:-:S03]  /*1ae0*/  FADD.FTZ R19, R16, R19 ;  /* 0x0000001310137221 */ /* 0x000fc60000010000 */
[----:B------:R-:W5:Y:S01]  /*1af0*/  SHFL.BFLY PT, R2, R5, 0x2, 0x1f ;  /* 0x0c401f0005027f89 */ /* 0x000f6200000e0000 */
[----:B--2---:R-:W-:Y:S01]  /*1b00*/  FADD.FTZ R21, R18, R21 ;  /* 0x0000001512157221 */ /* 0x004fe20000010000 */
[----:B---3--:R-:W-:Y:S02]  /*1b10*/  FADD.FTZ R23, R20, R23 ;  /* 0x0000001714177221 */ /* 0x008fe40000010000 */
[----:B------:R-:W2:Y:S01]  /*1b20*/  SHFL.BFLY PT, R4, R7, 0x2, 0x1f ;  /* 0x0c401f0007047f89 */ /* 0x000ea200000e0000 */
[----:B----4-:R-:W-:-:S03]  /*1b30*/  FADD.FTZ R25, R78, R25 ;  /* 0x000000194e197221 */ /* 0x010fc60000010000 */
[----:B------:R-:W3:Y:S01]  /*1b40*/  SHFL.BFLY PT, R6, R9, 0x2, 0x1f ;  /* 0x0c401f0009067f89 */ /* 0x000ee200000e0000 */
[----:B0-----:R-:W-:-:S03]  /*1b50*/  FADD.FTZ R24, R27, R24 ;  /* 0x000000181b187221 */ /* 0x001fc60000010000 */
[----:B------:R-:W0:Y:S01]  /*1b60*/  SHFL.BFLY PT, R8, R11, 0x2, 0x1f ;  /* 0x0c401f000b087f89 */ /* 0x000e2200000e0000 */
[----:B-1----:R-:W-:-:S03]  /*1b70*/  FADD.FTZ R26, R29, R26 ;  /* 0x0000001a1d1a7221 */ /* 0x002fc60000010000 */
[----:B------:R-:W1:Y:S01]  /*1b80*/  SHFL.BFLY PT, R10, R13, 0x2, 0x1f ;  /* 0x0c401f000d0a7f89 */ /* 0x000e6200000e0000 */
[----:B-----5:R-:W-:-:S03]  /*1b90*/  FADD.FTZ R3, R3, R0 ;  /* 0x0000000003037221 */ /* 0x020fc60000010000 */
[----:B------:R-:W4:Y:S01]  /*1ba0*/  SHFL.BFLY PT, R12, R15, 0x2, 0x1f ;  /* 0x0c401f000f0c7f89 */ /* 0x000f2200000e0000 */
[----:B------:R-:W-:Y:S01]  /*1bb0*/  LOP3.LUT P0, R0, R82, 0x1f, RZ, 0xc0, !PT ;  /* 0x0000001f52007812 */ /* 0x000fe2000780c0ff */
[----:B------:R-:W-:Y:S02]  /*1bc0*/  FADD.FTZ R5, R5, R2 ;  /* 0x0000000205057221 */ /* 0x000fe40000010000 */
[----:B------:R-:W5:Y:S01]  /*1bd0*/  SHFL.BFLY PT, R14, R17, 0x2, 0x1f ;  /* 0x0c401f00110e7f89 */ /* 0x000f6200000e0000 */
[----:B------:R-:W-:Y:S02]  /*1be0*/  ISETP.NE.AND P1, PT, R0, RZ, PT ;  /* 0x000000ff0000720c */ /* 0x000fe40003f25270 */
[----:B------:R-:W-:Y:S01]  /*1bf0*/  SHF.R.U32.HI R0, RZ, 0x3, R82 ;  /* 0x00000003ff007819 */ /* 0x000fe20000011652 */
[----:B------:R-:W5:Y:S01]  /*1c00*/  SHFL.BFLY PT, R16, R19, 0x2, 0x1f ;  /* 0x0c401f0013107f89 */ /* 0x000f6200000e0000 */
[----:B--2---:R-:W-:Y:S02]  /*1c10*/  FADD.FTZ R7, R7, R4 ;  /* 0x0000000407077221 */ /* 0x004fe40000010000 */
[----:B------:R-:W-:Y:S01]  /*1c20*/  LOP3.LUT R0, R0, 0xc, RZ, 0xc0, !PT ;  /* 0x0000000c00007812 */ /* 0x000fe200078ec0ff */
[----:B------:R-:W2:Y:S01]  /*1c30*/  SHFL.BFLY PT, R18, R21, 0x2, 0x1f ;  /* 0x0c401f0015127f89 */ /* 0x000ea200000e0000 */
[----:B---3--:R-:W-:-:S03]  /*1c40*/  FADD.FTZ R9, R9, R6 ;  /* 0x0000000609097221 */ /* 0x008fc60000010000 */
[----:B------:R-:W3:Y:S01]  /*1c50*/  SHFL.BFLY PT, R20, R23, 0x2, 0x1f ;  /* 0x0c401f0017147f89 */ /* 0x000ee200000e0000 */
[----:B0-----:R-:W-:-:S03]  /*1c60*/  FADD.FTZ R11, R11, R8 ;  /* 0x000000080b0b7221 */ /* 0x001fc60000010000 */
[----:B------:R-:W0:Y:S01]  /*1c70*/  SHFL.BFLY PT, R22, R25, 0x2, 0x1f ;  /* 0x0c401f0019167f89 */ /* 0x000e2200000e0000 */
[----:B-1----:R-:W-:-:S03]  /*1c80*/  FADD.FTZ R13, R13, R10 ;  /* 0x0000000a0d0d7221 */ /* 0x002fc60000010000 */
[----:B------:R-:W1:Y:S01]  /*1c90*/  SHFL.BFLY PT, R27, R24, 0x2, 0x1f ;  /* 0x0c401f00181b7f89 */ /* 0x000e6200000e0000 */
[----:B----4-:R-:W-:-:S03]  /*1ca0*/  FADD.FTZ R15, R15, R12 ;  /* 0x0000000c0f0f7221 */ /* 0x010fc60000010000 */
[----:B------:R-:W4:Y:S01]  /*1cb0*/  SHFL.BFLY PT, R29, R26, 0x2, 0x1f ;  /* 0x0c401f001a1d7f89 */ /* 0x000f2200000e0000 */
[----:B-----5:R-:W-:-:S03]  /*1cc0*/  FADD.FTZ R17, R17, R14 ;  /* 0x0000000e11117221 */ /* 0x020fc60000010000 */
[----:B------:R-:W5:Y:S01]  /*1cd0*/  SHFL.BFLY PT, R2, R3, 0x1, 0x1f ;  /* 0x0c201f0003027f89 */ /* 0x000f6200000e0000 */
[----:B------:R-:W-:Y:S01]  /*1ce0*/  FADD.FTZ R19, R19, R16 ;  /* 0x0000001013137221 */ /* 0x000fe20000010000 */
[----:B--2---:R-:W-:Y:S02]  /*1cf0*/  FADD.FTZ R21, R21, R18 ;  /* 0x0000001215157221 */ /* 0x004fe40000010000 */
        /* <DEDUP_REMOVED lines=10> */
[----:B------:R-:W5:Y:S04]  /*1da0*/  SHFL.BFLY PT, R14, R15, 0x1, 0x1f ;  /* 0x0c201f000f0e7f89 */ /* 0x000f6800000e0000 */
[----:B------:R-:W5:Y:S01]  /*1db0*/  SHFL.BFLY PT, R16, R17, 0x1, 0x1f ;  /* 0x0c201f0011107f89 */ /* 0x000f6200000e0000 */
[----:B--2---:R-:W-:-:S03]  /*1dc0*/  FADD.FTZ R5, R5, R4 ;  /* 0x0000000405057221 */ /* 0x004fc60000010000 */
        /* <DEDUP_REMOVED lines=11> */
[----:B------:R-:W-:-:S03]  /*1e80*/  FADD.FTZ R17, R17, R16 ;  /* 0x0000001011117221 */ /* 0x000fc60000010000 */
[----:B------:R1:W-:Y:S01]  /*1e90*/  @!P0 STS [R0+UR4], R3 ;  /* 0x0000000300008988 */ /* 0x0003e20008000804 */
[----:B------:R-:W-:Y:S01]  /*1ea0*/  ISETP.NE.AND P0, PT, R82, RZ, PT ;  /* 0x000000ff5200720c */ /* 0x000fe20003f05270 */
[----:B--2---:R-:W-:Y:S01]  /*1eb0*/  FADD.FTZ R19, R19, R18 ;  /* 0x0000001213137221 */ /* 0x004fe20000010000 */
[----:B---3--:R-:W-:Y:S01]  /*1ec0*/  FADD.FTZ R21, R21, R20 ;  /* 0x0000001415157221 */ /* 0x008fe20000010000 */
[----:B------:R2:W-:Y:S01]  /*1ed0*/  @!P1 STS [R0+UR4+0x10], R5 ;  /* 0x0000100500009988 */ /* 0x0005e20008000804 */
[----:B0-----:R-:W-:-:S03]  /*1ee0*/  FADD.FTZ R23, R23, R22 ;  /* 0x0000001617177221 */ /* 0x001fc60000010000 */
[----:B------:R2:W-:Y:S01]  /*1ef0*/  @!P1 STS [R0+UR4+0x20], R7 ;  /* 0x0000200700009988 */ /* 0x0005e20008000804 */
[----:B-1----:R-:W-:-:S03]  /*1f00*/  FADD.FTZ R25, R25, R24 ;  /* 0x0000001819197221 */ /* 0x002fc60000010000 */
[----:B------:R2:W-:Y:S01]  /*1f10*/  @!P1 STS [R0+UR4+0x30], R9 ;  /* 0x0000300900009988 */ /* 0x0005e20008000804 */
[----:B----4-:R-:W-:-:S03]  /*1f20*/  FADD.FTZ R27, R27, R26 ;  /* 0x0000001a1b1b7221 */ /* 0x010fc60000010000 */
[----:B------:R2:W-:Y:S01]  /*1f30*/  @!P1 STS [R0+UR4+0x40], R11 ;  /* 0x0000400b00009988 */ /* 0x0005e20008000804 */
[----:B-----5:R-:W-:-:S03]  /*1f40*/  FADD.FTZ R29, R29, R28 ;  /* 0x0000001c1d1d7221 */ /* 0x020fc60000010000 */
        /* <DEDUP_REMOVED lines=12> */
[----:B------:R-:W1:Y:S03]  /*2010*/  LDC.64 R2, c[0x0][0x380] ;  /* 0x0000e000ff027b82 */ /* 0x000e660000000a00 */
[----:B--2---:R-:W2:Y:S04]  /*2020*/  LDS.128 R20, [UR4+0x10] ;  /* 0x00001004ff147984 */ /* 0x004ea80008000c00 */
        /* <DEDUP_REMOVED lines=11> */
[----:B------:R-:W-:-:S03]  /*20e0*/  FADD.FTZ R41, R40, R41 ;  /* 0x0000002928297221 */ /* 0x000fc60000010000 */
[----:B------:R-:W0:Y:S01]  /*20f0*/  LDS.128 R48, [UR4+0xc0] ;  /* 0x0000c004ff307984 */ /* 0x000e220008000c00 */
[----:B--2---:R-:W-:Y:S01]  /*2100*/  FADD.FTZ R20, RZ, R20 ;  /* 0x00000014ff147221 */ /* 0x004fe20000010000 */
[----:B------:R-:W-:Y:S02]  /*2110*/  FADD.FTZ R42, R41, R42 ;  /* 0x0000002a292a7221 */ /* 0x000fe40000010000 */
[----:B------:R-:W2:Y:S01]  /*2120*/  LDS.128 R52, [UR4+0xd0] ;  /* 0x0000d004ff347984 */ /* 0x000ea20008000c00 */
[----:B---3--:R-:W-:Y:S01]  /*2130*/  FADD.FTZ R24, RZ, R24 ;  /* 0x00000018ff187221 */ /* 0x008fe20000010000 */
[----:B------:R-:W-:Y:S01]  /*2140*/  FADD.FTZ R21, R20, R21 ;  /* 0x0000001514157221 */ /* 0x000fe20000010000 */
[----:B------:R-:W-:Y:S01]  /*2150*/  FADD.FTZ R57, R42, R43 ;  /* 0x0000002b2a397221 */ /* 0x000fe20000010000 */
[----:B----4-:R-:W-:Y:S01]  /*2160*/  FADD.FTZ R16, RZ, R16 ;  /* 0x00000010ff107221 */ /* 0x010fe20000010000 */
[----:B------:R-:W3:Y:S01]  /*2170*/  LDS.128 R40, [UR4+0xa0] ;  /* 0x0000a004ff287984 */ /* 0x000ee20008000c00 */
[----:B------:R-:W-:Y:S01]  /*2180*/  FADD.FTZ R25, R24, R25 ;  /* 0x0000001918197221 */ /* 0x000fe20000010000 */
[----:B-----5:R-:W-:Y:S01]  /*2190*/  FADD.FTZ R4, RZ, R4 ;  /* 0x00000004ff047221 */ /* 0x020fe20000010000 */
        /* <DEDUP_REMOVED lines=11> */
[----:B-1----:R-:W-:Y:S01]  /*2250*/  FADD.FTZ R28, RZ, R28 ;  /* 0x0000001cff1c7221 */ /* 0x002fe20000010000 */
        /* <DEDUP_REMOVED lines=32> */
[----:B------:R-:W-:Y:S01]  /*2460*/  FADD.FTZ R55, R54, R55 ;  /* 0x0000003736377221 */ /* 0x000fe20000010000 */
[----:B------:R-:W-:-:S02]  /*2470*/  FADD.FTZ R42, R41, R42 ;  /* 0x0000002a292a7221 */ /* 0x000fc40000010000 */
[----:B------:R0:W-:Y:S02]  /*2480*/  STG.E desc[UR6][R72.64+0x600], R23 ;  /* 0x0006001748007986 */ /* 0x0001e4000c101906 */
[----:B------:R-:W-:Y:S02]  /*2490*/  FADD.FTZ R43, R42, R43 ;  /* 0x0000002b2a2b7221 */ /* 0x000fe40000010000 */
        /* <DEDUP_REMOVED lines=12> */
.L_x_10:
[----:B------:R-:W-:Y:S05]  /*2560*/  BSYNC.RECONVERGENT B0 ;  /* 0x0000000000007941 */ /* 0x000fea0003800200 */
.L_x_9:
[----:B------:R-:W-:Y:S01]  /*2570*/  PREEXIT ;  /* 0x000000000000782d */ /* 0x000fe20000000000 */
[----:B------:R-:W-:Y:S05]  /*2580*/  EXIT ;  /* 0x000000000000794d */ /* 0x000fea0003800000 */
.L_x_11:
        /* <DEDUP_REMOVED lines=15> */
.L_x_114:


//--------------------- .text._Z31router_gemm_kernel_float_outputI13__nv_bfloat16Li128ELi8ELi13ELi384ELi7168EEvPfPKT_S4_ --------------------------
	.section	.text._Z31router_gemm_kernel_float_outputI13__nv_bfloat16Li128ELi8ELi13ELi384ELi7168EEvPfPKT_S4_,"ax",@progbits
	.align	128
        .global         _Z31router_gemm_kernel_float_outputI13__nv_bfloat16Li128ELi8ELi13ELi384ELi7168EEvPfPKT_S4_
        .type           _Z31router_gemm_kernel_float_outputI13__nv_bfloat16Li128ELi8ELi13ELi384ELi7168EEvPfPKT_S4_,@function
        .size           _Z31router_gemm_kernel_float_outputI13__nv_bfloat16Li128ELi8ELi13ELi384ELi7168EEvPfPKT_S4_,(.L_x_115 - _Z31router_gemm_kernel_float_outputI13__nv_bfloat16Li128ELi8ELi13ELi384ELi7168EEvPfPKT_S4_)
        .other          _Z31router_gemm_kernel_float_outputI13__nv_bfloat16Li128ELi8ELi13ELi384ELi7168EEvPfPKT_S4_,@"STO_CUDA_ENTRY STV_DEFAULT"
_Z31router_gemm_kernel_float_outputI13__nv_bfloat16Li128ELi8ELi13ELi384ELi7168EEvPfPKT_S4_:
.text._Z31router_gemm_kernel_float_outputI13__nv_bfloat16Li128ELi8ELi13ELi384ELi7168EEvPfPKT_S4_:
[----:B------:R-:W0:Y:S01]  /*0000*/  LDC R1, c[0x0][0x37c] ;  /* 0x0000df00ff017b82 */ /* 0x000e220000000800 */
[----:B------:R-:W1:Y:S07]  /*0010*/  S2R R65, SR_TID.X ;  /* 0x0000000000417919 */ /* 0x000e6e0000002100 */
[----:B------:R-:W2:Y:S01]  /*0020*/  LDC.64 R2, c[0x0][0x388] ;  /* 0x0000e200ff027b82 */ /* 0x000ea20000000a00 */
[----:B0-----:R-:W-:Y:S01]  /*0030*/  IADD3 R1, PT, PT, R1, -0x20, RZ ;  /* 0xffffffe001017810 */ /* 0x001fe20007ffe0ff */
[----:B------:R-:W-:Y:S01]  /*0040*/  HFMA2 R64, -RZ, RZ, 0, 0 ;  /* 0x00000000ff407431 */ /* 0x000fe200000001ff */
[----:B------:R-:W0:Y:S01]  /*0050*/  S2R R66, SR_CTAID.X ;  /* 0x0000000000427919 */ /* 0x000e220000002500 */
[----:B------:R-:W-:Y:S01]  /*0060*/  HFMA2 R72, -RZ, RZ, 0, 0 ;  /* 0x00000000ff487431 */ /* 0x000fe200000001ff */
[----:B------:R-:W-:Y:S01]  /*0070*/  MOV R0, R1 ;  /* 0x0000000100007202 */ /* 0x000fe20000000f00 */
[----:B------:R-:W-:Y:S01]  /*0080*/  HFMA2 R70, -RZ, RZ, 0, 0 ;  /* 0x00000000ff467431 */ /* 0x000fe200000001ff */
[----:B------:R-:W-:-:S02]  /*0090*/  CS2R R74, SRZ ;  /* 0x00000000004a7805 */ /* 0x000fc4000001ff00 */
[----:B------:R-:W-:Y:S02]  /*00a0*/  CS2R R6, SRZ ;  /* 0x0000000000067805 */ /* 0x000fe4000001ff00 */
[----:B------:R-:W-:Y:S02]  /*00b0*/  CS2R R4, SRZ ;  /* 0x0000000000047805 */ /* 0x000fe4000001ff00 */
[----:B------:R-:W-:Y:S02]  /*00c0*/  MOV R76, RZ ;  /* 0x000000ff004c7202 */ /* 0x000fe40000000f00 */
        /* <DEDUP_REMOVED lines=17> */
.L_x_12:
        /* <DEDUP_REMOVED lines=20> */
[----:B------:R-:W5:Y:S01]  /*0320*/  LDG.E.128 R60, desc[UR6][R60.64+0x2a000] ;  /* 0x02a000063c3c7981 */ /* 0x000f62000c1e1d00 */
[----:B------:R-:W-:-:S04]  /*0330*/  UIADD3 UR4, UPT, UPT, UR4, 0x1, URZ ;  /* 0x0000000104047890 */ /* 0x000fc8000fffe0ff */
[----:B------:R-:W-:Y:S01]  /*0340*/  UISETP.NE.AND UP0, UPT, UR4, 0x7, UPT ;  /* 0x000000070400788c */ /* 0x000fe2000bf05270 */
[----:B------:R-:W-:Y:S02]  /*0350*/  IADD3 R0, PT, PT, R0, 0x4, RZ ;  /* 0x0000000400007810 */ /* 0x000fe40007ffe0ff */
[C---:B---3--:R-:W-:Y:S02]  /*0360*/  SHF.L.U32 R73, R8.reuse, 0x10, RZ ;  /* 0x0000001008497819 */ /* 0x048fe400000006ff */
[----:B------:R-:W-:Y:S02]  /*0370*/  PRMT R77, R8, 0x7632, R77 ;  /* 0x00007632084d7816 */ /* 0x000fe4000000004d */
[C---:B----4-:R-:W-:Y:S02]  /*0380*/  SHF.L.U32 R71, R12.reuse, 0x10, RZ ;  /* 0x000000100c477819 */ /* 0x050fe400000006ff */
[----:B------:R-:W-:-:S03]  /*0390*/  PRMT R8, R12, 0x7632, R8 ;  /* 0x000076320c087816 */ /* 0x000fc60000000008 */
[----:B------:R-:W-:Y:S01]  /*03a0*/  FFMA.FTZ R12, R71, R73, R75 ;  /* 0x00000049470c7223 */ /* 0x000fe2000001004b */
[----:B------:R-:W-:Y:S02]  /*03b0*/  SHF.L.U32 R75, R77, 0x10, RZ ;  /* 0x000000104d4b7819 */ /* 0x000fe400000006ff */
[----:B------:R-:W-:Y:S02]  /*03c0*/  SHF.L.U32 R73, R8, 0x10, RZ ;  /* 0x0000001008497819 */ /* 0x000fe400000006ff */
[C---:B------:R-:W-:Y:S02]  /*03d0*/  PRMT R8, R9.reuse, 0x7632, R8 ;  /* 0x0000763209087816 */ /* 0x040fe40000000008 */
[----:B------:R-:W-:Y:S02]  /*03e0*/  SHF.L.U32 R77, R9, 0x10, RZ ;  /* 0x00000010094d7819 */ /* 0x000fe400000006ff */
[----:B------:R-:W-:Y:S01]  /*03f0*/  PRMT R9, R13, 0x7632, R9 ;  /* 0x000076320d097816 */ /* 0x000fe20000000009 */
[----:B------:R-:W-:Y:S01]  /*0400*/  FFMA.FTZ R12, R73, R75, R12 ;  /* 0x0000004b490c7223 */ /* 0x000fe2000001000c */
[----:B------:R-:W-:-:S02]  /*0410*/  SHF.L.U32 R13, R13, 0x10, RZ ;  /* 0x000000100d0d7819 */ /* 0x000fc400000006ff */
[----:B------:R-:W-:Y:S02]  /*0420*/  SHF.L.U32 R8, R8, 0x10, RZ ;  /* 0x0000001008087819 */ /* 0x000fe400000006ff */
[----:B------:R-:W-:Y:S01]  /*0430*/  SHF.L.U32 R9, R9, 0x10, RZ ;  /* 0x0000001009097819 */ /* 0x000fe200000006ff */
[----:B------:R-:W-:Y:S01]  /*0440*/  FFMA.FTZ R12, R13, R77, R12 ;  /* 0x0000004d0d0c7223 */ /* 0x000fe2000001000c */
[----:B--2---:R-:W-:-:S03]  /*0450*/  SHF.L.U32 R75, R16, 0x10, RZ ;  /* 0x00000010104b7819 */ /* 0x004fc600000006ff */
[--C-:B------:R-:W-:Y:S01]  /*0460*/  FFMA.FTZ R8, R9, R8, R12.reuse ;  /* 0x0000000809087223 */ /* 0x100fe2000001000c */
[----:B------:R-:W-:Y:S01]  /*0470*/  PRMT R12, R16, 0x7632, R12 ;  /* 0x00007632100c7816 */ /* 0x000fe2000000000c */
[----:B------:R-:W-:-:S03]  /*0480*/  FFMA.FTZ R6, R71, R75, R6 ;  /* 0x0000004b47067223 */ /* 0x000fc60000010006 */
[----:B------:R-:W-:Y:S02]  /*0490*/  SHF.L.U32 R12, R12, 0x10, RZ ;  /* 0x000000100c0c7819 */ /* 0x000fe400000006ff */
[----:B------:R-:W-:Y:S02]  /*04a0*/  SHF.L.U32 R16, R10, 0x10, RZ ;  /* 0x000000100a107819 */ /* 0x000fe400000006ff */
[----:B------:R-:W-:Y:S01]  /*04b0*/  SHF.L.U32 R77, R14, 0x10, RZ ;  /* 0x000000100e4d7819 */ /* 0x000fe200000006ff */
[----:B------:R-:W-:Y:S01]  /*04c0*/  FFMA.FTZ R6, R73, R12, R6 ;  /* 0x0000000c49067223 */ /* 0x000fe20000010006 */
[C---:B------:R-:W-:Y:S02]  /*04d0*/  PRMT R12, R17.reuse, 0x7632, R12 ;  /* 0x00007632110c7816 */ /* 0x040fe4000000000c */
[----:B------:R-:W-:Y:S02]  /*04e0*/  SHF.L.U32 R17, R17, 0x10, RZ ;  /* 0x0000001011117819 */ /* 0x000fe400000006ff */
[----:B------:R-:W-:Y:S01]  /*04f0*/  PRMT R10, R15, 0x7632, R10 ;  /* 0x000076320f0a7816 */ /* 0x000fe2000000000a */
[----:B------:R-:W-:Y:S01]  /*0500*/  FFMA.FTZ R8, R77, R16, R8 ;  /* 0x000000104d087223 */ /* 0x000fe20000010008 */
[----:B------:R-:W-:Y:S01]  /*0510*/  SHF.L.U32 R12, R12, 0x10, RZ ;  /* 0x000000100c0c7819 */ /* 0x000fe200000006ff */
[----:B------:R-:W-:Y:S01]  /*0520*/  FFMA.FTZ R6, R13, R17, R6 ;  /* 0x000000110d067223 */ /* 0x000fe20000010006 */
[----:B------:R-:W-:-:S02]  /*0530*/  PRMT R14, R14, 0x7632, R14 ;  /* 0x000076320e0e7816 */ /* 0x000fc4000000000e */
[----:B------:R-:W-:Y:S01]  /*0540*/  PRMT R16, R10, 0x7632, R16 ;  /* 0x000076320a107816 */ /* 0x000fe20000000010 */
[--C-:B------:R-:W-:Y:S01]  /*0550*/  FFMA.FTZ R12, R9, R12, R6.reuse ;  /* 0x0000000c090c7223 */ /* 0x100fe20000010006 */
[----:B------:R-:W-:Y:S02]  /*0560*/  SHF.L.U32 R14, R14, 0x10, RZ ;  /* 0x000000100e0e7819 */ /* 0x000fe400000006ff */
[----:B------:R-:W-:Y:S02]  /*0570*/  SHF.L.U32 R75, R16, 0x10, RZ ;  /* 0x00000010104b7819 */ /* 0x000fe400000006ff */
[C---:B------:R-:W-:Y:S02]  /*0580*/  PRMT R17, R18.reuse, 0x7632, R17 ;  /* 0x0000763212117816 */ /* 0x040fe40000000011 */
[----:B------:R-:W-:Y:S02]  /*0590*/  SHF.L.U32 R18, R18, 0x10, RZ ;  /* 0x0000001012127819 */ /* 0x000fe400000006ff */
[----:B-----5:R-:W-:-:S02]  /*05a0*/  PRMT R6, R20, 0x7632, R6 ;  /* 0x0000763214067816 */ /* 0x020fc40000000006 */
        /* <DEDUP_REMOVED lines=11> */
[----:B------:R-:W-:Y:S02]  /*0660*/  PRMT R16, R11, 0x7632, R16 ;  /* 0x000076320b107816 */ /* 0x000fe40000000010 */
[----:B------:R-:W-:Y:S01]  /*0670*/  PRMT R21, R21, 0x7632, R21 ;  /* 0x0000763215157816 */ /* 0x000fe20000000015 */
        /* <DEDUP_REMOVED lines=9> */
[C---:B------:R-:W-:Y:S02]  /*0710*/  SHF.L.U32 R10, R22.reuse, 0x10, RZ ;  /* 0x00000010160a7819 */ /* 0x040fe400000006ff */
[----:B------:R-:W-:Y:S01]  /*0720*/  PRMT R22, R22, 0x7632, R22 ;  /* 0x0000763216167816 */ /* 0x000fe20000000016 */
[----:B------:R-:W-:Y:S02]  /*0730*/  FFMA.FTZ R6, R11, R19, R6 ;  /* 0x000000130b067223 */ /* 0x000fe40000010006 */
[--C-:B------:R-:W-:Y:S01]  /*0740*/  FFMA.FTZ R19, R77, R10, R12.reuse ;  /* 0x0000000a4d137223 */ /* 0x100fe2000001000c */
[C---:B------:R-:W-:Y:S02]  /*0750*/  PRMT R12, R24.reuse, 0x7632, R12 ;  /* 0x00007632180c7816 */ /* 0x040fe4000000000c */
        /* <DEDUP_REMOVED lines=8> */
[C---:B------:R-:W-:Y:S01]  /*07e0*/  PRMT R17, R28.reuse, 0x7632, R17 ;  /* 0x000076321c117816 */ /* 0x040fe20000000011 */
[----:B------:R-:W-:Y:S01]  /*07f0*/  FFMA.FTZ R12, R73, R12, R24 ;  /* 0x0000000c490c7223 */ /* 0x000fe20000010018 */
[----:B------:R-:W-:-:S02]  /*0800*/  SHF.L.U32 R28, R28, 0x10, RZ ;  /* 0x000000101c1c7819 */ /* 0x000fc400000006ff */
[----:B------:R-:W-:Y:S02]  /*0810*/  PRMT R25, R25, 0x7632, R25 ;  /* 0x0000763219197816 */ /* 0x000fe40000000019 */
        /* <DEDUP_REMOVED lines=9> */
[C---:B------:R-:W-:Y:S01]  /*08b0*/  SHF.L.U32 R10, R26.reuse, 0x10, RZ ;  /* 0x000000101a0a7819 */ /* 0x040fe200000006ff */
[----:B------:R-:W-:Y:S01]  /*08c0*/  FFMA.FTZ R12, R9, R12, R16 ;  /* 0x0000000c090c7223 */ /* 0x000fe20000010010 */
[----:B------:R-:W-:Y:S01]  /*08d0*/  PRMT R26, R26, 0x7632, R26 ;  /* 0x000076321a1a7816 */ /* 0x000fe2000000001a */
[----:B------:R-:W-:Y:S01]  /*08e0*/  FFMA.FTZ R20, R13, R20, R18 ;  /* 0x000000140d147223 */ /* 0x000fe20000010012 */
[----:B------:R-:W-:Y:S01]  /*08f0*/  SHF.L.U32 R16, R29, 0x10, RZ ;  /* 0x000000101d107819 */ /* 0x000fe200000006ff */
[----:B------:R-:W-:Y:S01]  /*0900*/  FFMA.FTZ R17, R77, R10, R12 ;  /* 0x0000000a4d117223 */ /* 0x000fe2000001000c */
[----:B------:R-:W-:Y:S02]  /*0910*/  SHF.L.U32 R7, R26, 0x10, RZ ;  /* 0x000000101a077819 */ /* 0x000fe400000006ff */
        /* <DEDUP_REMOVED lines=15> */
[----:B------:R-:W-:-:S02]  /*0a10*/  SHF.L.U32 R10, R10, 0x10, RZ ;  /* 0x000000100a0a7819 */ /* 0x000fc400000006ff */
[C---:B------:R-:W-:Y:S02]  /*0a20*/  PRMT R17, R36.reuse, 0x7632, R17 ;  /* 0x0000763224117816 */ /* 0x040fe40000000011 */
[----:B------:R-:W-:Y:S02]  /*0a30*/  SHF.L.U32 R12, R33, 0x10, RZ ;  /* 0x00000010210c7819 */ /* 0x000fe400000006ff */
[----:B------:R-:W-:Y:S01]  /*0a40*/  SHF.L.U32 R36, R36, 0x10, RZ ;  /* 0x0000001024247819 */ /* 0x000fe200000006ff */
[----:B------:R-:W-:Y:S01]  /*0a50*/  FFMA.FTZ R16, R73, R32, R16 ;  /* 0x0000002049107223 */ /* 0x000fe20000010010 */
[----:B------:R-:W-:Y:S01]  /*0a60*/  PRMT R33, R33, 0x7632, R33 ;  /* 0x0000763221217816 */ /* 0x000fe20000000021 */
[----:B------:R-:W-:Y:S01]  /*0a70*/  FFMA.FTZ R19, R15, R18, R19 ;  /* 0x000000120f137223 */ /* 0x000fe20000010013 */
        /* <DEDUP_REMOVED lines=8> */
[--C-:B------:R-:W-:Y:S01]  /*0b00*/  FFMA.FTZ R10, R9, R10, R16.reuse ;  /* 0x0000000a090a7223 */ /* 0x100fe20000010010 */
[----:B------:R-:W-:-:S02]  /*0b10*/  PRMT R16, R37, 0x7632, R16 ;  /* 0x0000763225107816 */ /* 0x000fc40000000010 */
[----:B------:R-:W-:Y:S01]  /*0b20*/  SHF.L.U32 R4, R31, 0x10, RZ ;  /* 0x000000101f047819 */ /* 0x000fe200000006ff */
[----:B------:R-:W-:Y:S01]  /*0b30*/  FFMA.FTZ R18, R13, R20, R18 ;  /* 0x000000140d127223 */ /* 0x000fe20000010012 */
[C---:B------:R-:W-:Y:S02]  /*0b40*/  PRMT R12, R34.reuse, 0x7632, R12 ;  /* 0x00007632220c7816 */ /* 0x040fe4000000000c */
[----:B------:R-:W-:Y:S02]  /*0b50*/  SHF.L.U32 R34, R34, 0x10, RZ ;  /* 0x0000001022227819 */ /* 0x000fe400000006ff */
[----:B------:R-:W-:Y:S02]  /*0b60*/  PRMT R20, R40, 0x7632, R20 ;  /* 0x0000763228147816 */ /* 0x000fe40000000014 */
[----:B------:R-:W-:Y:S02]  /*0b70*/  SHF.L.U32 R16, R16, 0x10, RZ ;  /* 0x0000001010107819 */ /* 0x000fe400000006ff */
[----:B------:R-:W-:Y:S01]  /*0b80*/  SHF.L.U32 R40, R40, 0x10, RZ ;  /* 0x0000001028287819 */ /* 0x000fe200000006ff */
[----:B------:R-:W-:Y:S01]  /*0b90*/  FFMA.FTZ R7, R11, R4, R19 ;  /* 0x000000040b077223 */ /* 0x000fe20000010013 */
[----:B------:R-:W-:Y:S01]  /*0ba0*/  PRMT R5, R23, 0x7632, R5 ;  /* 0x0000763217057816 */ /* 0x000fe20000000005 */
[----:B------:R-:W-:Y:S01]  /*0bb0*/  FFMA.FTZ R19, R77, R34, R10 ;  /* 0x000000224d137223 */ /* 0x000fe2000001000a */
[----:B------:R-:W-:-:S02]  /*0bc0*/  SHF.L.U32 R17, R12, 0x10, RZ ;  /* 0x000000100c117819 */ /* 0x000fc400000006ff */
[----:B------:R-:W-:Y:S01]  /*0bd0*/  SHF.L.U32 R12, R38, 0x10, RZ ;  /* 0x00000010260c7819 */ /* 0x000fe200000006ff */
[----:B------:R-:W-:Y:S01]  /*0be0*/  FFMA.FTZ R16, R9, R16, R18 ;  /* 0x0000001009107223 */ /* 0x000fe20000010012 */
[----:B------:R-:W-:Y:S01]  /*0bf0*/  SHF.L.U32 R20, R20, 0x10, RZ ;  /* 0x0000001014147819 */ /* 0x000fe200000006ff */
        /* <DEDUP_REMOVED lines=8> */
[----:B------:R-:W-:Y:S01]  /*0c80*/  FFMA.FTZ R5, R11, R5, R8 ;  /* 0x000000050b057223 */ /* 0x000fe20000010008 */
[----:B------:R-:W-:-:S02]  /*0c90*/  PRMT R41, R41, 0x7632, R41 ;  /* 0x0000763229297816 */ /* 0x000fc40000000029 */
        /* <DEDUP_REMOVED lines=8> */
[----:B------:R-:W-:Y:S01]  /*0d20*/  SHF.L.U32 R12, R42, 0x10, RZ ;  /* 0x000000102a0c7819 */ /* 0x000fe200000006ff */
[----:B------:R-:W-:Y:S01]  /*0d30*/  FFMA.FTZ R18, R9, R18, R20 ;  /* 0x0000001209127223 */ /* 0x000fe20000010014 */
[----:B------:R-:W-:-:S02]  /*0d40*/  SHF.L.U32 R10, R10, 0x10, RZ ;  /* 0x000000100a0a7819 */ /* 0x000fc400000006ff */
[----:B------:R-:W-:Y:S01]  /*0d50*/  PRMT R42, R42, 0x7632, R42 ;  /* 0x000076322a2a7816 */ /* 0x000fe2000000002a */
[----:B------:R-:W-:Y:S01]  /*0d60*/  FFMA.FTZ R19, R77, R12, R18 ;  /* 0x0000000c4d137223 */ /* 0x000fe20000010012 */
[C---:B------:R-:W-:Y:S01]  /*0d70*/  PRMT R12, R44.reuse, 0x7632, R12 ;  /* 0x000076322c0c7816 */ /* 0x040fe2000000000c */
[----:B------:R-:W-:Y:S01]  /*0d80*/  FFMA.FTZ R76, R11, R10, R17 ;  /* 0x0000000a0b4c7223 */ /* 0x000fe20000010011 */
[----:B------:R-:W-:Y:S02]  /*0d90*/  SHF.L.U32 R44, R44, 0x10, RZ ;  /* 0x000000102c2c7819 */ /* 0x000fe400000006ff */
[----:B------:R-:W-:Y:S02]  /*0da0*/  SHF.L.U32 R17, R42, 0x10, RZ ;  /* 0x000000102a117819 */ /* 0x000fe400000006ff */
[----:B------:R-:W-:Y:S01]  /*0db0*/  SHF.L.U32 R16, R12, 0x10, RZ ;  /* 0x000000100c107819 */ /* 0x000fe200000006ff */
[----:B------:R-:W-:Y:S01]  /*0dc0*/  FFMA.FTZ R44, R71, R44, R72 ;  /* 0x0000002c472c7223 */ /* 0x000fe20000010048 */
[----:B------:R-:W-:Y:S01]  /*0dd0*/  SHF.L.U32 R10, R43, 0x10, RZ ;  /* 0x000000102b0a7819 */ /* 0x000fe200000006ff */
[----:B------:R-:W-:Y:S01]  /*0de0*/  FFMA.FTZ R12, R14, R17, R19 ;  /* 0x000000110e0c7223 */ /* 0x000fe20000010013 */
[----:B------:R-:W-:Y:S01]  /*0df0*/  PRMT R17, R45, 0x7632, R17 ;  /* 0x000076322d117816 */ /* 0x000fe20000000011 */
[----:B------:R-:W-:Y:S01]  /*0e00*/  FFMA.FTZ R44, R73, R16, R44 ;  /* 0x00000010492c7223 */ /* 0x000fe2000001002c */
[----:B------:R-:W-:-:S02]  /*0e10*/  SHF.L.U32 R18, R45, 0x10, RZ ;  /* 0x000000102d127819 */ /* 0x000fc400000006ff */
[----:B------:R-:W-:Y:S02]  /*0e20*/  PRMT R4, R35, 0x7632, R4 ;  /* 0x0000763223047816 */ /* 0x000fe40000000004 */
        /* <DEDUP_REMOVED lines=14> */
[C---:B------:R-:W-:Y:S02]  /*0f10*/  SHF.L.U32 R12, R46.reuse, 0x10, RZ ;  /* 0x000000102e0c7819 */ /* 0x040fe400000006ff */
[----:B------:R-:W-:Y:S01]  /*0f20*/  PRMT R46, R46, 0x7632, R46 ;  /* 0x000076322e2e7816 */ /* 0x000fe2000000002e */
[----:B------:R-:W-:Y:S01]  /*0f30*/  FFMA.FTZ R18, R13, R18, R48 ;  /* 0x000000120d127223 */ /* 0x000fe20000010030 */
[----:B------:R-:W-:Y:S02]  /*0f40*/  SHF.L.U32 R20, R17, 0x10, RZ ;  /* 0x0000001011147819 */ /* 0x000fe400000006ff */
        /* <DEDUP_REMOVED lines=23> */
[----:B------:R-:W-:Y:S01]  /*10c0*/  SHF.L.U32 R8, R8, 0x10, RZ ;  /* 0x0000001008087819 */ /* 0x000fe200000006ff */
[----:B------:R-:W-:Y:S01]  /*10d0*/  FFMA.FTZ R18, R13, R16, R18 ;  /* 0x000000100d127223 */ /* 0x000fe20000010012 */
[----:B------:R-:W-:Y:S02]  /*10e0*/  SHF.L.U32 R16, R53, 0x10, RZ ;  /* 0x0000001035107819 */ /* 0x000fe400000006ff */
[C---:B------:R-:W-:Y:S01]  /*10f0*/  SHF.L.U32 R17, R56.reuse, 0x10, RZ ;  /* 0x0000001038117819 */ /* 0x040fe200000006ff */
[----:B------:R-:W-:Y:S01]  /*1100*/  FFMA.FTZ R72, R11, R8, R10 ;  /* 0x000000080b487223 */ /* 0x000fe2000001000a */
[----:B------:R-:W-:Y:S01]  /*1110*/  PRMT R56, R56, 0x7632, R56 ;  /* 0x0000763238387816 */ /* 0x000fe20000000038 */
[----:B------:R-:W-:Y:S01]  /*1120*/  FFMA.FTZ R16, R9, R16, R18 ;  /* 0x0000001009107223 */ /* 0x000fe20000010012 */
[----:B------:R-:W-:Y:S01]  /*1130*/  SHF.L.U32 R8, R54, 0x10, RZ ;  /* 0x0000001036087819 */ /* 0x000fe200000006ff */
[----:B------:R-:W-:Y:S01]  /*1140*/  FFMA.FTZ R70, R71, R17, R70 ;  /* 0x0000001147467223 */ /* 0x000fe20000010046 */
[----:B------:R-:W-:-:S02]  /*1150*/  SHF.L.U32 R56, R56, 0x10, RZ ;  /* 0x0000001038387819 */ /* 0x000fc400000006ff */
[----:B------:R-:W-:Y:S02]  /*1160*/  PRMT R54, R54, 0x7632, R54 ;  /* 0x0000763236367816 */ /* 0x000fe40000000036 */
[C---:B------:R-:W-:Y:S01]  /*1170*/  PRMT R20, R60.reuse, 0x7632, R20 ;  /* 0x000076323c147816 */ /* 0x040fe20000000014 */
[----:B------:R-:W-:Y:S01]  /*1180*/  FFMA.FTZ R19, R77, R8, R16 ;  /* 0x000000084d137223 */ /* 0x000fe20000010010 */
[----:B------:R-:W-:Y:S01]  /*1190*/  SHF.L.U32 R60, R60, 0x10, RZ ;  /* 0x000000103c3c7819 */ /* 0x000fe200000006ff */
[----:B------:R-:W-:Y:S01]  /*11a0*/  FFMA.FTZ R56, R73, R56, R70 ;  /* 0x0000003849387223 */ /* 0x000fe20000010046 */
[C---:B------:R-:W-:Y:S02]  /*11b0*/  PRMT R8, R57.reuse, 0x7632, R8 ;  /* 0x0000763239087816 */ /* 0x040fe40000000008 */
[----:B------:R-:W-:Y:S02]  /*11c0*/  SHF.L.U32 R16, R57, 0x10, RZ ;  /* 0x0000001039107819 */ /* 0x000fe400000006ff */
[----:B------:R-:W-:Y:S01]  /*11d0*/  SHF.L.U32 R17, R54, 0x10, RZ ;  /* 0x0000001036117819 */ /* 0x000fe200000006ff */
[----:B------:R-:W-:Y:S01]  /*11e0*/  FFMA.FTZ R60, R71, R60, R69 ;  /* 0x0000003c473c7223 */ /* 0x000fe20000010045 */
[----:B------:R-:W-:-:S02]  /*11f0*/  SHF.L.U32 R20, R20, 0x10, RZ ;  /* 0x0000001014147819 */ /* 0x000fc400000006ff */
[----:B------:R-:W-:Y:S01]  /*1200*/  PRMT R51, R51, 0x7632, R51 ;  /* 0x0000763233337816 */ /* 0x000fe20000000033 */
[----:B------:R-:W-:Y:S01]  /*1210*/  FFMA.FTZ R16, R13, R16, R56 ;  /* 0x000000100d107223 */ /* 0x000fe20000010038 */
[----:B------:R-:W-:Y:S01]  /*1220*/  SHF.L.U32 R18, R8, 0x10, RZ ;  /* 0x0000001008127819 */ /* 0x000fe200000006ff */
[----:B------:R-:W-:Y:S01]  /*1230*/  FFMA.FTZ R8, R14, R17, R19 ;  /* 0x000000110e087223 */ /* 0x000fe20000010013 */
[----:B------:R-:W-:Y:S01]  /*1240*/  PRMT R17, R61, 0x7632, R17 ;  /* 0x000076323d117816 */ /* 0x000fe20000000011 */
[----:B------:R-:W-:Y:S01]  /*1250*/  FFMA.FTZ R60, R73, R20, R60 ;  /* 0x00000014493c7223 */ /* 0x000fe2000001003c */
[----:B------:R-:W-:Y:S02]  /*1260*/  SHF.L.U32 R22, R61, 0x10, RZ ;  /* 0x000000103d167819 */ /* 0x000fe400000006ff */
[----:B------:R-:W-:Y:S01]  /*1270*/  SHF.L.U32 R12, R51, 0x10, RZ ;  /* 0x00000010330c7819 */ /* 0x000fe200000006ff */
[----:B------:R-:W-:Y:S01]  /*1280*/  FFMA.FTZ R18, R9, R18, R16 ;  /* 0x0000001209127223 */ /* 0x000fe20000010010 */
[C---:B------:R-:W-:Y:S01]  /*1290*/  SHF.L.U32 R16, R58.reuse, 0x10, RZ ;  /* 0x000000103a107819 */ /* 0x040fe200000006ff */
        /* <DEDUP_REMOVED lines=8> */
[C---:B------:R-:W-:Y:S01]  /*1320*/  PRMT R9, R62.reuse, 0x7632, R9 ;  /* 0x000076323e097816 */ /* 0x040fe20000000009 */
[----:B------:R-:W-:Y:S01]  /*1330*/  FFMA.FTZ R8, R15, R12, R8 ;  /* 0x0000000c0f087223 */ /* 0x000fe20000010008 */
[----:B------:R-:W-:Y:S01]  /*1340*/  SHF.L.U32 R62, R62, 0x10, RZ ;  /* 0x000000103e3e7819 */ /* 0x000fe200000006ff */
[C---:B------:R-:W-:Y:S01]  /*1350*/  FFMA.FTZ R16, R14.reuse, R13, R17 ;  /* 0x0000000d0e107223 */ /* 0x040fe20000010011 */
[----:B------:R-:W-:Y:S02]  /*1360*/  SHF.L.U32 R12, R59, 0x10, RZ ;  /* 0x000000103b0c7819 */ /* 0x000fe400000006ff */
[----:B------:R-:W-:Y:S01]  /*1370*/  SHF.L.U32 R13, R9, 0x10, RZ ;  /* 0x00000010090d7819 */ /* 0x000fe200000006ff */
[----:B------:R-:W-:Y:S01]  /*1380*/  FFMA.FTZ R77, R77, R62, R20 ;  /* 0x0000003e4d4d7223 */ /* 0x000fe20000010014 */
[----:B------:R-:W-:Y:S01]  /*1390*/  PRMT R10, R55, 0x7632, R10 ;  /* 0x00007632370a7816 */ /* 0x000fe2000000000a */
[----:B------:R-:W-:Y:S01]  /*13a0*/  FFMA.FTZ R9, R15, R12, R16 ;  /* 0x0000000c0f097223 */ /* 0x000fe20000010010 */
[----:B------:R-:W-:Y:S01]  /*13b0*/  PRMT R59, R59, 0x7632, R59 ;  /* 0x000076323b3b7816 */ /* 0x000fe2000000003b */
[----:B------:R-:W-:Y:S01]  /*13c0*/  FFMA.FTZ R14, R14, R13, R77 ;  /* 0x0000000d0e0e7223 */ /* 0x000fe2000001004d */
[----:B------:R-:W-:-:S02]  /*13d0*/  PRMT R12, R63, 0x7632, R12 ;  /* 0x000076323f0c7816 */ /* 0x000fc4000000000c */
[----:B------:R-:W-:Y:S02]  /*13e0*/  SHF.L.U32 R16, R63, 0x10, RZ ;  /* 0x000000103f107819 */ /* 0x000fe400000006ff */
[----:B------:R-:W-:Y:S02]  /*13f0*/  SHF.L.U32 R10, R10, 0x10, RZ ;  /* 0x000000100a0a7819 */ /* 0x000fe400000006ff */
[----:B------:R-:W-:Y:S01]  /*1400*/  SHF.L.U32 R70, R59, 0x10, RZ ;  /* 0x000000103b467819 */ /* 0x000fe200000006ff */
[----:B------:R-:W-:Y:S01]  /*1410*/  FFMA.FTZ R15, R15, R16, R14 ;  /* 0x000000100f0f7223 */ /* 0x000fe2000001000e */
[----:B------:R-:W-:Y:S01]  /*1420*/  SHF.L.U32 R12, R12, 0x10, RZ ;  /* 0x000000100c0c7819 */ /* 0x000fe200000006ff */
[C---:B------:R-:W-:Y:S02]  /*1430*/  FFMA.FTZ R68, R11.reuse, R10, R8 ;  /* 0x0000000a0b447223 */ /* 0x040fe40000010008 */
        /* <DEDUP_REMOVED lines=30> */
[----:B-1----:R-:W-:Y:S01]  /*1620*/  FADD.FTZ R72, R72, R17 ;  /* 0x0000001148487221 */ /* 0x002fe20000010000 */
[----:B--2---:R-:W-:Y:S02]  /*1630*/  FADD.FTZ R12, R67, R12 ;  /* 0x0000000c430c7221 */ /* 0x004fe40000010000 */
        /* <DEDUP_REMOVED lines=10> */
[----:B------:R-:W0:Y:S04]  /*16e0*/  SHFL.BFLY PT, R17, R74, 0x8, 0x1f ;  /* 0x0d001f004a117f89 */ /* 0x000e2800000e0000 */
        /* <DEDUP_REMOVED lines=13> */
[----:B------:R-:W-:Y:S01]  /*17c0*/  FADD.FTZ R19, R72, R19 ;  /* 0x0000001348137221 */ /* 0x000fe20000010000 */
[----:B-1----:R-:W-:Y:S02]  /*17d0*/  FADD.FTZ R21, R12, R21 ;  /* 0x000000150c157221 */ /* 0x002fe40000010000 */
        /* <DEDUP_REMOVED lines=35> */
[----:B------:R-:W-:Y:S01]  /*1a10*/  LOP3.LUT P0, R0, R65, 0x1f, RZ, 0xc0, !PT ;  /* 0x0000001f41007812 */ /* 0x000fe2000780c0ff */
[----:B0-----:R-:W-:Y:S02]  /*1a20*/  FADD.FTZ R5, R2, R5 ;  /* 0x0000000502057221 */ /* 0x001fe40000010000 */
[----:B------:R-:W0:Y:S01]  /*1a30*/  SHFL.BFLY PT, R17, R14, 0x2, 0x1f ;  /* 0x0c401f000e117f89 */ /* 0x000e2200000e0000 */
[----:B------:R-:W-:Y:S02]  /*1a40*/  ISETP.NE.AND P1, PT, R0, RZ, PT ;  /* 0x000000ff0000720c */ /* 0x000fe40003f25270 */
[----:B------:R-:W-:Y:S01]  /*1a50*/  SHF.R.U32.HI R0, RZ, 0x3, R65 ;  /* 0x00000003ff007819 */ /* 0x000fe20000011641 */
[----:B------:R-:W0:Y:S01]  /*1a60*/  SHFL.BFLY PT, R19, R16, 0x2, 0x1f ;  /* 0x0c401f0010137f89 */ /* 0x000e2200000e0000 */
[----:B-1----:R-:W-:Y:S02]  /*1a70*/  FADD.FTZ R7, R4, R7 ;  /* 0x0000000704077221 */ /* 0x002fe40000010000 */
[----:B------:R-:W-:Y:S01]  /*1a80*/  LOP3.LUT R0, R0, 0xc, RZ, 0xc0, !PT ;  /* 0x0000000c00007812 */ /* 0x000fe200078ec0ff */
        /* <DEDUP_REMOVED lines=9> */
[----:B0-----:R-:W-:Y:S01]  /*1b20*/  FADD.FTZ R17, R14, R17 ;  /* 0x000000110e117221 */ /* 0x001fe20000010000 */
[----:B------:R-:W-:Y:S02]  /*1b30*/  FADD.FTZ R19, R16, R19 ;  /* 0x0000001310137221 */ /* 0x000fe40000010000 */
        /* <DEDUP_REMOVED lines=23> */
[----:B------:R2:W-:Y:S01]  /*1cb0*/  @!P0 STS [R0+UR4], R3 ;  /* 0x0000000300008988 */ /* 0x0005e20008000804 */
[----:B------:R-:W-:Y:S01]  /*1cc0*/  ISETP.NE.AND P0, PT, R65, RZ, PT ;  /* 0x000000ff4100720c */ /* 0x000fe20003f05270 */
[----:B------:R-:W-:Y:S01]  /*1cd0*/  FADD.FTZ R17, R17, R16 ;  /* 0x0000001011117221 */ /* 0x000fe20000010000 */
[----:B0-----:R-:W-:Y:S01]  /*1ce0*/  FADD.FTZ R19, R19, R18 ;  /* 0x0000001213137221 */ /* 0x001fe20000010000 */
[----:B------:R0:W-:Y:S01]  /*1cf0*/  @!P1 STS [R0+UR4+0x10], R5 ;  /* 0x0000100500009988 */ /* 0x0001e20008000804 */
[----:B-1----:R-:W-:-:S03]  /*1d00*/  FADD.FTZ R21, R21, R20 ;  /* 0x0000001415157221 */ /* 0x002fc60000010000 */
[----:B------:R0:W-:Y:S01]  /*1d10*/  @!P1 STS [R0+UR4+0x20], R7 ;  /* 0x0000200700009988 */ /* 0x0001e20008000804 */
[----:B--2---:R-:W-:-:S03]  /*1d20*/  FADD.FTZ R23, R23, R22 ;  /* 0x0000001617177221 */ /* 0x004fc60000010000 */
[----:B------:R0:W-:Y:S01]  /*1d30*/  @!P1 STS [R0+UR4+0x30], R9 ;  /* 0x0000300900009988 */ /* 0x0001e20008000804 */
[----:B---3--:R-:W-:-:S03]  /*1d40*/  FADD.FTZ R25, R25, R24 ;  /* 0x0000001819197221 */ /* 0x008fc60000010000 */
[----:B------:R0:W-:Y:S01]  /*1d50*/  @!P1 STS [R0+UR4+0x40], R11 ;  /* 0x0000400b00009988 */ /* 0x0001e20008000804 */
[----:B----4-:R-:W-:-:S03]  /*1d60*/  FADD.FTZ R27, R27, R26 ;  /* 0x0000001a1b1b7221 */ /* 0x010fc60000010000 */
        /* <DEDUP_REMOVED lines=11> */
[----:B------:R-:W2:Y:S03]  /*1e20*/  LDC.64 R2, c[0x0][0x380] ;  /* 0x0000e000ff027b82 */ /* 0x000ea60000000a00 */
[----:B------:R-:W3:Y:S04]  /*1e30*/  LDS.128 R32, [UR4+0x10] ;  /* 0x00001004ff207984 */ /* 0x000ee80008000c00 */
[----:B------:R-:W4:Y:S04]  /*1e40*/  LDS.128 R28, [UR4+0x20] ;  /* 0x00002004ff1c7984 */ /* 0x000f280008000c00 */
[----:B0-----:R-:W0:Y:S04]  /*1e50*/  LDS.128 R4, [UR4+0x30] ;  /* 0x00003004ff047984 */ /* 0x001e280008000c00 */
[----:B------:R-:W5:Y:S04]  /*1e60*/  LDS.128 R16, [UR4+0x40] ;  /* 0x00004004ff107984 */ /* 0x000f680008000c00 */
[----:B------:R-:W5:Y:S04]  /*1e70*/  LDS.128 R20, [UR4+0x50] ;  /* 0x00005004ff147984 */ /* 0x000f680008000c00 */
[----:B------:R-:W5:Y:S01]  /*1e80*/  LDS.128 R8, [UR4+0x60] ;  /* 0x00006004ff087984 */ /* 0x000f620008000c00 */
[----:B--2---:R-:W-:-:S03]  /*1e90*/  IMAD.WIDE.U32 R2, R66, 0x4, R2 ;  /* 0x0000000442027825 */ /* 0x004fc600078e0002 */
[----:B------:R-:W2:Y:S04]  /*1ea0*/  LDS.128 R24, [UR4+0x70] ;  /* 0x00007004ff187984 */ /* 0x000ea80008000c00 */
[----:B------:R-:W2:Y:S04]  /*1eb0*/  LDS.128 R12, [UR4+0x80] ;  /* 0x00008004ff0c7984 */ /* 0x000ea80008000c00 */
[----:B------:R-:W2:Y:S01]  /*1ec0*/  LDS.128 R48, [UR4+0xa0] ;  /* 0x0000a004ff307984 */ /* 0x000ea20008000c00 */
[----:B-1----:R-:W-:-:S03]  /*1ed0*/  FADD.FTZ R36, RZ, R36 ;  /* 0x00000024ff247221 */ /* 0x002fc60000010000 */
[----:B------:R-:W1:Y:S01]  /*1ee0*/  LDS.128 R44, [UR4+0xb0] ;  /* 0x0000b004ff2c7984 */ /* 0x000e620008000c00 */
[----:B------:R-:W-:-:S03]  /*1ef0*/  FADD.FTZ R37, R36, R37 ;  /* 0x0000002524257221 */ /* 0x000fc60000010000 */
[----:B------:R-:W1:Y:S01]  /*1f00*/  LDS.128 R40, [UR4+0xc0] ;  /* 0x0000c004ff287984 */ /* 0x000e620008000c00 */
[----:B---3--:R-:W-:Y:S01]  /*1f10*/  FADD.FTZ R32, RZ, R32 ;  /* 0x00000020ff207221 */ /* 0x008fe20000010000 */
[----:B------:R-:W-:Y:S01]  /*1f20*/  FADD.FTZ R38, R37, R38 ;  /* 0x0000002625267221 */ /* 0x000fe20000010000 */
[----:B----4-:R-:W-:Y:S02]  /*1f30*/  FADD.FTZ R28, RZ, R28 ;  /* 0x0000001cff1c7221 */ /* 0x010fe40000010000 */
[----:B------:R-:W-:Y:S01]  /*1f40*/  FADD.FTZ R33, R32, R33 ;  /* 0x0000002120217221 */ /* 0x000fe20000010000 */
[----:B------:R-:W-:Y:S01]  /*1f50*/  FADD.FTZ R53, R38, R39 ;  /* 0x0000002726357221 */ /* 0x000fe20000010000 */
[----:B0-----:R-:W-:Y:S01]  /*1f60*/  FADD.FTZ R4, RZ, R4 ;  /* 0x00000004ff047221 */ /* 0x001fe20000010000 */
[----:B------:R-:W0:Y:S01]  /*1f70*/  LDS.128 R36, [UR4+0x90] ;  /* 0x00009004ff247984 */ /* 0x000e220008000c00 */
        /* <DEDUP_REMOVED lines=35> */
[----:B------:R-:W-:Y:S01]  /*21b0*/  FADD.FTZ R46, R45, R46 ;  /* 0x0000002e2d2e7221 */ /* 0x000fe20000010000 */
[----:B------:R-:W-:Y:S01]  /*21c0*/  FADD.FTZ R51, R50, R51 ;  /* 0x0000003332337221 */ /* 0x000fe20000010000 */
[----:B------:R1:W-:Y:S01]  /*21d0*/  STG.E desc[UR6][R2.64], R53 ;  /* 0x0000003502007986 */ /* 0x0003e2000c101906 */
[----:B------:R-:W-:Y:S01]  /*21e0*/  FADD.FTZ R42, R41, R42 ;  /* 0x0000002a292a7221 */ /* 0x000fe20000010000 */
[----:B0-----:R-:W-:Y:S01]  /*21f0*/  FADD.FTZ R36, RZ, R36 ;  /* 0x00000024ff247221 */ /* 0x001fe20000010000 */
[----:B------:R-:W-:Y:S01]  /*2200*/  FADD.FTZ R47, R46, R47 ;  /* 0x0000002f2e2f7221 */ /* 0x000fe20000010000 */
[----:B------:R1:W-:Y:S01]  /*2210*/  STG.E desc[UR6][R2.64+0x600], R35 ;  /* 0x0006002302007986 */ /* 0x0003e2000c101906 */
[----:B------:R-:W-:Y:S01]  /*2220*/  FADD.FTZ R43, R42, R43 ;  /* 0x0000002b2a2b7221 */ /* 0x000fe20000010000 */
[----:B------:R-:W-:-:S02]  /*2230*/  FADD.FTZ R37, R36, R37 ;  /* 0x0000002524257221 */ /* 0x000fc40000010000 */
[----:B------:R1:W-:Y:S02]  /*2240*/  STG.E desc[UR6][R2.64+0xc00], R31 ;  /* 0x000c001f02007986 */ /* 0x0003e4000c101906 */
[----:B------:R-:W-:Y:S02]  /*2250*/  FADD.FTZ R38, R37, R38 ;  /* 0x0000002625267221 */ /* 0x000fe40000010000 */
        /* <DEDUP_REMOVED lines=11> */
.L_x_14:
[----:B------:R-:W-:Y:S05]  /*2310*/  BSYNC.RECONVERGENT B0 ;  /* 0x0000000000007941 */ /* 0x000fea0003800200 */
.L_x_13:
[----:B------:R-:W-:Y:S01]  /*2320*/  PREEXIT ;  /* 0x000000000000782d */ /* 0x000fe20000000000 */
[----:B------:R-:W-:Y:S05]  /*2330*/  EXIT ;  /* 0x000000000000794d */ /* 0x000fea0003800000 */
.L_x_15:
        /* <DEDUP_REMOVED lines=12> */
.L_x_115:


//--------------------- .text._Z31router_gemm_kernel_float_outputI13__nv_bfloat16Li128ELi8ELi12ELi384ELi7168EEvPfPKT_S4_ --------------------------
	.section	.text._Z31router_gemm_kernel_float_outputI13__nv_bfloat16Li128ELi8ELi12ELi384ELi7168EEvPfPKT_S4_,"ax",@progbits
	.align	128
        .global         _Z31router_gemm_kernel_float_outputI13__nv_bfloat16Li128ELi8ELi12ELi384ELi7168EEvPfPKT_S4_
        .type           _Z31router_gemm_kernel_float_outputI13__nv_bfloat16Li128ELi8ELi12ELi384ELi7168EEvPfPKT_S4_,@function
        .size           _Z31router_gemm_kernel_float_outputI13__nv_bfloat16Li128ELi8ELi12ELi384ELi7168EEvPfPKT_S4_,(.L_x_116 - _Z31router_gemm_kernel_float_outputI13__nv_bfloat16Li128ELi8ELi12ELi384ELi7168EEvPfPKT_S4_)
        .other          _Z31router_gemm_kernel_float_outputI13__nv_bfloat16Li128ELi8ELi12ELi384ELi7168EEvPfPKT_S4_,@"STO_CUDA_ENTRY STV_DEFAULT"
_Z31router_gemm_kernel_float_outputI13__nv_bfloat16Li128ELi8ELi12ELi384ELi7168EEvPfPKT_S4_:
.text._Z31router_gemm_kernel_float_outputI13__nv_bfloat16Li128ELi8ELi12ELi384ELi7168EEvPfPKT_S4_:
        /* <DEDUP_REMOVED lines=9> */
[----:B------:R-:W-:Y:S02]  /*0090*/  MOV R0, RZ ;  /* 0x000000ff00007202 */ /* 0x000fe40000000f00 */
        /* <DEDUP_REMOVED lines=19> */
.L_x_16:
        /* <DEDUP_REMOVED lines=39> */
[C---:B------:R-:W-:Y:S02]  /*0440*/  PRMT R14, R10.reuse, 0x7632, R14 ;  /* 0x000076320a0e7816 */ /* 0x040fe4000000000e */
[----:B------:R-:W-:Y:S01]  /*0450*/  SHF.L.U32 R60, R10, 0x10, RZ ;  /* 0x000000100a3c7819 */ /* 0x000fe200000006ff */
[----:B------:R-:W-:Y:S01]  /*0460*/  FFMA.FTZ R62, R12, R63, R73 ;  /* 0x0000003f0c3e7223 */ /* 0x000fe20000010049 */
[----:B------:R-:W-:-:S02]  /*0470*/  PRMT R10, R14, 0x7632, R10 ;  /* 0x000076320e0a7816 */ /* 0x000fc4000000000a */
[----:B------:R-:W-:Y:S01]  /*0480*/  SHF.L.U32 R63, R14, 0x10, RZ ;  /* 0x000000100e3f7819 */ /* 0x000fe200000006ff */
[----:B------:R-:W-:Y:S01]  /*0490*/  FFMA.FTZ R73, R9, R60, R62 ;  /* 0x0000003c09497223 */ /* 0x000fe2000001003e */
[----:B------:R-:W-:Y:S02]  /*04a0*/  SHF.L.U32 R10, R10, 0x10, RZ ;  /* 0x000000100a0a7819 */ /* 0x000fe400000006ff */
[C---:B--2---:R-:W-:Y:S02]  /*04b0*/  PRMT R60, R16.reuse, 0x7632, R60 ;  /* 0x00007632103c7816 */ /* 0x044fe4000000003c */
[----:B------:R-:W-:Y:S01]  /*04c0*/  SHF.L.U32 R62, R16, 0x10, RZ ;  /* 0x00000010103e7819 */ /* 0x000fe200000006ff */
[----:B------:R-:W-:Y:S01]  /*04d0*/  FFMA.FTZ R16, R10, R63, R73 ;  /* 0x0000003f0a107223 */ /* 0x000fe20000010049 */
[----:B------:R-:W-:-:S03]  /*04e0*/  SHF.L.U32 R63, R60, 0x10, RZ ;  /* 0x000000103c3f7819 */ /* 0x000fc600000006ff */
[----:B------:R-:W-:Y:S01]  /*04f0*/  FFMA.FTZ R73, R72, R62, R7 ;  /* 0x0000003e48497223 */ /* 0x000fe20000010007 */
[----:B------:R-:W-:Y:S02]  /*0500*/  PRMT R14, R15, 0x7632, R14 ;  /* 0x000076320f0e7816 */ /* 0x000fe4000000000e */
[C---:B------:R-:W-:Y:S01]  /*0510*/  PRMT R60, R17.reuse, 0x7632, R60 ;  /* 0x00007632113c7816 */ /* 0x040fe2000000003c */
[----:B------:R-:W-:Y:S01]  /*0520*/  FFMA.FTZ R74, R8, R63, R73 ;  /* 0x0000003f084a7223 */ /* 0x000fe20000010049 */
[----:B------:R-:W-:Y:S02]  /*0530*/  SHF.L.U32 R62, R17, 0x10, RZ ;  /* 0x00000010113e7819 */ /* 0x000fe400000006ff */
[----:B------:R-:W-:Y:S02]  /*0540*/  SHF.L.U32 R15, R15, 0x10, RZ ;  /* 0x000000100f0f7819 */ /* 0x000fe400000006ff */
[C---:B------:R-:W-:Y:S02]  /*0550*/  SHF.L.U32 R7, R11.reuse, 0x10, RZ ;  /* 0x000000100b077819 */ /* 0x040fe400000006ff */
[----:B------:R-:W-:Y:S01]  /*0560*/  PRMT R11, R11, 0x7632, R11 ;  /* 0x000076320b0b7816 */ /* 0x000fe2000000000b */
[----:B------:R-:W-:Y:S01]  /*0570*/  FFMA.FTZ R63, R13, R62, R74 ;  /* 0x0000003e0d3f7223 */ /* 0x000fe2000001004a */
[----:B------:R-:W-:Y:S01]  /*0580*/  SHF.L.U32 R17, R60, 0x10, RZ ;  /* 0x000000103c117819 */ /* 0x000fe200000006ff */
[----:B------:R-:W-:Y:S01]  /*0590*/  FFMA.FTZ R7, R15, R7, R16 ;  /* 0x000000070f077223 */ /* 0x000fe20000010010 */
[----:B------:R-:W-:-:S02]  /*05a0*/  SHF.L.U32 R11, R11, 0x10, RZ ;  /* 0x000000100b0b7819 */ /* 0x000fc400000006ff */
[----:B------:R-:W-:Y:S02]  /*05b0*/  SHF.L.U32 R14, R14, 0x10, RZ ;  /* 0x000000100e0e7819 */ /* 0x000fe400000006ff */
[----:B------:R-:W-:Y:S01]  /*05c0*/  SHF.L.U32 R16, R18, 0x10, RZ ;  /* 0x0000001012107819 */ /* 0x000fe200000006ff */
[----:B------:R-:W-:Y:S01]  /*05d0*/  FFMA.FTZ R62, R12, R17, R63 ;  /* 0x000000110c3e7223 */ /* 0x000fe2000001003f */
[----:B------:R-:W-:Y:S01]  /*05e0*/  PRMT R18, R18, 0x7632, R18 ;  /* 0x0000763212127816 */ /* 0x000fe20000000012 */
[----:B------:R-:W-:Y:S01]  /*05f0*/  FFMA.FTZ R60, R14, R11, R7 ;  /* 0x0000000b0e3c7223 */ /* 0x000fe20000010007 */
[----:B-----5:R-:W-:Y:S01]  /*0600*/  SHF.L.U32 R63, R20, 0x10, RZ ;  /* 0x00000010143f7819 */ /* 0x020fe200000006ff */
[--C-:B------:R-:W-:Y:S01]  /*0610*/  FFMA.FTZ R17, R9, R16, R62.reuse ;  /* 0x0000001009117223 */ /* 0x100fe2000001003e */
[----:B------:R-:W-:Y:S02]  /*0620*/  SHF.L.U32 R11, R18, 0x10, RZ ;  /* 0x00000010120b7819 */ /* 0x000fe400000006ff */
[----:B------:R-:W-:Y:S01]  /*0630*/  PRMT R62, R20, 0x7632, R62 ;  /* 0x00007632143e7816 */ /* 0x000fe2000000003e */
[----:B------:R-:W-:-:S02]  /*0640*/  FFMA.FTZ R63, R72, R63, R6 ;  /* 0x0000003f483f7223 */ /* 0x000fc40000010006 */
[--C-:B------:R-:W-:Y:S01]  /*0650*/  FFMA.FTZ R18, R10, R11, R17.reuse ;  /* 0x0000000b0a127223 */ /* 0x100fe20000010011 */
[----:B------:R-:W-:Y:S02]  /*0660*/  SHF.L.U32 R11, R62, 0x10, RZ ;  /* 0x000000103e0b7819 */ /* 0x000fe400000006ff */
[C---:B------:R-:W-:Y:S02]  /*0670*/  PRMT R17, R24.reuse, 0x7632, R17 ;  /* 0x0000763218117816 */ /* 0x040fe40000000011 */
[----:B------:R-:W-:Y:S01]  /*0680*/  SHF.L.U32 R24, R24, 0x10, RZ ;  /* 0x0000001018187819 */ /* 0x000fe200000006ff */
[----:B------:R-:W-:Y:S01]  /*0690*/  FFMA.FTZ R20, R8, R11, R63 ;  /* 0x0000000b08147223 */ /* 0x000fe2000001003f */
        /* <DEDUP_REMOVED lines=8> */
[C---:B------:R-:W-:Y:S02]  /*0720*/  SHF.L.U32 R6, R25.reuse, 0x10, RZ ;  /* 0x0000001019067819 */ /* 0x040fe400000006ff */
[----:B------:R-:W-:Y:S01]  /*0730*/  PRMT R25, R25, 0x7632, R25 ;  /* 0x0000763219197816 */ /* 0x000fe20000000019 */
[----:B------:R-:W-:Y:S01]  /*0740*/  FFMA.FTZ R5, R15, R16, R18 ;  /* 0x000000100f057223 */ /* 0x000fe20000010012 */
[----:B------:R-:W-:Y:S01]  /*0750*/  FFMA.FTZ R16, R12, R21, R11 ;  /* 0x000000150c107223 */ /* 0x000fe2000001000b */
[----:B------:R-:W-:Y:S01]  /*0760*/  FFMA.FTZ R11, R13, R6, R20 ;  /* 0x000000060d0b7223 */ /* 0x000fe20000010014 */
[----:B------:R-:W-:Y:S02]  /*0770*/  SHF.L.U32 R25, R25, 0x10, RZ ;  /* 0x0000001019197819 */ /* 0x000fe400000006ff */
[----:B------:R-:W-:-:S02]  /*0780*/  SHF.L.U32 R6, R22, 0x10, RZ ;  /* 0x0000001016067819 */ /* 0x000fc400000006ff */
[----:B------:R-:W-:Y:S02]  /*0790*/  PRMT R22, R22, 0x7632, R22 ;  /* 0x0000763216167816 */ /* 0x000fe40000000016 */
[----:B------:R-:W-:Y:S01]  /*07a0*/  PRMT R18, R26, 0x7632, R18 ;  /* 0x000076321a127816 */ /* 0x000fe20000000012 */
        /* <DEDUP_REMOVED lines=17> */
[----:B------:R-:W-:Y:S02]  /*08c0*/  FFMA.FTZ R16, R15, R16, R18 ;  /* 0x000000100f107223 */ /* 0x000fe40000010012 */
[----:B------:R-:W-:Y:S01]  /*08d0*/  FFMA.FTZ R18, R8, R17, R19 ;  /* 0x0000001108127223 */ /* 0x000fe20000010013 */
[----:B------:R-:W-:-:S02]  /*08e0*/  PRMT R6, R23, 0x7632, R6 ;  /* 0x0000763217067816 */ /* 0x000fc40000000006 */
[----:B------:R-:W-:Y:S01]  /*08f0*/  PRMT R27, R27, 0x7632, R27 ;  /* 0x000076321b1b7816 */ /* 0x000fe2000000001b */
[--C-:B------:R-:W-:Y:S01]  /*0900*/  FFMA.FTZ R17, R13, R4, R18.reuse ;  /* 0x000000040d117223 */ /* 0x100fe20000010012 */
[C---:B------:R-:W-:Y:S02]  /*0910*/  PRMT R18, R32.reuse, 0x7632, R18 ;  /* 0x0000763220127816 */ /* 0x040fe40000000012 */
[----:B------:R-:W-:Y:S02]  /*0920*/  SHF.L.U32 R19, R32, 0x10, RZ ;  /* 0x0000001020137819 */ /* 0x000fe400000006ff */
[----:B------:R-:W-:Y:S02]  /*0930*/  SHF.L.U32 R7, R7, 0x10, RZ ;  /* 0x0000001007077819 */ /* 0x000fe400000006ff */
[----:B------:R-:W-:Y:S02]  /*0940*/  PRMT R29, R29, 0x7632, R29 ;  /* 0x000076321d1d7816 */ /* 0x000fe4000000001d */
[----:B------:R-:W-:-:S02]  /*0950*/  SHF.L.U32 R11, R6, 0x10, RZ ;  /* 0x00000010060b7819 */ /* 0x000fc400000006ff */
[----:B------:R-:W-:Y:S01]  /*0960*/  SHF.L.U32 R27, R27, 0x10, RZ ;  /* 0x000000101b1b7819 */ /* 0x000fe200000006ff */
[----:B------:R-:W-:Y:S01]  /*0970*/  FFMA.FTZ R19, R72, R19, R0 ;  /* 0x0000001348137223 */ /* 0x000fe20000010000 */
[----:B------:R-:W-:Y:S01]  /*0980*/  SHF.L.U32 R21, R18, 0x10, RZ ;  /* 0x0000001012157819 */ /* 0x000fe200000006ff */
[C---:B------:R-:W-:Y:S01]  /*0990*/  FFMA.FTZ R7, R14.reuse, R7, R5 ;  /* 0x000000070e077223 */ /* 0x040fe20000010005 */
[----:B------:R-:W-:Y:S01]  /*09a0*/  SHF.L.U32 R29, R29, 0x10, RZ ;  /* 0x000000101d1d7819 */ /* 0x000fe200000006ff */
[C---:B------:R-:W-:Y:S01]  /*09b0*/  FFMA.FTZ R6, R14.reuse, R11, R16 ;  /* 0x0000000b0e067223 */ /* 0x040fe20000010010 */
        /* <DEDUP_REMOVED lines=10> */
[C---:B------:R-:W-:Y:S02]  /*0a60*/  PRMT R22, R36.reuse, 0x7632, R22 ;  /* 0x0000763224167816 */ /* 0x040fe40000000016 */
        /* <DEDUP_REMOVED lines=13> */
[--C-:B------:R-:W-:Y:S01]  /*0b40*/  FFMA.FTZ R17, R15, R16, R0.reuse ;  /* 0x000000100f117223 */ /* 0x100fe20000010000 */
[----:B------:R-:W-:Y:S01]  /*0b50*/  PRMT R37, R37, 0x7632, R37 ;  /* 0x0000763225257816 */ /* 0x000fe20000000025 */
[----:B------:R-:W-:Y:S01]  /*0b60*/  FFMA.FTZ R18, R10, R11, R19 ;  /* 0x0000000b0a127223 */ /* 0x000fe20000010013 */
[C---:B------:R-:W-:Y:S02]  /*0b70*/  PRMT R0, R35.reuse, 0x7632, R0 ;  /* 0x0000763223007816 */ /* 0x040fe40000000000 */
        /* <DEDUP_REMOVED lines=77> */
[C---:B------:R-:W-:Y:S02]  /*1050*/  PRMT R24, R56.reuse, 0x7632, R24 ;  /* 0x0000763238187816 */ /* 0x040fe40000000018 */
[----:B------:R-:W-:Y:S02]  /*1060*/  PRMT R47, R47, 0x7632, R47 ;  /* 0x000076322f2f7816 */ /* 0x000fe4000000002f */
[----:B------:R-:W-:-:S02]  /*1070*/  SHF.L.U32 R56, R56, 0x10, RZ ;  /* 0x0000001038387819 */ /* 0x000fc400000006ff */
[----:B------:R-:W-:Y:S01]  /*1080*/  SHF.L.U32 R21, R16, 0x10, RZ ;  /* 0x0000001010157819 */ /* 0x000fe200000006ff */
        /* <DEDUP_REMOVED lines=30> */
[C---:B------:R-:W-:Y:S02]  /*1270*/  PRMT R9, R59.reuse, 0x7632, R9 ;  /* 0x000076323b097816 */ /* 0x040fe40000000009 */
[----:B------:R-:W-:Y:S02]  /*1280*/  SHF.L.U32 R12, R59, 0x10, RZ ;  /* 0x000000103b0c7819 */ /* 0x000fe400000006ff */
[----:B------:R-:W-:-:S02]  /*1290*/  SHF.L.U32 R17, R17, 0x10, RZ ;  /* 0x0000001011117819 */ /* 0x000fc400000006ff */
        /* <DEDUP_REMOVED lines=56> */
[----:B-----5:R-:W-:Y:S01]  /*1620*/  FADD.FTZ R17, R14, R17 ;  /* 0x000000110e117221 */ /* 0x020fe20000010000 */
[----:B------:R-:W-:Y:S02]  /*1630*/  FADD.FTZ R19, R16, R19 ;  /* 0x0000001310137221 */ /* 0x000fe40000010000 */
        /* <DEDUP_REMOVED lines=10> */
[----:B------:R-:W4:Y:S04]  /*16e0*/  SHFL.BFLY PT, R14, R17, 0x4, 0x1f ;  /* 0x0c801f00110e7f89 */ /* 0x000f2800000e0000 */
        /* <DEDUP_REMOVED lines=12> */
[----:B------:R-:W-:Y:S02]  /*17b0*/  FADD.FTZ R16, R19, R16 ;  /* 0x0000001013107221 */ /* 0x000fe40000010000 */
        /* <DEDUP_REMOVED lines=9> */
[----:B------:R-:W-:Y:S01]  /*1850*/  LOP3.LUT P0, R0, R70, 0x1f, RZ, 0xc0, !PT ;  /* 0x0000001f46007812 */ /* 0x000fe2000780c0ff */
[----:B---3--:R-:W-:Y:S02]  /*1860*/  FADD.FTZ R5, R2, R5 ;  /* 0x0000000502057221 */ /* 0x008fe40000010000 */
[----:B------:R-:W3:Y:S01]  /*1870*/  SHFL.BFLY PT, R17, R14, 0x2, 0x1f ;  /* 0x0c401f000e117f89 */ /* 0x000ee200000e0000 */
[----:B------:R-:W-:Y:S02]  /*1880*/  ISETP.NE.AND P1, PT, R0, RZ, PT ;  /* 0x000000ff0000720c */ /* 0x000fe40003f25270 */
[----:B------:R-:W-:Y:S01]  /*1890*/  SHF.R.U32.HI R0, RZ, 0x3, R70 ;  /* 0x00000003ff007819 */ /* 0x000fe20000011646 */
[----:B------:R-:W3:Y:S01]  /*18a0*/  SHFL.BFLY PT, R19, R16, 0x2, 0x1f ;  /* 0x0c401f0010137f89 */ /* 0x000ee200000e0000 */
[----:B----4-:R-:W-:Y:S02]  /*18b0*/  FADD.FTZ R7, R7, R4 ;  /* 0x0000000407077221 */ /* 0x010fe40000010000 */
[----:B------:R-:W-:Y:S01]  /*18c0*/  LOP3.LUT R0, R0, 0xc, RZ, 0xc0, !PT ;  /* 0x0000000c00007812 */ /* 0x000fe200078ec0ff */
[----:B------:R-:W4:Y:S01]  /*18d0*/  SHFL.BFLY PT, R21, R18, 0x2, 0x1f ;  /* 0x0c401f0012157f89 */ /* 0x000f2200000e0000 */
[----:B-----5:R-:W-:-:S03]  /*18e0*/  FADD.FTZ R9, R9, R6 ;  /* 0x0000000609097221 */ /* 0x020fc60000010000 */
        /* <DEDUP_REMOVED lines=8> */
[----:B------:R-:W-:-:S03]  /*1970*/  FADD.FTZ R19, R16, R19 ;  /* 0x0000001310137221 */ /* 0x000fc60000010000 */
        /* <DEDUP_REMOVED lines=19> */
[----:B------:R0:W-:Y:S01]  /*1ab0*/  @!P0 STS [R0+UR4], R3 ;  /* 0x0000000300008988 */ /* 0x0001e20008000804 */
[----:B------:R-:W-:Y:S01]  /*1ac0*/  ISETP.NE.AND P0, PT, R70, RZ, PT ;  /* 0x000000ff4600720c */ /* 0x000fe20003f05270 */
[----:B-1----:R-:W-:Y:S01]  /*1ad0*/  FADD.FTZ R15, R15, R14 ;  /* 0x0000000e0f0f7221 */ /* 0x002fe20000010000 */
[----:B------:R-:W-:Y:S01]  /*1ae0*/  FADD.FTZ R17, R17, R16 ;  /* 0x0000001011117221 */ /* 0x000fe20000010000 */
[----:B------:R0:W-:Y:S01]  /*1af0*/  @!P1 STS [R0+UR4+0x10], R5 ;  /* 0x0000100500009988 */ /* 0x0001e20008000804 */
[----:B--2---:R-:W-:-:S03]  /*1b00*/  FADD.FTZ R19, R19, R18 ;  /* 0x0000001213137221 */ /* 0x004fc60000010000 */
[----:B------:R0:W-:Y:S01]  /*1b10*/  @!P1 STS [R0+UR4+0x20], R7 ;  /* 0x0000200700009988 */ /* 0x0001e20008000804 */
[----:B---3--:R-:W-:-:S03]  /*1b20*/  FADD.FTZ R21, R21, R20 ;  /* 0x0000001415157221 */ /* 0x008fc60000010000 */
        /* <DEDUP_REMOVED lines=24> */
[----:B------:R-:W0:Y:S04]  /*1cb0*/  LDS.128 R48, [UR4+0x90] ;  /* 0x00009004ff307984 */ /* 0x000e280008000c00 */
[----:B------:R-:W0:Y:S01]  /*1cc0*/  LDS.128 R44, [UR4+0xa0] ;  /* 0x0000a004ff2c7984 */ /* 0x000e220008000c00 */
[----:B-1----:R-:W-:-:S03]  /*1cd0*/  FADD.FTZ R32, RZ, R32 ;  /* 0x00000020ff207221 */ /* 0x002fc60000010000 */
[----:B------:R-:W1:Y:S01]  /*1ce0*/  LDS.128 R40, [UR4+0xb0] ;  /* 0x0000b004ff287984 */ /* 0x000e620008000c00 */
[----:B--2---:R-:W-:Y:S01]  /*1cf0*/  FADD.FTZ R4, RZ, R4 ;  /* 0x00000004ff047221 */ /* 0x004fe20000010000 */
[----:B------:R-:W-:Y:S01]  /*1d00*/  FADD.FTZ R33, R32, R33 ;  /* 0x0000002120217221 */ /* 0x000fe20000010000 */
[----:B---3--:R-:W-:Y:S02]  /*1d10*/  FADD.FTZ R28, RZ, R28 ;  /* 0x0000001cff1c7221 */ /* 0x008fe40000010000 */
[----:B------:R-:W-:Y:S01]  /*1d20*/  FADD.FTZ R5, R4, R5 ;  /* 0x0000000504057221 */ /* 0x000fe20000010000 */
[----:B------:R-:W-:Y:S01]  /*1d30*/  FADD.FTZ R34, R33, R34 ;  /* 0x0000002221227221 */ /* 0x000fe20000010000 */
[----:B----4-:R-:W-:Y:S01]  /*1d40*/  FADD.FTZ R24, RZ, R24 ;  /* 0x00000018ff187221 */ /* 0x010fe20000010000 */
[----:B------:R-:W-:Y:S01]  /*1d50*/  FADD.FTZ R29, R28, R29 ;  /* 0x0000001d1c1d7221 */ /* 0x000fe20000010000 */
[----:B------:R-:W-:Y:S01]  /*1d60*/  FADD.FTZ R6, R5, R6 ;  /* 0x0000000605067221 */ /* 0x000fe20000010000 */
        /* <DEDUP_REMOVED lines=51> */
.L_x_18:
[----:B------:R-:W-:Y:S05]  /*20a0*/  BSYNC.RECONVERGENT B0 ;  /* 0x0000000000007941 */ /* 0x000fea0003800200 */
.L_x_17:
[----:B------:R-:W-:Y:S01]  /*20b0*/  PREEXIT ;  /* 0x000000000000782d */ /* 0x000fe20000000000 */
[----:B------:R-:W-:Y:S05]  /*20c0*/  EXIT ;  /* 0x000000000000794d */ /* 0x000fea0003800000 */
.L_x_19:
        /* <DEDUP_REMOVED lines=11> */
.L_x_116:


//--------------------- .text._Z31router_gemm_kernel_float_outputI13__nv_bfloat16Li128ELi8ELi11ELi384ELi7168EEvPfPKT_S4_ --------------------------
	.section	.text._Z31router_gemm_kernel_float_outputI13__nv_bfloat16Li128ELi8ELi11ELi384ELi7168EEvPfPKT_S4_,"ax",@progbits
	.align	128
        .global         _Z31router_gemm_kernel_float_outputI13__nv_bfloat16Li128ELi8ELi11ELi384ELi7168EEvPfPKT_S4_
        .type           _Z31router_gemm_kernel_float_outputI13__nv_bfloat16Li128ELi8ELi11ELi384ELi7168EEvPfPKT_S4_,@function
        .size           _Z31router_gemm_kernel_float_outputI13__nv_bfloat16Li128ELi8ELi11ELi384ELi7168EEvPfPKT_S4_,(.L_x_117 - _Z31router_gemm_kernel_float_outputI13__nv_bfloat16Li128ELi8ELi11ELi384ELi7168EEvPfPKT_S4_)
        .other          _Z31router_gemm_kernel_float_outputI13__nv_bfloat16Li128ELi8ELi11ELi384ELi7168EEvPfPKT_S4_,@"STO_CUDA_ENTRY STV_DEFAULT"
_Z31router_gemm_kernel_float_outputI13__nv_bfloat16Li128ELi8ELi11ELi384ELi7168EEvPfPKT_S4_:
.text._Z31router_gemm_kernel_float_outputI13__nv_bfloat16Li128ELi8ELi11ELi384ELi7168EEvPfPKT_S4_:
        /* <DEDUP_REMOVED lines=29> */
.L_x_20:
        /* <DEDUP_REMOVED lines=26> */
[----:B------:R-:W-:Y:S01]  /*0370*/  FFMA.FTZ R69, R67, R69, R56 ;  /* 0x0000004543457223 */ /* 0x000fe20000010038 */
[----:B------:R-:W-:Y:S02]  /*0380*/  SHF.L.U32 R12, R12, 0x10, RZ ;  /* 0x000000100c0c7819 */ /* 0x000fe400000006ff */
[----:B------:R-:W-:Y:S02]  /*0390*/  SHF.L.U32 R8, R8, 0x10, RZ ;  /* 0x0000001008087819 */ /* 0x000fe400000006ff */
[C---:B------:R-:W-:Y:S02]  /*03a0*/  PRMT R68, R9.reuse, 0x7632, R68 ;  /* 0x0000763209447816 */ /* 0x040fe40000000044 */
[----:B------:R-:W-:Y:S02]  /*03b0*/  SHF.L.U32 R56, R9, 0x10, RZ ;  /* 0x0000001009387819 */ /* 0x000fe400000006ff */
[C---:B------:R-:W-:Y:S01]  /*03c0*/  PRMT R9, R13.reuse, 0x7632, R9 ;  /* 0x000076320d097816 */ /* 0x040fe20000000009 */
[----:B0-----:R-:W-:Y:S01]  /*03d0*/  FFMA.FTZ R60, R8, R12, R69 ;  /* 0x0000000c083c7223 */ /* 0x001fe20000010045 */
[----:B------:R-:W-:-:S02]  /*03e0*/  SHF.L.U32 R13, R13, 0x10, RZ ;  /* 0x000000100d0d7819 */ /* 0x000fc400000006ff */
[----:B------:R-:W-:Y:S02]  /*03f0*/  SHF.L.U32 R61, R68, 0x10, RZ ;  /* 0x00000010443d7819 */ /* 0x000fe400000006ff */
[----:B------:R-:W-:Y:S01]  /*0400*/  SHF.L.U32 R12, R9, 0x10, RZ ;  /* 0x00000010090c7819 */ /* 0x000fe200000006ff */
[----:B------:R-:W-:Y:S01]  /*0410*/  FFMA.FTZ R9, R13, R56, R60 ;  /* 0x000000380d097223 */ /* 0x000fe2000001003c */
[----:B------:R-:W-:-:S03]  /*0420*/  SHF.L.U32 R69, R10, 0x10, RZ ;  /* 0x000000100a457819 */ /* 0x000fc600000006ff */
[----:B------:R-:W-:Y:S01]  /*0430*/  FFMA.FTZ R56, R12, R61, R9 ;  /* 0x0000003d0c387223 */ /* 0x000fe20000010009 */
[----:B------:R-:W-:Y:S02]  /*0440*/  PRMT R61, R10, 0x7632, R61 ;  /* 0x000076320a3d7816 */ /* 0x000fe4000000003d */
[C---:B------:R-:W-:Y:S02]  /*0450*/  SHF.L.U32 R9, R14.reuse, 0x10, RZ ;  /* 0x000000100e097819 */ /* 0x040fe400000006ff */
[----:B------:R-:W-:Y:S02]  /*0460*/  PRMT R10, R14, 0x7632, R10 ;  /* 0x000076320e0a7816 */ /* 0x000fe4000000000a */
[----:B------:R-:W-:Y:S01]  /*0470*/  SHF.L.U32 R61, R61, 0x10, RZ ;  /* 0x000000103d3d7819 */ /* 0x000fe200000006ff */
[----:B------:R-:W-:Y:S01]  /*0480*/  FFMA.FTZ R69, R9, R69, R56 ;  /* 0x0000004509457223 */ /* 0x000fe20000010038 */
[----:B------:R-:W-:Y:S02]  /*0490*/  SHF.L.U32 R10, R10, 0x10, RZ ;  /* 0x000000100a0a7819 */ /* 0x000fe400000006ff */
[----:B--2---:R-:W-:-:S02]  /*04a0*/  SHF.L.U32 R60, R16, 0x10, RZ ;  /* 0x00000010103c7819 */ /* 0x004fc400000006ff */
[----:B------:R-:W-:Y:S01]  /*04b0*/  PRMT R56, R16, 0x7632, R56 ;  /* 0x0000763210387816 */ /* 0x000fe20000000038 */
[----:B------:R-:W-:Y:S01]  /*04c0*/  FFMA.FTZ R61, R10, R61, R69 ;  /* 0x0000003d0a3d7223 */ /* 0x000fe20000010045 */
[----:B------:R-:W-:Y:S01]  /*04d0*/  PRMT R16, R11, 0x7632, R16 ;  /* 0x000076320b107816 */ /* 0x000fe20000000010 */
[--C-:B------:R-:W-:Y:S01]  /*04e0*/  FFMA.FTZ R69, R67, R60, R7.reuse ;  /* 0x0000003c43457223 */ /* 0x100fe20000010007 */
[----:B------:R-:W-:Y:S02]  /*04f0*/  SHF.L.U32 R68, R11, 0x10, RZ ;  /* 0x000000100b447819 */ /* 0x000fe400000006ff */
[----:B------:R-:W-:Y:S02]  /*0500*/  SHF.L.U32 R11, R56, 0x10, RZ ;  /* 0x00000010380b7819 */ /* 0x000fe400000006ff */
[C---:B-----5:R-:W-:Y:S02]  /*0510*/  PRMT R7, R20.reuse, 0x7632, R7 ;  /* 0x0000763214077816 */ /* 0x060fe40000000007 */
[----:B------:R-:W-:Y:S01]  /*0520*/  SHF.L.U32 R56, R20, 0x10, RZ ;  /* 0x0000001014387819 */ /* 0x000fe200000006ff */
[----:B------:R-:W-:Y:S01]  /*0530*/  FFMA.FTZ R60, R8, R11, R69 ;  /* 0x0000000b083c7223 */ /* 0x000fe20000010045 */
[----:B------:R-:W-:-:S02]  /*0540*/  SHF.L.U32 R20, R17, 0x10, RZ ;  /* 0x0000001011147819 */ /* 0x000fc400000006ff */
        /* <DEDUP_REMOVED lines=21> */
[C---:B------:R-:W-:Y:S01]  /*06a0*/  FFMA.FTZ R20, R10.reuse, R7, R11 ;  /* 0x000000070a147223 */ /* 0x040fe2000001000b */
[----:B------:R-:W-:Y:S01]  /*06b0*/  SHF.L.U32 R15, R15, 0x10, RZ ;  /* 0x000000100f0f7819 */ /* 0x000fe200000006ff */
[----:B------:R-:W-:Y:S01]  /*06c0*/  FFMA.FTZ R11, R10, R17, R22 ;  /* 0x000000110a0b7223 */ /* 0x000fe20000010016 */
[----:B------:R-:W-:-:S02]  /*06d0*/  SHF.L.U32 R18, R19, 0x10, RZ ;  /* 0x0000001013127819 */ /* 0x000fc400000006ff */
[----:B------:R-:W-:Y:S02]  /*06e0*/  PRMT R6, R19, 0x7632, R6 ;  /* 0x0000763213067816 */ /* 0x000fe40000000006 */
[C---:B------:R-:W-:Y:S02]  /*06f0*/  SHF.L.U32 R22, R23.reuse, 0x10, RZ ;  /* 0x0000001017167819 */ /* 0x040fe400000006ff */
[----:B------:R-:W-:Y:S01]  /*0700*/  PRMT R23, R23, 0x7632, R23 ;  /* 0x0000763217177816 */ /* 0x000fe20000000017 */
[C---:B------:R-:W-:Y:S01]  /*0710*/  FFMA.FTZ R7, R15.reuse, R18, R20 ;  /* 0x000000120f077223 */ /* 0x040fe20000010014 */
[----:B------:R-:W-:Y:S02]  /*0720*/  SHF.L.U32 R56, R24, 0x10, RZ ;  /* 0x0000001018387819 */ /* 0x000fe400000006ff */
[----:B------:R-:W-:Y:S02]  /*0730*/  SHF.L.U32 R14, R14, 0x10, RZ ;  /* 0x000000100e0e7819 */ /* 0x000fe400000006ff */
[----:B------:R-:W-:Y:S01]  /*0740*/  SHF.L.U32 R6, R6, 0x10, RZ ;  /* 0x0000001006067819 */ /* 0x000fe200000006ff */
[----:B------:R-:W-:Y:S01]  /*0750*/  FFMA.FTZ R11, R15, R22, R11 ;  /* 0x000000160f0b7223 */ /* 0x000fe2000001000b */
[----:B------:R-:W-:-:S02]  /*0760*/  PRMT R24, R24, 0x7632, R24 ;  /* 0x0000763218187816 */ /* 0x000fc40000000018 */
[----:B------:R-:W-:Y:S01]  /*0770*/  SHF.L.U32 R18, R23, 0x10, RZ ;  /* 0x0000001017127819 */ /* 0x000fe200000006ff */
[----:B------:R-:W-:Y:S01]  /*0780*/  FFMA.FTZ R17, R67, R56, R5 ;  /* 0x0000003843117223 */ /* 0x000fe20000010005 */
[----:B------:R-:W-:Y:S01]  /*0790*/  SHF.L.U32 R5, R24, 0x10, RZ ;  /* 0x0000001018057819 */ /* 0x000fe200000006ff */
[C---:B------:R-:W-:Y:S02]  /*07a0*/  FFMA.FTZ R7, R14.reuse, R6, R7 ;  /* 0x000000060e077223 */ /* 0x040fe40000010007 */
[----:B------:R-:W-:Y:S01]  /*07b0*/  FFMA.FTZ R6, R14, R18, R11 ;  /* 0x000000120e067223 */ /* 0x000fe2000001000b */
[C---:B------:R-:W-:Y:S02]  /*07c0*/  PRMT R18, R28.reuse, 0x7632, R18 ;  /* 0x000076321c127816 */ /* 0x040fe40000000012 */
[C---:B------:R-:W-:Y:S02]  /*07d0*/  SHF.L.U32 R20, R25.reuse, 0x10, RZ ;  /* 0x0000001019147819 */ /* 0x040fe400000006ff */
[----:B------:R-:W-:Y:S01]  /*07e0*/  SHF.L.U32 R28, R28, 0x10, RZ ;  /* 0x000000101c1c7819 */ /* 0x000fe200000006ff */
[----:B------:R-:W-:Y:S01]  /*07f0*/  FFMA.FTZ R22, R8, R5, R17 ;  /* 0x0000000508167223 */ /* 0x000fe20000010011 */
[----:B------:R-:W-:-:S02]  /*0800*/  PRMT R25, R25, 0x7632, R25 ;  /* 0x0000763219197816 */ /* 0x000fc40000000019 */
        /* <DEDUP_REMOVED lines=8> */
[----:B------:R-:W-:Y:S02]  /*0890*/  SHF.L.U32 R26, R26, 0x10, RZ ;  /* 0x000000101a1a7819 */ /* 0x000fe400000006ff */
        /* <DEDUP_REMOVED lines=18> */
[----:B------:R-:W-:Y:S01]  /*09c0*/  FFMA.FTZ R20, R8, R17, R21 ;  /* 0x0000001108147223 */ /* 0x000fe20000010015 */
[----:B------:R-:W-:-:S02]  /*09d0*/  SHF.L.U32 R17, R30, 0x10, RZ ;  /* 0x000000101e117819 */ /* 0x000fc400000006ff */
[C---:B------:R-:W-:Y:S02]  /*09e0*/  SHF.L.U32 R18, R33.reuse, 0x10, RZ ;  /* 0x0000001021127819 */ /* 0x040fe400000006ff */
[----:B------:R-:W-:Y:S01]  /*09f0*/  PRMT R33, R33, 0x7632, R33 ;  /* 0x0000763221217816 */ /* 0x000fe20000000021 */
[----:B------:R-:W-:Y:S01]  /*0a00*/  FFMA.FTZ R11, R15, R16, R4 ;  /* 0x000000100f0b7223 */ /* 0x000fe20000010004 */
[----:B------:R-:W-:Y:S02]  /*0a10*/  PRMT R5, R27, 0x7632, R5 ;  /* 0x000076321b057816 */ /* 0x000fe40000000005 */
[C---:B------:R-:W-:Y:S01]  /*0a20*/  PRMT R0, R31.reuse, 0x7632, R0 ;  /* 0x000076321f007816 */ /* 0x040fe20000000000 */
[----:B------:R-:W-:Y:S01]  /*0a30*/  FFMA.FTZ R16, R10, R17, R19 ;  /* 0x000000110a107223 */ /* 0x000fe20000010013 */
[----:B------:R-:W-:Y:S01]  /*0a40*/  SHF.L.U32 R4, R31, 0x10, RZ ;  /* 0x000000101f047819 */ /* 0x000fe200000006ff */
[----:B------:R-:W-:Y:S01]  /*0a50*/  FFMA.FTZ R19, R13, R18, R20 ;  /* 0x000000120d137223 */ /* 0x000fe20000010014 */
[----:B------:R-:W-:-:S02]  /*0a60*/  SHF.L.U32 R33, R33, 0x10, RZ ;  /* 0x0000001021217819 */ /* 0x000fc400000006ff */
        /* <DEDUP_REMOVED lines=27> */
[--C-:B------:R-:W-:Y:S01]  /*0c20*/  FFMA.FTZ R18, R12, R11, R19.reuse ;  /* 0x0000000b0c127223 */ /* 0x100fe20000010013 */
        /* <DEDUP_REMOVED lines=33> */
[C---:B------:R-:W-:Y:S02]  /*0e40*/  SHF.L.U32 R16, R48.reuse, 0x10, RZ ;  /* 0x0000001030107819 */ /* 0x040fe400000006ff */
[----:B------:R-:W-:Y:S01]  /*0e50*/  PRMT R48, R48, 0x7632, R48 ;  /* 0x0000763230307816 */ /* 0x000fe20000000030 */
[----:B------:R-:W-:Y:S02]  /*0e60*/  FFMA.FTZ R20, R12, R45, R17 ;  /* 0x0000002d0c147223 */ /* 0x000fe40000010011 */
[----:B------:R-:W-:Y:S01]  /*0e70*/  FFMA.FTZ R21, R67, R16, R66 ;  /* 0x0000001043157223 */ /* 0x000fe20000010042 */
[----:B------:R-:W-:-:S02]  /*0e80*/  SHF.L.U32 R16, R46, 0x10, RZ ;  /* 0x000000102e107819 */ /* 0x000fc400000006ff */
[----:B------:R-:W-:Y:S02]  /*0e90*/  SHF.L.U32 R17, R48, 0x10, RZ ;  /* 0x0000001030117819 */ /* 0x000fe400000006ff */
[----:B------:R-:W-:Y:S01]  /*0ea0*/  PRMT R46, R46, 0x7632, R46 ;  /* 0x000076322e2e7816 */ /* 0x000fe2000000002e */
[----:B------:R-:W-:Y:S01]  /*0eb0*/  FFMA.FTZ R19, R9, R16, R20 ;  /* 0x0000001009137223 */ /* 0x000fe20000010014 */
[----:B------:R-:W-:Y:S01]  /*0ec0*/  PRMT R16, R49, 0x7632, R16 ;  /* 0x0000763231107816 */ /* 0x000fe20000000010 */
[----:B------:R-:W-:Y:S01]  /*0ed0*/  FFMA.FTZ R22, R8, R17, R21 ;  /* 0x0000001108167223 */ /* 0x000fe20000010015 */
[----:B------:R-:W-:Y:S02]  /*0ee0*/  SHF.L.U32 R17, R46, 0x10, RZ ;  /* 0x000000102e117819 */ /* 0x000fe400000006ff */
[----:B------:R-:W-:Y:S02]  /*0ef0*/  PRMT R24, R52, 0x7632, R24 ;  /* 0x0000763234187816 */ /* 0x000fe40000000018 */
[----:B------:R-:W-:-:S02]  /*0f00*/  PRMT R43, R43, 0x7632, R43 ;  /* 0x000076322b2b7816 */ /* 0x000fc4000000002b */
[----:B------:R-:W-:Y:S02]  /*0f10*/  SHF.L.U32 R52, R52, 0x10, RZ ;  /* 0x0000001034347819 */ /* 0x000fe400000006ff */
        /* <DEDUP_REMOVED lines=27> */
[--C-:B------:R-:W-:Y:S01]  /*10d0*/  FFMA.FTZ R63, R14, R63, R11.reuse ;  /* 0x0000003f0e3f7223 */ /* 0x100fe2000001000b */
        /* <DEDUP_REMOVED lines=37> */
[----:B------:R-:W-:Y:S01]  /*1330*/  FADD.FTZ R63, R63, R10 ;  /* 0x0000000a3f3f7221 */ /* 0x000fe20000010000 */
[----:B0-----:R-:W-:Y:S02]  /*1340*/  FADD.FTZ R59, R59, R12 ;  /* 0x0000000c3b3b7221 */ /* 0x001fe40000010000 */
        /* <DEDUP_REMOVED lines=66> */
[----:B-----5:R-:W-:Y:S01]  /*1770*/  FADD.FTZ R13, R13, R10 ;  /* 0x0000000a0d0d7221 */ /* 0x020fe20000010000 */
[----:B0-----:R-:W-:Y:S02]  /*1780*/  FADD.FTZ R15, R15, R12 ;  /* 0x0000000c0f0f7221 */ /* 0x001fe40000010000 */
[----:B------:R-:W0:Y:S01]  /*1790*/  SHFL.BFLY PT, R4, R5, 0x1, 0x1f ;  /* 0x0c201f0005047f89 */ /* 0x000e2200000e0000 */
[----:B-1----:R-:W-:-:S03]  /*17a0*/  FADD.FTZ R17, R17, R14 ;  /* 0x0000000e11117221 */ /* 0x002fc60000010000 */
[----:B------:R-:W1:Y:S01]  /*17b0*/  SHFL.BFLY PT, R6, R7, 0x1, 0x1f ;  /* 0x0c201f0007067f89 */ /* 0x000e6200000e0000 */
[----:B------:R-:W-:-:S03]  /*17c0*/  FADD.FTZ R19, R19, R16 ;  /* 0x0000001013137221 */ /* 0x000fc60000010000 */
[----:B------:R-:W5:Y:S01]  /*17d0*/  SHFL.BFLY PT, R8, R9, 0x1, 0x1f ;  /* 0x0c201f0009087f89 */ /* 0x000f6200000e0000 */
[----:B--2---:R-:W-:-:S03]  /*17e0*/  FADD.FTZ R21, R21, R18 ;  /* 0x0000001215157221 */ /* 0x004fc60000010000 */
[----:B------:R-:W2:Y:S01]  /*17f0*/  SHFL.BFLY PT, R10, R11, 0x1, 0x1f ;  /* 0x0c201f000b0a7f89 */ /* 0x000ea200000e0000 */
[----:B---3--:R-:W-:-:S03]  /*1800*/  FADD.FTZ R23, R20, R23 ;  /* 0x0000001714177221 */ /* 0x008fc60000010000 */
[----:B------:R-:W3:Y:S01]  /*1810*/  SHFL.BFLY PT, R12, R13, 0x1, 0x1f ;  /* 0x0c201f000d0c7f89 */ /* 0x000ee200000e0000 */
[----:B----4-:R-:W-:-:S03]  /*1820*/  FADD.FTZ R3, R3, R2 ;  /* 0x0000000203037221 */ /* 0x010fc60000010000 */
[----:B------:R-:W4:Y:S04]  /*1830*/  SHFL.BFLY PT, R14, R15, 0x1, 0x1f ;  /* 0x0c201f000f0e7f89 */ /* 0x000f2800000e0000 */
        /* <DEDUP_REMOVED lines=8> */
[----:B------:R2:W-:Y:S01]  /*18c0*/  @!P0 STS [R0+UR4], R3 ;  /* 0x0000000300008988 */ /* 0x0005e20008000804 */
[----:B------:R-:W-:Y:S01]  /*18d0*/  ISETP.NE.AND P0, PT, R62, RZ, PT ;  /* 0x000000ff3e00720c */ /* 0x000fe20003f05270 */
[----:B---3--:R-:W-:Y:S01]  /*18e0*/  FADD.FTZ R13, R13, R12 ;  /* 0x0000000c0d0d7221 */ /* 0x008fe20000010000 */
[----:B----4-:R-:W-:Y:S01]  /*18f0*/  FADD.FTZ R15, R15, R14 ;  /* 0x0000000e0f0f7221 */ /* 0x010fe20000010000 */
[----:B------:R2:W-:Y:S01]  /*1900*/  @!P1 STS [R0+UR4+0x10], R5 ;  /* 0x0000100500009988 */ /* 0x0005e20008000804 */
[----:B------:R-:W-:-:S03]  /*1910*/  FADD.FTZ R17, R17, R16 ;  /* 0x0000001011117221 */ /* 0x000fc60000010000 */
[----:B------:R2:W-:Y:S01]  /*1920*/  @!P1 STS [R0+UR4+0x20], R7 ;  /* 0x0000200700009988 */ /* 0x0005e20008000804 */
[----:B0-----:R-:W-:-:S03]  /*1930*/  FADD.FTZ R19, R19, R18 ;  /* 0x0000001213137221 */ /* 0x001fc60000010000 */
[----:B------:R2:W-:Y:S01]  /*1940*/  @!P1 STS [R0+UR4+0x30], R9 ;  /* 0x0000300900009988 */ /* 0x0005e20008000804 */
[----:B-1----:R-:W-:-:S03]  /*1950*/  FADD.FTZ R21, R21, R20 ;  /* 0x0000001415157221 */ /* 0x002fc60000010000 */
[----:B------:R2:W-:Y:S01]  /*1960*/  @!P1 STS [R0+UR4+0x40], R11 ;  /* 0x0000400b00009988 */ /* 0x0005e20008000804 */
[----:B-----5:R-:W-:-:S03]  /*1970*/  FADD.FTZ R23, R23, R22 ;  /* 0x0000001617177221 */ /* 0x020fc60000010000 */
        /* <DEDUP_REMOVED lines=9> */
[----:B--2---:R-:W1:Y:S03]  /*1a10*/  LDC.64 R2, c[0x0][0x380] ;  /* 0x0000e000ff027b82 */ /* 0x004e660000000a00 */
        /* <DEDUP_REMOVED lines=9> */
[----:B------:R-:W1:Y:S04]  /*1ab0*/  LDS.128 R36, [UR4+0x90] ;  /* 0x00009004ff247984 */ /* 0x000e680008000c00 */
[----:B------:R-:W1:Y:S01]  /*1ac0*/  LDS.128 R32, [UR4+0xa0] ;  /* 0x0000a004ff207984 */ /* 0x000e620008000c00 */
[----:B0-----:R-:W-:Y:S01]  /*1ad0*/  FADD.FTZ R44, RZ, R44 ;  /* 0x0000002cff2c7221 */ /* 0x001fe20000010000 */
[----:B--2---:R-:W-:-:S03]  /*1ae0*/  FADD.FTZ R24, RZ, R24 ;  /* 0x00000018ff187221 */ /* 0x004fc60000010000 */
[----:B------:R-:W-:Y:S01]  /*1af0*/  FADD.FTZ R45, R44, R45 ;  /* 0x0000002d2c2d7221 */ /* 0x000fe20000010000 */
[----:B---3--:R-:W-:Y:S01]  /*1b00*/  FADD.FTZ R20, RZ, R20 ;  /* 0x00000014ff147221 */ /* 0x008fe20000010000 */
[----:B------:R-:W-:Y:S02]  /*1b10*/  FADD.FTZ R25, R24, R25 ;  /* 0x0000001918197221 */ /* 0x000fe40000010000 */
        /* <DEDUP_REMOVED lines=50> */
.L_x_22:
[----:B------:R-:W-:Y:S05]  /*1e40*/  BSYNC.RECONVERGENT B0 ;  /* 0x0000000000007941 */ /* 0x000fea0003800200 */
.L_x_21:
[----:B------:R-:W-:Y:S01]  /*1e50*/  PREEXIT ;  /* 0x000000000000782d */ /* 0x000fe20000000000 */
[----:B------:R-:W-:Y:S05]  /*1e60*/  EXIT ;  /* 0x000000000000794d */ /* 0x000fea0003800000 */
.L_x_23:
        /* <DEDUP_REMOVED lines=9> */
.L_x_117:


//--------------------- .text._Z31router_gemm_kernel_float_outputI13__nv_bfloat16Li128ELi8ELi10ELi384ELi7168EEvPfPKT_S4_ --------------------------
	.section	.text._Z31router_gemm_kernel_float_outputI13__nv_bfloat16Li128ELi8ELi10ELi384ELi7168EEvPfPKT_S4_,"ax",@progbits
	.align	128
        .global         _Z31router_gemm_kernel_float_outputI13__nv_bfloat16Li128ELi8ELi10ELi384ELi7168EEvPfPKT_S4_
        .type           _Z31router_gemm_kernel_float_outputI13__nv_bfloat16Li128ELi8ELi10ELi384ELi7168EEvPfPKT_S4_,@function
        .size           _Z31router_gemm_kernel_float_outputI13__nv_bfloat16Li128ELi8ELi10ELi384ELi7168EEvPfPKT_S4_,(.L_x_118 - _Z31router_gemm_kernel_float_outputI13__nv_bfloat16Li128ELi8ELi10ELi384ELi7168EEvPfPKT_S4_)
        .other          _Z31router_gemm_kernel_float_outputI13__nv_bfloat16Li128ELi8ELi10ELi384ELi7168EEvPfPKT_S4_,@"STO_CUDA_ENTRY STV_DEFAULT"
_Z31router_gemm_kernel_float_outputI13__nv_bfloat16Li128ELi8ELi10ELi384ELi7168EEvPfPKT_S4_:
.text._Z31router_gemm_kernel_float_outputI13__nv_bfloat16Li128ELi8ELi10ELi384ELi7168EEvPfPKT_S4_:
        /* <DEDUP_REMOVED lines=27> */
.L_x_24:
        /* <DEDUP_REMOVED lines=21> */
[C---:B---3--:R-:W-:Y:S02]  /*0300*/  PRMT R63, R8.reuse, 0x7632, R63 ;  /* 0x00007632083f7816 */ /* 0x048fe4000000003f */
[----:B------:R-:W-:Y:S02]  /*0310*/  SHF.L.U32 R65, R8, 0x10, RZ ;  /* 0x0000001008417819 */ /* 0x000fe400000006ff */
[C---:B----4-:R-:W-:Y:S02]  /*0320*/  PRMT R8, R12.reuse, 0x7632, R8 ;  /* 0x000076320c087816 */ /* 0x050fe40000000008 */
[----:B------:R-:W-:Y:S02]  /*0330*/  SHF.L.U32 R62, R12, 0x10, RZ ;  /* 0x000000100c3e7819 */ /* 0x000fe400000006ff */
[----:B------:R-:W-:-:S02]  /*0340*/  SHF.L.U32 R63, R63, 0x10, RZ ;  /* 0x000000103f3f7819 */ /* 0x000fc400000006ff */
[----:B------:R-:W-:Y:S01]  /*0350*/  SHF.L.U32 R12, R8, 0x10, RZ ;  /* 0x00000010080c7819 */ /* 0x000fe200000006ff */
[----:B------:R-:W-:Y:S01]  /*0360*/  FFMA.FTZ R65, R62, R65, R52 ;  /* 0x000000413e417223 */ /* 0x000fe20000010034 */
[----:B------:R-:W-:Y:S02]  /*0370*/  SHF.L.U32 R8, R13, 0x10, RZ ;  /* 0x000000100d087819 */ /* 0x000fe400000006ff */
[C---:B------:R-:W-:Y:S01]  /*0380*/  PRMT R13, R9.reuse, 0x7632, R13 ;  /* 0x00007632090d7816 */ /* 0x040fe2000000000d */
[----:B------:R-:W-:Y:S01]  /*0390*/  FFMA.FTZ R65, R12, R63, R65 ;  /* 0x0000003f0c417223 */ /* 0x000fe20000010041 */
[----:B------:R-:W-:Y:S02]  /*03a0*/  SHF.L.U32 R63, R9, 0x10, RZ ;  /* 0x00000010093f7819 */ /* 0x000fe400000006ff */
[----:B--2---:R-:W-:Y:S02]  /*03b0*/  PRMT R54, R16, 0x7632, R54 ;  /* 0x0000763210367816 */ /* 0x004fe40000000036 */
[----:B------:R-:W-:-:S02]  /*03c0*/  PRMT R9, R13, 0x7632, R9 ;  /* 0x000076320d097816 */ /* 0x000fc40000000009 */
[----:B------:R-:W-:Y:S02]  /*03d0*/  SHF.L.U32 R55, R16, 0x10, RZ ;  /* 0x0000001010377819 */ /* 0x000fe400000006ff */
[----:B------:R-:W-:Y:S01]  /*03e0*/  SHF.L.U32 R16, R13, 0x10, RZ ;  /* 0x000000100d107819 */ /* 0x000fe200000006ff */
[----:B------:R-:W-:Y:S01]  /*03f0*/  FFMA.FTZ R52, R8, R63, R65 ;  /* 0x0000003f08347223 */ /* 0x000fe20000010041 */
[----:B------:R-:W-:Y:S01]  /*0400*/  SHF.L.U32 R9, R9, 0x10, RZ ;  /* 0x0000001009097819 */ /* 0x000fe200000006ff */
[----:B------:R-:W-:Y:S01]  /*0410*/  FFMA.FTZ R55, R62, R55, R53 ;  /* 0x000000373e377223 */ /* 0x000fe20000010035 */
[----:B------:R-:W-:-:S03]  /*0420*/  SHF.L.U32 R13, R54, 0x10, RZ ;  /* 0x00000010360d7819 */ /* 0x000fc600000006ff */
[----:B------:R-:W-:Y:S01]  /*0430*/  FFMA.FTZ R52, R9, R16, R52 ;  /* 0x0000001009347223 */ /* 0x000fe20000010034 */
[----:B------:R-:W-:Y:S01]  /*0440*/  SHF.L.U32 R16, R10, 0x10, RZ ;  /* 0x000000100a107819 */ /* 0x000fe200000006ff */
[----:B------:R-:W-:Y:S01]  /*0450*/  FFMA.FTZ R63, R12, R13, R55 ;  /* 0x0000000d0c3f7223 */ /* 0x000fe20000010037 */
[----:B------:R-:W-:Y:S02]  /*0460*/  SHF.L.U32 R13, R14, 0x10, RZ ;  /* 0x000000100e0d7819 */ /* 0x000fe400000006ff */
[C---:B------:R-:W-:Y:S02]  /*0470*/  PRMT R53, R17.reuse, 0x7632, R53 ;  /* 0x0000763211357816 */ /* 0x040fe40000000035 */
[----:B------:R-:W-:Y:S01]  /*0480*/  SHF.L.U32 R55, R17, 0x10, RZ ;  /* 0x0000001011377819 */ /* 0x000fe200000006ff */
[----:B------:R-:W-:Y:S01]  /*0490*/  FFMA.FTZ R17, R13, R16, R52 ;  /* 0x000000100d117223 */ /* 0x000fe20000010034 */
[----:B------:R-:W-:Y:S02]  /*04a0*/  SHF.L.U32 R52, R53, 0x10, RZ ;  /* 0x0000001035347819 */ /* 0x000fe400000006ff */
[----:B------:R-:W-:Y:S01]  /*04b0*/  PRMT R10, R15, 0x7632, R10 ;  /* 0x000076320f0a7816 */ /* 0x000fe2000000000a */
[----:B------:R-:W-:Y:S01]  /*04c0*/  FFMA.FTZ R64, R8, R55, R63 ;  /* 0x0000003708407223 */ /* 0x000fe2000001003f */
[----:B------:R-:W-:-:S02]  /*04d0*/  PRMT R14, R14, 0x7632, R14 ;  /* 0x000076320e0e7816 */ /* 0x000fc4000000000e */
[C---:B------:R-:W-:Y:S01]  /*04e0*/  PRMT R53, R18.reuse, 0x7632, R53 ;  /* 0x0000763212357816 */ /* 0x040fe20000000035 */
[----:B------:R-:W-:Y:S01]  /*04f0*/  FFMA.FTZ R52, R9, R52, R64 ;  /* 0x0000003409347223 */ /* 0x000fe20000010040 */
[----:B------:R-:W-:Y:S02]  /*0500*/  SHF.L.U32 R54, R18, 0x10, RZ ;  /* 0x0000001012367819 */ /* 0x000fe400000006ff */
[----:B------:R-:W-:Y:S02]  /*0510*/  PRMT R16, R10, 0x7632, R16 ;  /* 0x000076320a107816 */ /* 0x000fe40000000010 */
[----:B------:R-:W-:Y:S01]  /*0520*/  SHF.L.U32 R14, R14, 0x10, RZ ;  /* 0x000000100e0e7819 */ /* 0x000fe200000006ff */
[----:B------:R-:W-:Y:S01]  /*0530*/  FFMA.FTZ R54, R13, R54, R52 ;  /* 0x000000360d367223 */ /* 0x000fe20000010034 */
[----:B------:R-:W-:Y:S02]  /*0540*/  SHF.L.U32 R53, R53, 0x10, RZ ;  /* 0x0000001035357819 */ /* 0x000fe400000006ff */
[----:B------:R-:W-:-:S02]  /*0550*/  SHF.L.U32 R18, R16, 0x10, RZ ;  /* 0x0000001010127819 */ /* 0x000fc400000006ff */
[C---:B------:R-:W-:Y:S02]  /*0560*/  PRMT R16, R11.reuse, 0x7632, R16 ;  /* 0x000076320b107816 */ /* 0x040fe40000000010 */
[----:B------:R-:W-:Y:S01]  /*0570*/  SHF.L.U32 R52, R11, 0x10, RZ ;  /* 0x000000100b347819 */ /* 0x000fe200000006ff */
[----:B------:R-:W-:Y:S01]  /*0580*/  FFMA.FTZ R53, R14, R53, R54 ;  /* 0x000000350e357223 */ /* 0x000fe20000010036 */
[----:B-----5:R-:W-:Y:S01]  /*0590*/  SHF.L.U32 R11, R20, 0x10, RZ ;  /* 0x00000010140b7819 */ /* 0x020fe200000006ff */
[----:B------:R-:W-:Y:S01]  /*05a0*/  FFMA.FTZ R18, R14, R18, R17 ;  /* 0x000000120e127223 */ /* 0x000fe20000010011 */
[----:B------:R-:W-:Y:S02]  /*05b0*/  SHF.L.U32 R15, R15, 0x10, RZ ;  /* 0x000000100f0f7819 */ /* 0x000fe400000006ff */
[----:B------:R-:W-:Y:S01]  /*05c0*/  SHF.L.U32 R54, R19, 0x10, RZ ;  /* 0x0000001013367819 */ /* 0x000fe200000006ff */
[----:B------:R-:W-:Y:S01]  /*05d0*/  FFMA.FTZ R63, R62, R11, R4 ;  /* 0x0000000b3e3f7223 */ /* 0x000fe20000010004 */
[----:B------:R-:W-:Y:S01]  /*05e0*/  PRMT R20, R20, 0x7632, R20 ;  /* 0x0000763214147816 */ /* 0x000fe20000000014 */
[C---:B------:R-:W-:Y:S01]  /*05f0*/  FFMA.FTZ R17, R15.reuse, R52, R18 ;  /* 0x000000340f117223 */ /* 0x040fe20000010012 */
[----:B------:R-:W-:Y:S01]  /*0600*/  SHF.L.U32 R11, R16, 0x10, RZ ;  /* 0x00000010100b7819 */ /* 0x000fe200000006ff */
[----:B------:R-:W-:Y:S01]  /*0610*/  FFMA.FTZ R54, R15, R54, R53 ;  /* 0x000000360f367223 */ /* 0x000fe20000010035 */
[----:B------:R-:W-:-:S02]  /*0620*/  SHF.L.U32 R10, R10, 0x10, RZ ;  /* 0x000000100a0a7819 */ /* 0x000fc400000006ff */
[----:B------:R-:W-:Y:S02]  /*0630*/  SHF.L.U32 R53, R20, 0x10, RZ ;  /* 0x0000001014357819 */ /* 0x000fe400000006ff */
[----:B------:R-:W-:Y:S01]  /*0640*/  PRMT R19, R19, 0x7632, R19 ;  /* 0x0000763213137816 */ /* 0x000fe20000000013 */
[----:B------:R-:W-:Y:S01]  /*0650*/  FFMA.FTZ R52, R10, R11, R17 ;  /* 0x0000000b0a347223 */ /* 0x000fe20000010011 */
[C---:B------:R-:W-:Y:S01]  /*0660*/  SHF.L.U32 R55, R21.reuse, 0x10, RZ ;  /* 0x0000001015377819 */ /* 0x040fe200000006ff */
[----:B------:R-:W-:Y:S01]  /*0670*/  FFMA.FTZ R63, R12, R53, R63 ;  /* 0x000000350c3f7223 */ /* 0x000fe2000001003f */
[----:B------:R-:W-:Y:S02]  /*0680*/  PRMT R21, R21, 0x7632, R21 ;  /* 0x0000763215157816 */ /* 0x000fe40000000015 */
[C---:B------:R-:W-:Y:S02]  /*0690*/  PRMT R17, R24.reuse, 0x7632, R17 ;  /* 0x0000763218117816 */ /* 0x040fe40000000011 */
[----:B------:R-:W-:-:S02]  /*06a0*/  SHF.L.U32 R24, R24, 0x10, RZ ;  /* 0x0000001018187819 */ /* 0x000fc400000006ff */
        /* <DEDUP_REMOVED lines=9> */
[C---:B------:R-:W-:Y:S01]  /*0740*/  PRMT R19, R25.reuse, 0x7632, R19 ;  /* 0x0000763219137816 */ /* 0x040fe20000000013 */
[----:B------:R-:W-:Y:S01]  /*0750*/  FFMA.FTZ R17, R12, R17, R7 ;  /* 0x000000110c117223 */ /* 0x000fe20000010007 */
[----:B------:R-:W-:Y:S01]  /*0760*/  SHF.L.U32 R25, R25, 0x10, RZ ;  /* 0x0000001019197819 */ /* 0x000fe200000006ff */
[----:B------:R-:W-:Y:S01]  /*0770*/  FFMA.FTZ R7, R13, R22, R18 ;  /* 0x000000160d077223 */ /* 0x000fe20000010012 */
[----:B------:R-:W-:-:S02]  /*0780*/  SHF.L.U32 R11, R11, 0x10, RZ ;  /* 0x000000100b0b7819 */ /* 0x000fc400000006ff */
[----:B------:R-:W-:Y:S01]  /*0790*/  SHF.L.U32 R20, R19, 0x10, RZ ;  /* 0x0000001013147819 */ /* 0x000fe200000006ff */
[--C-:B------:R-:W-:Y:S01]  /*07a0*/  FFMA.FTZ R22, R8, R25, R17.reuse ;  /* 0x0000001908167223 */ /* 0x100fe20000010011 */
[C---:B------:R-:W-:Y:S02]  /*07b0*/  PRMT R17, R28.reuse, 0x7632, R17 ;  /* 0x000076321c117816 */ /* 0x040fe40000000011 */
[----:B------:R-:W-:Y:S01]  /*07c0*/  SHF.L.U32 R19, R28, 0x10, RZ ;  /* 0x000000101c137819 */ /* 0x000fe200000006ff */
[----:B------:R-:W-:Y:S01]  /*07d0*/  FFMA.FTZ R18, R14, R11, R7 ;  /* 0x0000000b0e127223 */ /* 0x000fe20000010007 */
[----:B------:R-:W-:Y:S01]  /*07e0*/  FFMA.FTZ R22, R9, R20, R22 ;  /* 0x0000001409167223 */ /* 0x000fe20000010016 */
[----:B------:R-:W-:Y:S02]  /*07f0*/  SHF.L.U32 R7, R17, 0x10, RZ ;  /* 0x0000001011077819 */ /* 0x000fe400000006ff */
        /* <DEDUP_REMOVED lines=19> */
[C---:B------:R-:W-:Y:S01]  /*0930*/  SHF.L.U32 R6, R30.reuse, 0x10, RZ ;  /* 0x000000101e067819 */ /* 0x040fe200000006ff */
[----:B------:R-:W-:Y:S01]  /*0940*/  FFMA.FTZ R20, R9, R20, R22 ;  /* 0x0000001409147223 */ /* 0x000fe20000010016 */
[----:B------:R-:W-:Y:S01]  /*0950*/  PRMT R30, R30, 0x7632, R30 ;  /* 0x000076321e1e7816 */ /* 0x000fe2000000001e */
[----:B------:R-:W-:Y:S01]  /*0960*/  FFMA.FTZ R4, R10, R7, R11 ;  /* 0x000000070a047223 */ /* 0x000fe2000001000b */
[----:B------:R-:W-:Y:S01]  /*0970*/  PRMT R18, R32, 0x7632, R18 ;  /* 0x0000763220127816 */ /* 0x000fe20000000012 */
[----:B------:R-:W-:Y:S01]  /*0980*/  FFMA.FTZ R7, R10, R17, R16 ;  /* 0x000000110a077223 */ /* 0x000fe20000010010 */
[----:B------:R-:W-:Y:S01]  /*0990*/  SHF.L.U32 R32, R32, 0x10, RZ ;  /* 0x0000001020207819 */ /* 0x000fe200000006ff */
[----:B------:R-:W-:Y:S01]  /*09a0*/  FFMA.FTZ R17, R13, R6, R20 ;  /* 0x000000060d117223 */ /* 0x000fe20000010014 */
[----:B------:R-:W-:-:S02]  /*09b0*/  SHF.L.U32 R11, R30, 0x10, RZ ;  /* 0x000000101e0b7819 */ /* 0x000fc400000006ff */
[----:B------:R-:W-:Y:S01]  /*09c0*/  SHF.L.U32 R19, R18, 0x10, RZ ;  /* 0x0000001012137819 */ /* 0x000fe200000006ff */
[----:B------:R-:W-:Y:S02]  /*09d0*/  FFMA.FTZ R21, R62, R32, R5 ;  /* 0x000000203e157223 */ /* 0x000fe40000010005 */
[--C-:B------:R-:W-:Y:S01]  /*09e0*/  FFMA.FTZ R18, R14, R11, R17.reuse ;  /* 0x0000000b0e127223 */ /* 0x100fe20000010011 */
[C---:B------:R-:W-:Y:S02]  /*09f0*/  PRMT R17, R36.reuse, 0x7632, R17 ;  /* 0x0000763224117816 */ /* 0x040fe40000000011 */
[----:B------:R-:W-:Y:S02]  /*0a00*/  PRMT R5, R33, 0x7632, R5 ;  /* 0x0000763221057816 */ /* 0x000fe40000000005 */
        /* <DEDUP_REMOVED lines=9> */
[--C-:B------:R-:W-:Y:S01]  /*0aa0*/  FFMA.FTZ R11, R15, R16, R18.reuse ;  /* 0x000000100f0b7223 */ /* 0x100fe20000010012 */
[C---:B------:R-:W-:Y:S01]  /*0ab0*/  PRMT R18, R37.reuse, 0x7632, R18 ;  /* 0x0000763225127816 */ /* 0x040fe20000000012 */
[----:B------:R-:W-:Y:S01]  /*0ac0*/  FFMA.FTZ R17, R12, R17, R57 ;  /* 0x000000110c117223 */ /* 0x000fe20000010039 */
[----:B------:R-:W-:-:S02]  /*0ad0*/  SHF.L.U32 R37, R37, 0x10, RZ ;  /* 0x0000001025257819 */ /* 0x000fc400000006ff */
[----:B------:R-:W-:Y:S01]  /*0ae0*/  SHF.L.U32 R5, R6, 0x10, RZ ;  /* 0x0000001006057819 */ /* 0x000fe200000006ff */
[----:B------:R-:W-:Y:S01]  /*0af0*/  FFMA.FTZ R20, R9, R20, R22 ;  /* 0x0000001409147223 */ /* 0x000fe20000010016 */
[C---:B------:R-:W-:Y:S02]  /*0b00*/  SHF.L.U32 R16, R34.reuse, 0x10, RZ ;  /* 0x0000001022107819 */ /* 0x040fe400000006ff */
[----:B------:R-:W-:Y:S01]  /*0b10*/  PRMT R34, R34, 0x7632, R34 ;  /* 0x0000763222227816 */ /* 0x000fe20000000022 */
[----:B------:R-:W-:Y:S01]  /*0b20*/  FFMA.FTZ R22, R8, R37, R17 ;  /* 0x0000002508167223 */ /* 0x000fe20000010011 */
[----:B------:R-:W-:Y:S01]  /*0b30*/  SHF.L.U32 R18, R18, 0x10, RZ ;  /* 0x0000001012127819 */ /* 0x000fe200000006ff */
[----:B------:R-:W-:Y:S01]  /*0b40*/  FFMA.FTZ R6, R10, R5, R11 ;  /* 0x000000050a067223 */ /* 0x000fe2000001000b */
        /* <DEDUP_REMOVED lines=14> */
[----:B------:R-:W-:Y:S01]  /*0c30*/  FFMA.FTZ R21, R62, R21, R58 ;  /* 0x000000153e157223 */ /* 0x000fe2000001003a */
[----:B------:R-:W-:Y:S02]  /*0c40*/  SHF.L.U32 R19, R41, 0x10, RZ ;  /* 0x0000001029137819 */ /* 0x000fe400000006ff */
[C---:B------:R-:W-:Y:S01]  /*0c50*/  SHF.L.U32 R16, R39.reuse, 0x10, RZ ;  /* 0x0000001027107819 */ /* 0x040fe200000006ff */
[----:B------:R-:W-:Y:S01]  /*0c60*/  FFMA.FTZ R17, R12, R17, R21 ;  /* 0x000000110c117223 */ /* 0x000fe20000010015 */
[----:B------:R-:W-:-:S02]  /*0c70*/  PRMT R39, R39, 0x7632, R39 ;  /* 0x0000763227277816 */ /* 0x000fc40000000027 */
[----:B------:R-:W-:Y:S01]  /*0c80*/  PRMT R41, R41, 0x7632, R41 ;  /* 0x0000763229297816 */ /* 0x000fe20000000029 */
[----:B------:R-:W-:Y:S01]  /*0c90*/  FFMA.FTZ R20, R8, R19, R17 ;  /* 0x0000001308147223 */ /* 0x000fe20000010011 */
[----:B------:R-:W-:Y:S01]  /*0ca0*/  SHF.L.U32 R39, R39, 0x10, RZ ;  /* 0x0000001027277819 */ /* 0x000fe200000006ff */
[----:B------:R-:W-:Y:S01]  /*0cb0*/  FFMA.FTZ R16, R15, R16, R18 ;  /* 0x000000100f107223 */ /* 0x000fe20000010012 */
[C---:B------:R-:W-:Y:S02]  /*0cc0*/  SHF.L.U32 R17, R44.reuse, 0x10, RZ ;  /* 0x000000102c117819 */ /* 0x040fe400000006ff */
        /* <DEDUP_REMOVED lines=13> */
[----:B------:R-:W-:Y:S02]  /*0da0*/  SHF.L.U32 R17, R42, 0x10, RZ ;  /* 0x000000102a117819 */ /* 0x000fe400000006ff */
[----:B------:R-:W-:Y:S01]  /*0db0*/  SHF.L.U32 R45, R45, 0x10, RZ ;  /* 0x000000102d2d7819 */ /* 0x000fe200000006ff */
[----:B------:R-:W-:Y:S01]  /*0dc0*/  FFMA.FTZ R59, R62, R48, R59 ;  /* 0x000000303e3b7223 */ /* 0x000fe2000001003b */
[----:B------:R-:W-:-:S02]  /*0dd0*/  SHF.L.U32 R23, R23, 0x10, RZ ;  /* 0x0000001017177819 */ /* 0x000fc400000006ff */
[----:B------:R-:W-:Y:S01]  /*0de0*/  SHF.L.U32 R20, R16, 0x10, RZ ;  /* 0x0000001010147819 */ /* 0x000fe200000006ff */
[----:B------:R-:W-:Y:S01]  /*0df0*/  FFMA.FTZ R16, R14, R17, R19 ;  /* 0x000000110e107223 */ /* 0x000fe20000010013 */
        /* <DEDUP_REMOVED lines=10> */
[----:B------:R-:W-:Y:S01]  /*0ea0*/  PRMT R11, R35, 0x7632, R11 ;  /* 0x00007632230b7816 */ /* 0x000fe2000000000b */
[----:B------:R-:W-:Y:S01]  /*0eb0*/  FFMA.FTZ R22, R9, R22, R8 ;  /* 0x0000001609167223 */ /* 0x000fe20000010008 */
[----:B------:R-:W-:-:S02]  /*0ec0*/  SHF.L.U32 R19, R46, 0x10, RZ ;  /* 0x000000102e137819 */ /* 0x000fc400000006ff */
[C---:B------:R-:W-:Y:S02]  /*0ed0*/  PRMT R9, R50.reuse, 0x7632, R9 ;  /* 0x0000763232097816 */ /* 0x040fe40000000009 */
[----:B------:R-:W-:Y:S01]  /*0ee0*/  SHF.L.U32 R50, R50, 0x10, RZ ;  /* 0x0000001032327819 */ /* 0x000fe200000006ff */
[----:B------:R-:W-:Y:S01]  /*0ef0*/  FFMA.FTZ R12, R14, R19, R21 ;  /* 0x000000130e0c7223 */ /* 0x000fe20000010015 */
[----:B------:R-:W-:Y:S02]  /*0f00*/  SHF.L.U32 R11, R11, 0x10, RZ ;  /* 0x000000100b0b7819 */ /* 0x000fe400000006ff */
[----:B------:R-:W-:Y:S02]  /*0f10*/  SHF.L.U32 R18, R43, 0x10, RZ ;  /* 0x000000102b127819 */ /* 0x000fe400000006ff */
[----:B------:R-:W-:Y:S01]  /*0f20*/  SHF.L.U32 R8, R47, 0x10, RZ ;  /* 0x000000102f087819 */ /* 0x000fe200000006ff */
[----:B------:R-:W-:Y:S01]  /*0f30*/  FFMA.FTZ R13, R13, R50, R22 ;  /* 0x000000320d0d7223 */ /* 0x000fe20000010016 */
[----:B------:R-:W-:Y:S01]  /*0f40*/  SHF.L.U32 R9, R9, 0x10, RZ ;  /* 0x0000001009097819 */ /* 0x000fe200000006ff */
[----:B------:R-:W-:Y:S01]  /*0f50*/  FFMA.FTZ R5, R10, R11, R5 ;  /* 0x0000000b0a057223 */ /* 0x000fe20000010005 */
[C---:B------:R-:W-:Y:S01]  /*0f60*/  FFMA.FTZ R17, R15.reuse, R18, R16 ;  /* 0x000000120f117223 */ /* 0x040fe20000010010 */
        /* <DEDUP_REMOVED lines=10> */
[C---:B------:R-:W-:Y:S02]  /*1010*/  FFMA.FTZ R58, R10.reuse, R11, R17 ;  /* 0x0000000b0a3a7223 */ /* 0x040fe40000010011 */
        /* <DEDUP_REMOVED lines=22> */
[----:B-----5:R-:W-:Y:S01]  /*1180*/  FADD.FTZ R11, R6, R11 ;  /* 0x0000000b060b7221 */ /* 0x020fe20000010000 */
[----:B------:R-:W-:Y:S02]  /*1190*/  FADD.FTZ R12, R5, R10 ;  /* 0x0000000a050c7221 */ /* 0x000fe40000010000 */
        /* <DEDUP_REMOVED lines=43> */
[----:B------:R-:W-:-:S03]  /*1450*/  FADD.FTZ R16, R17, R16 ;  /* 0x0000001011107221 */ /* 0x000fc60000010000 */
[----:B------:R-:W5:Y:S01]  /*1460*/  SHFL.BFLY PT, R9, R8, 0x2, 0x1f ;  /* 0x0c401f0008097f89 */ /* 0x000f6200000e0000 */
[----:B-1----:R-:W-:-:S03]  /*1470*/  FADD.FTZ R18, R19, R18 ;  /* 0x0000001213127221 */ /* 0x002fc60000010000 */
[----:B------:R-:W1:Y:S01]  /*1480*/  SHFL.BFLY PT, R10, R11, 0x2, 0x1f ;  /* 0x0c401f000b0a7f89 */ /* 0x000e6200000e0000 */
[----:B--2---:R-:W-:-:S03]  /*1490*/  FADD.FTZ R20, R21, R20 ;  /* 0x0000001415147221 */ /* 0x004fc60000010000 */
[----:B------:R-:W2:Y:S01]  /*14a0*/  SHFL.BFLY PT, R13, R12, 0x2, 0x1f ;  /* 0x0c401f000c0d7f89 */ /* 0x000ea200000e0000 */
[----:B---3--:R-:W-:-:S03]  /*14b0*/  FADD.FTZ R2, R3, R0 ;  /* 0x0000000003027221 */ /* 0x008fc60000010000 */
[----:B------:R-:W3:Y:S01]  /*14c0*/  SHFL.BFLY PT, R15, R14, 0x2, 0x1f ;  /* 0x0c401f000e0f7f89 */ /* 0x000ee200000e0000 */
[----:B------:R-:W-:-:S03]  /*14d0*/  LOP3.LUT P0, R0, R61, 0x1f, RZ, 0xc0, !PT ;  /* 0x0000001f3d007812 */ /* 0x000fc6000780c0ff */
[----:B------:R-:W3:Y:S01]  /*14e0*/  SHFL.BFLY PT, R17, R16, 0x2, 0x1f ;  /* 0x0c401f0010117f89 */ /* 0x000ee200000e0000 */
[----:B----4-:R-:W-:Y:S01]  /*14f0*/  FADD.FTZ R5, R4, R5 ;  /* 0x0000000504057221 */ /* 0x010fe20000010000 */
[----:B------:R-:W-:Y:S02]  /*1500*/  ISETP.NE.AND P1, PT, R0, RZ, PT ;  /* 0x000000ff0000720c */ /* 0x000fe40003f25270 */
[----:B------:R-:W4:Y:S01]  /*1510*/  SHFL.BFLY PT, R19, R18, 0x2, 0x1f ;  /* 0x0c401f0012137f89 */ /* 0x000f2200000e0000 */
[----:B0-----:R-:W-:Y:S01]  /*1520*/  FADD.FTZ R6, R7, R6 ;  /* 0x0000000607067221 */ /* 0x001fe20000010000 */
[----:B------:R-:W-:Y:S02]  /*1530*/  SHF.R.U32.HI R0, RZ, 0x3, R61 ;  /* 0x00000003ff007819 */ /* 0x000fe4000001163d */
[----:B------:R-:W0:Y:S01]  /*1540*/  SHFL.BFLY PT, R21, R20, 0x2, 0x1f ;  /* 0x0c401f0014157f89 */ /* 0x000e2200000e0000 */
[----:B-----5:R-:W-:Y:S01]  /*1550*/  FADD.FTZ R9, R8, R9 ;  /* 0x0000000908097221 */ /* 0x020fe20000010000 */
[----:B------:R-:W-:-:S02]  /*1560*/  LOP3.LUT R0, R0, 0xc, RZ, 0xc0, !PT ;  /* 0x0000000c00007812 */ /* 0x000fc400078ec0ff */
[----:B------:R-:W5:Y:S01]  /*1570*/  SHFL.BFLY PT, R3, R2, 0x1, 0x1f ;  /* 0x0c201f0002037f89 */ /* 0x000f6200000e0000 */
        /* <DEDUP_REMOVED lines=9> */
[----:B0-----:R-:W-:-:S03]  /*1610*/  FADD.FTZ R21, R20, R21 ;  /* 0x0000001514157221 */ /* 0x001fc60000010000 */
[----:B------:R-:W0:Y:S01]  /*1620*/  SHFL.BFLY PT, R12, R13, 0x1, 0x1f ;  /* 0x0c201f000d0c7f89 */ /* 0x000e2200000e0000 */
[----:B-----5:R-:W-:-:S03]  /*1630*/  FADD.FTZ R3, R2, R3 ;  /* 0x0000000302037221 */ /* 0x020fc60000010000 */
[----:B------:R-:W5:Y:S04]  /*1640*/  SHFL.BFLY PT, R14, R15, 0x1, 0x1f ;  /* 0x0c201f000f0e7f89 */ /* 0x000f6800000e0000 */
[----:B------:R-:W5:Y:S01]  /*1650*/  SHFL.BFLY PT, R16, R17, 0x1, 0x1f ;  /* 0x0c201f0011107f89 */ /* 0x000f6200000e0000 */
[----:B-1----:R-:W-:-:S03]  /*1660*/  FADD.FTZ R5, R5, R4 ;  /* 0x0000000405057221 */ /* 0x002fc60000010000 */
[----:B------:R-:W1:Y:S01]  /*1670*/  SHFL.BFLY PT, R18, R19, 0x1, 0x1f ;  /* 0x0c201f0013127f89 */ /* 0x000e6200000e0000 */
[----:B--2---:R-:W-:-:S03]  /*1680*/  FADD.FTZ R7, R6, R7 ;  /* 0x0000000706077221 */ /* 0x004fc60000010000 */
[----:B------:R-:W2:Y:S01]  /*1690*/  SHFL.BFLY PT, R20, R21, 0x1, 0x1f ;  /* 0x0c201f0015147f89 */ /* 0x000ea200000e0000 */
[----:B---3--:R-:W-:-:S03]  /*16a0*/  FADD.FTZ R9, R9, R8 ;  /* 0x0000000809097221 */ /* 0x008fc60000010000 */
[----:B------:R3:W-:Y:S01]  /*16b0*/  @!P0 STS [R0+UR4], R3 ;  /* 0x0000000300008988 */ /* 0x0007e20008000804 */
[----:B------:R-:W-:Y:S01]  /*16c0*/  ISETP.NE.AND P0, PT, R61, RZ, PT ;  /* 0x000000ff3d00720c */ /* 0x000fe20003f05270 */
[----:B----4-:R-:W-:Y:S01]  /*16d0*/  FADD.FTZ R11, R10, R11 ;  /* 0x0000000b0a0b7221 */ /* 0x010fe20000010000 */
[----:B0-----:R-:W-:Y:S01]  /*16e0*/  FADD.FTZ R13, R13, R12 ;  /* 0x0000000c0d0d7221 */ /* 0x001fe20000010000 */
[----:B------:R3:W-:Y:S01]  /*16f0*/  @!P1 STS [R0+UR4+0x10], R5 ;  /* 0x0000100500009988 */ /* 0x0007e20008000804 */
[----:B-----5:R-:W-:-:S03]  /*1700*/  FADD.FTZ R15, R15, R14 ;  /* 0x0000000e0f0f7221 */ /* 0x020fc60000010000 */
[----:B------:R3:W-:Y:S01]  /*1710*/  @!P1 STS [R0+UR4+0x20], R7 ;  /* 0x0000200700009988 */ /* 0x0007e20008000804 */
[----:B------:R-:W-:-:S03]  /*1720*/  FADD.FTZ R17, R17, R16 ;  /* 0x0000001011117221 */ /* 0x000fc60000010000 */
[----:B------:R3:W-:Y:S01]  /*1730*/  @!P1 STS [R0+UR4+0x30], R9 ;  /* 0x0000300900009988 */ /* 0x0007e20008000804 */
[----:B-1----:R-:W-:-:S03]  /*1740*/  FADD.FTZ R19, R19, R18 ;  /* 0x0000001213137221 */ /* 0x002fc60000010000 */
[----:B------:R3:W-:Y:S01]  /*1750*/  @!P1 STS [R0+UR4+0x40], R11 ;  /* 0x0000400b00009988 */ /* 0x0007e20008000804 */
[----:B--2---:R-:W-:-:S03]  /*1760*/  FADD.FTZ R21, R21, R20 ;  /* 0x0000001415157221 */ /* 0x004fc60000010000 */
        /* <DEDUP_REMOVED lines=8> */
[----:B---3--:R-:W1:Y:S03]  /*17f0*/  LDC.64 R2, c[0x0][0x380] ;  /* 0x0000e000ff027b82 */ /* 0x008e660000000a00 */
        /* <DEDUP_REMOVED lines=60> */
.L_x_26:
[----:B------:R-:W-:Y:S05]  /*1bc0*/  BSYNC.RECONVERGENT B0 ;  /* 0x0000000000007941 */ /* 0x000fea0003800200 */
.L_x_25:
[----:B------:R-:W-:Y:S01]  /*1bd0*/  PREEXIT ;  /* 0x000000000000782d */ /* 0x000fe20000000000 */
[----:B------:R-:W-:Y:S05]  /*1be0*/  EXIT ;  /* 0x000000000000794d */ /* 0x000fea0003800000 */
.L_x_27:
        /* <DEDUP_REMOVED lines=9> */
.L_x_118:


//--------------------- .text._Z31router_gemm_kernel_float_outputI13__nv_bfloat16Li128ELi8ELi9ELi384ELi7168EEvPfPKT_S4_ --------------------------
	.section	.text._Z31router_gemm_kernel_float_outputI13__nv_bfloat16Li128ELi8ELi9ELi384ELi7168EEvPfPKT_S4_,"ax",@progbits
	.align	128
        .global         _Z31router_gemm_kernel_float_outputI13__nv_bfloat16Li128ELi8ELi9ELi384ELi7168EEvPfPKT_S4_
        .type           _Z31router_gemm_kernel_float_outputI13__nv_bfloat16Li128ELi8ELi9ELi384ELi7168EEvPfPKT_S4_,@function
        .size           _Z31router_gemm_kernel_float_outputI13__nv_bfloat16Li128ELi8ELi9ELi384ELi7168EEvPfPKT_S4_,(.L_x_119 - _Z31router_gemm_kernel_float_outputI13__nv_bfloat16Li128ELi8ELi9ELi384ELi7168EEvPfPKT_S4_)
        .other          _Z31router_gemm_kernel_float_outputI13__nv_bfloat16Li128ELi8ELi9ELi384ELi7168EEvPfPKT_S4_,@"STO_CUDA_ENTRY STV_DEFAULT"
_Z31router_gemm_kernel_float_outputI13__nv_bfloat16Li128ELi8ELi9ELi384ELi7168EEvPfPKT_S4_:
.text._Z31router_gemm_kernel_float_outputI13__nv_bfloat16Li128ELi8ELi9ELi384ELi7168EEvPfPKT_S4_:
        /* <DEDUP_REMOVED lines=10> */
[----:B------:R-:W-:Y:S01]  /*00a0*/  MOV R0, RZ ;  /* 0x000000ff00007202 */ /* 0x000fe20000000f00 */
[----:B------:R-:W3:Y:S01]  /*00b0*/  LDCU.64 UR6, c[0x0][0x358] ;  /* 0x00006b00ff0677ac */ /* 0x000ee20008000a00 */
[----:B------:R-:W-:Y:S01]  /*00c0*/  MOV R56, RZ ;  /* 0x000000ff00387202 */ /* 0x000fe20000000f00 */
        /* <DEDUP_REMOVED lines=15> */
.L_x_28:
        /* <DEDUP_REMOVED lines=28> */
[C---:B------:R-:W-:Y:S02]  /*0380*/  PRMT R13, R9.reuse, 0x7632, R13 ;  /* 0x00007632090d7816 */ /* 0x040fe4000000000d */
[----:B------:R-:W-:Y:S01]  /*0390*/  SHF.L.U32 R59, R9, 0x10, RZ ;  /* 0x00000010093b7819 */ /* 0x000fe200000006ff */
[----:B------:R-:W-:Y:S01]  /*03a0*/  FFMA.FTZ R61, R12, R61, R48 ;  /* 0x0000003d0c3d7223 */ /* 0x000fe20000010030 */
[C---:B------:R-:W-:Y:S02]  /*03b0*/  PRMT R9, R13.reuse, 0x7632, R9 ;  /* 0x000076320d097816 */ /* 0x040fe40000000009 */
[----:B------:R-:W-:Y:S01]  /*03c0*/  SHF.L.U32 R48, R13, 0x10, RZ ;  /* 0x000000100d307819 */ /* 0x000fe200000006ff */
[----:B------:R-:W-:Y:S01]  /*03d0*/  FFMA.FTZ R58, R8, R59, R61 ;  /* 0x0000003b083a7223 */ /* 0x000fe2000001003d */
[----:B------:R-:W-:-:S02]  /*03e0*/  SHF.L.U32 R9, R9, 0x10, RZ ;  /* 0x0000001009097819 */ /* 0x000fc400000006ff */
[----:B------:R-:W-:Y:S02]  /*03f0*/  PRMT R13, R14, 0x7632, R13 ;  /* 0x000076320e0d7816 */ /* 0x000fe4000000000d */
[C---:B0-----:R-:W-:Y:S01]  /*0400*/  PRMT R52, R10.reuse, 0x7632, R52 ;  /* 0x000076320a347816 */ /* 0x041fe20000000034 */
[----:B------:R-:W-:Y:S01]  /*0410*/  FFMA.FTZ R59, R9, R48, R58 ;  /* 0x00000030093b7223 */ /* 0x000fe2000001003a */
[----:B------:R-:W-:Y:S02]  /*0420*/  SHF.L.U32 R53, R10, 0x10, RZ ;  /* 0x000000100a357819 */ /* 0x000fe400000006ff */
[----:B------:R-:W-:Y:S02]  /*0430*/  SHF.L.U32 R14, R14, 0x10, RZ ;  /* 0x000000100e0e7819 */ /* 0x000fe400000006ff */
[----:B------:R-:W-:Y:S02]  /*0440*/  SHF.L.U32 R52, R52, 0x10, RZ ;  /* 0x0000001034347819 */ /* 0x000fe400000006ff */
[----:B------:R-:W-:Y:S01]  /*0450*/  SHF.L.U32 R13, R13, 0x10, RZ ;  /* 0x000000100d0d7819 */ /* 0x000fe200000006ff */
[----:B------:R-:W-:Y:S01]  /*0460*/  FFMA.FTZ R10, R14, R53, R59 ;  /* 0x000000350e0a7223 */ /* 0x000fe2000001003b */
[----:B------:R-:W-:-:S02]  /*0470*/  SHF.L.U32 R53, R11, 0x10, RZ ;  /* 0x000000100b357819 */ /* 0x000fc400000006ff */
[----:B------:R-:W-:Y:S01]  /*0480*/  PRMT R11, R15, 0x7632, R11 ;  /* 0x000076320f0b7816 */ /* 0x000fe2000000000b */
[----:B------:R-:W-:Y:S01]  /*0490*/  FFMA.FTZ R59, R13, R52, R10 ;  /* 0x000000340d3b7223 */ /* 0x000fe2000001000a */
[----:B------:R-:W-:Y:S02]  /*04a0*/  SHF.L.U32 R10, R15, 0x10, RZ ;  /* 0x000000100f0a7819 */ /* 0x000fe400000006ff */
[C---:B--2---:R-:W-:Y:S02]  /*04b0*/  PRMT R52, R16.reuse, 0x7632, R52 ;  /* 0x0000763210347816 */ /* 0x044fe40000000034 */
        /* <DEDUP_REMOVED lines=8> */
[----:B------:R-:W-:-:S03]  /*0540*/  SHF.L.U32 R7, R17, 0x10, RZ ;  /* 0x0000001011077819 */ /* 0x000fc600000006ff */
[----:B------:R-:W-:Y:S01]  /*0550*/  FFMA.FTZ R48, R11, R15, R48 ;  /* 0x0000000f0b307223 */ /* 0x000fe20000010030 */
[----:B------:R-:W-:Y:S01]  /*0560*/  PRMT R15, R17, 0x7632, R15 ;  /* 0x00007632110f7816 */ /* 0x000fe2000000000f */
[----:B------:R-:W-:Y:S01]  /*0570*/  FFMA.FTZ R16, R8, R7, R53 ;  /* 0x0000000708107223 */ /* 0x000fe20000010035 */
[----:B-----5:R-:W-:Y:S02]  /*0580*/  PRMT R52, R20, 0x7632, R52 ;  /* 0x0000763214347816 */ /* 0x020fe40000000034 */
[C---:B------:R-:W-:Y:S02]  /*0590*/  PRMT R7, R18.reuse, 0x7632, R7 ;  /* 0x0000763212077816 */ /* 0x040fe40000000007 */
[----:B------:R-:W-:Y:S02]  /*05a0*/  SHF.L.U32 R17, R18, 0x10, RZ ;  /* 0x0000001012117819 */ /* 0x000fe400000006ff */
[----:B------:R-:W-:Y:S02]  /*05b0*/  SHF.L.U32 R20, R20, 0x10, RZ ;  /* 0x0000001014147819 */ /* 0x000fe400000006ff */
[----:B------:R-:W-:-:S02]  /*05c0*/  SHF.L.U32 R18, R15, 0x10, RZ ;  /* 0x000000100f127819 */ /* 0x000fc400000006ff */
[----:B------:R-:W-:Y:S01]  /*05d0*/  SHF.L.U32 R59, R52, 0x10, RZ ;  /* 0x00000010343b7819 */ /* 0x000fe200000006ff */
[----:B------:R-:W-:Y:S02]  /*05e0*/  FFMA.FTZ R61, R57, R20, R6 ;  /* 0x00000014393d7223 */ /* 0x000fe40000010006 */
[----:B------:R-:W-:Y:S01]  /*05f0*/  FFMA.FTZ R53, R9, R18, R16 ;  /* 0x0000001209357223 */ /* 0x000fe20000010010 */
[C---:B------:R-:W-:Y:S01]  /*0600*/  PRMT R18, R21.reuse, 0x7632, R18 ;  /* 0x0000763215127816 */ /* 0x040fe20000000012 */
[----:B------:R-:W-:Y:S01]  /*0610*/  FFMA.FTZ R59, R12, R59, R61 ;  /* 0x0000003b0c3b7223 */ /* 0x000fe2000001003d */
[----:B------:R-:W-:Y:S02]  /*0620*/  SHF.L.U32 R21, R21, 0x10, RZ ;  /* 0x0000001015157819 */ /* 0x000fe400000006ff */
        /* <DEDUP_REMOVED lines=12> */
[C---:B------:R-:W-:Y:S01]  /*06f0*/  PRMT R15, R19.reuse, 0x7632, R15 ;  /* 0x00007632130f7816 */ /* 0x040fe2000000000f */
[----:B------:R-:W-:Y:S01]  /*0700*/  FFMA.FTZ R16, R14, R17, R21 ;  /* 0x000000110e107223 */ /* 0x000fe20000010015 */
[----:B------:R-:W-:Y:S02]  /*0710*/  SHF.L.U32 R19, R19, 0x10, RZ ;  /* 0x0000001013137819 */ /* 0x000fe400000006ff */
        /* <DEDUP_REMOVED lines=19> */
[----:B------:R-:W-:Y:S01]  /*0850*/  PRMT R26, R26, 0x7632, R26 ;  /* 0x000076321a1a7816 */ /* 0x000fe2000000001a */
[----:B------:R-:W-:Y:S01]  /*0860*/  FFMA.FTZ R16, R14, R5, R17 ;  /* 0x000000050e107223 */ /* 0x000fe20000010011 */
[----:B------:R-:W-:Y:S01]  /*0870*/  SHF.L.U32 R17, R15, 0x10, RZ ;  /* 0x000000100f117819 */ /* 0x000fe200000006ff */
[--C-:B------:R-:W-:Y:S01]  /*0880*/  FFMA.FTZ R19, R57, R28, R4.reuse ;  /* 0x0000001c39137223 */ /* 0x100fe20000010004 */
[----:B------:R-:W-:Y:S02]  /*0890*/  SHF.L.U32 R26, R26, 0x10, RZ ;  /* 0x000000101a1a7819 */ /* 0x000fe400000006ff */
[----:B------:R-:W-:Y:S01]  /*08a0*/  PRMT R4, R29, 0x7632, R4 ;  /* 0x000076321d047816 */ /* 0x000fe20000000004 */
[----:B------:R-:W-:Y:S01]  /*08b0*/  FFMA.FTZ R17, R12, R17, R19 ;  /* 0x000000110c117223 */ /* 0x000fe20000010013 */
[----:B------:R-:W-:-:S02]  /*08c0*/  PRMT R5, R27, 0x7632, R5 ;  /* 0x000076321b057816 */ /* 0x000fc40000000005 */
[----:B------:R-:W-:Y:S01]  /*08d0*/  SHF.L.U32 R29, R29, 0x10, RZ ;  /* 0x000000101d1d7819 */ /* 0x000fe200000006ff */
[----:B------:R-:W-:Y:S01]  /*08e0*/  FFMA.FTZ R15, R13, R26, R16 ;  /* 0x0000001a0d0f7223 */ /* 0x000fe20000010010 */
[----:B------:R-:W-:Y:S02]  /*08f0*/  SHF.L.U32 R27, R27, 0x10, RZ ;  /* 0x000000101b1b7819 */ /* 0x000fe400000006ff */
[C---:B------:R-:W-:Y:S02]  /*0900*/  PRMT R19, R32.reuse, 0x7632, R19 ;  /* 0x0000763220137816 */ /* 0x040fe40000000013 */
[----:B------:R-:W-:Y:S01]  /*0910*/  SHF.L.U32 R32, R32, 0x10, RZ ;  /* 0x0000001020207819 */ /* 0x000fe200000006ff */
[----:B------:R-:W-:Y:S01]  /*0920*/  FFMA.FTZ R18, R8, R29, R17 ;  /* 0x0000001d08127223 */ /* 0x000fe20000010011 */
[----:B------:R-:W-:Y:S01]  /*0930*/  SHF.L.U32 R16, R4, 0x10, RZ ;  /* 0x0000001004107819 */ /* 0x000fe200000006ff */
[----:B------:R-:W-:Y:S01]  /*0940*/  FFMA.FTZ R4, R10, R27, R15 ;  /* 0x0000001b0a047223 */ /* 0x000fe2000001000f */
[----:B------:R-:W-:Y:S01]  /*0950*/  SHF.L.U32 R19, R19, 0x10, RZ ;  /* 0x0000001013137819 */ /* 0x000fe200000006ff */
[----:B------:R-:W-:-:S02]  /*0960*/  FFMA.FTZ R15, R57, R32, R0 ;  /* 0x00000020390f7223 */ /* 0x000fc40000010000 */
[----:B------:R-:W-:Y:S01]  /*0970*/  FFMA.FTZ R17, R9, R16, R18 ;  /* 0x0000001009117223 */ /* 0x000fe20000010012 */
        /* <DEDUP_REMOVED lines=9> */
[----:B------:R-:W-:Y:S01]  /*0a10*/  FFMA.FTZ R4, R14, R15, R17 ;  /* 0x0000000f0e047223 */ /* 0x000fe20000010011 */
[----:B------:R-:W-:-:S02]  /*0a20*/  SHF.L.U32 R30, R30, 0x10, RZ ;  /* 0x000000101e1e7819 */ /* 0x000fc400000006ff */
[C---:B------:R-:W-:Y:S01]  /*0a30*/  SHF.L.U32 R17, R34.reuse, 0x10, RZ ;  /* 0x0000001022117819 */ /* 0x040fe200000006ff */
[----:B------:R-:W-:Y:S01]  /*0a40*/  FFMA.FTZ R19, R9, R16, R18 ;  /* 0x0000001009137223 */ /* 0x000fe20000010012 */
        /* <DEDUP_REMOVED lines=12> */
[----:B------:R-:W-:Y:S02]  /*0b10*/  FFMA.FTZ R51, R57, R36, R51 ;  /* 0x0000002439337223 */ /* 0x000fe40000010033 */
[----:B------:R-:W-:Y:S01]  /*0b20*/  FFMA.FTZ R15, R10, R15, R17 ;  /* 0x0000000f0a0f7223 */ /* 0x000fe20000010011 */
[C---:B------:R-:W-:Y:S01]  /*0b30*/  SHF.L.U32 R17, R37.reuse, 0x10, RZ ;  /* 0x0000001025117819 */ /* 0x040fe200000006ff */
[----:B------:R-:W-:Y:S01]  /*0b40*/  FFMA.FTZ R19, R12, R19, R51 ;  /* 0x000000130c137223 */ /* 0x000fe20000010033 */
[----:B------:R-:W-:-:S03]  /*0b50*/  PRMT R37, R37, 0x7632, R37 ;  /* 0x0000763225257816 */ /* 0x000fc60000000025 */
[----:B------:R-:W-:Y:S01]  /*0b60*/  FFMA.FTZ R20, R8, R17, R19 ;  /* 0x0000001108147223 */ /* 0x000fe20000010013 */
[----:B------:R-:W-:Y:S02]  /*0b70*/  SHF.L.U32 R17, R40, 0x10, RZ ;  /* 0x0000001028117819 */ /* 0x000fe400000006ff */
[----:B------:R-:W-:Y:S02]  /*0b80*/  PRMT R35, R35, 0x7632, R35 ;  /* 0x0000763223237816 */ /* 0x000fe40000000023 */
[----:B------:R-:W-:Y:S01]  /*0b90*/  SHF.L.U32 R18, R37, 0x10, RZ ;  /* 0x0000001025127819 */ /* 0x000fe200000006ff */
[----:B------:R-:W-:Y:S01]  /*0ba0*/  FFMA.FTZ R23, R57, R17, R56 ;  /* 0x0000001139177223 */ /* 0x000fe20000010038 */
[----:B------:R-:W-:Y:S02]  /*0bb0*/  SHF.L.U32 R0, R0, 0x10, RZ ;  /* 0x0000001000007819 */ /* 0x000fe400000006ff */
[----:B------:R-:W-:Y:S01]  /*0bc0*/  SHF.L.U32 R16, R35, 0x10, RZ ;  /* 0x0000001023107819 */ /* 0x000fe200000006ff */
[----:B------:R-:W-:Y:S01]  /*0bd0*/  FFMA.FTZ R19, R9, R18, R20 ;  /* 0x0000001209137223 */ /* 0x000fe20000010014 */
[----:B------:R-:W-:Y:S01]  /*0be0*/  SHF.L.U32 R17, R38, 0x10, RZ ;  /* 0x0000001026117819 */ /* 0x000fe200000006ff */
[C---:B------:R-:W-:Y:S01]  /*0bf0*/  FFMA.FTZ R4, R11.reuse, R0, R4 ;  /* 0x000000000b047223 */ /* 0x040fe20000010004 */
[----:B------:R-:W-:Y:S01]  /*0c00*/  PRMT R40, R40, 0x7632, R40 ;  /* 0x0000763228287816 */ /* 0x000fe20000000028 */
[----:B------:R-:W-:Y:S01]  /*0c10*/  FFMA.FTZ R0, R11, R16, R15 ;  /* 0x000000100b007223 */ /* 0x000fe2000001000f */
[----:B------:R-:W-:Y:S01]  /*0c20*/  PRMT R38, R38, 0x7632, R38 ;  /* 0x0000763226267816 */ /* 0x000fe20000000026 */
[----:B------:R-:W-:Y:S01]  /*0c30*/  FFMA.FTZ R16, R14, R17, R19 ;  /* 0x000000110e107223 */ /* 0x000fe20000010013 */
[----:B------:R-:W-:-:S02]  /*0c40*/  SHF.L.U32 R21, R40, 0x10, RZ ;  /* 0x0000001028157819 */ /* 0x000fc400000006ff */
[C---:B------:R-:W-:Y:S02]  /*0c50*/  PRMT R19, R44.reuse, 0x7632, R19 ;  /* 0x000076322c137816 */ /* 0x040fe40000000013 */
[----:B------:R-:W-:Y:S02]  /*0c60*/  SHF.L.U32 R44, R44, 0x10, RZ ;  /* 0x000000102c2c7819 */ /* 0x000fe400000006ff */
[C---:B------:R-:W-:Y:S02]  /*0c70*/  PRMT R17, R41.reuse, 0x7632, R17 ;  /* 0x0000763229117816 */ /* 0x040fe40000000011 */
[----:B------:R-:W-:Y:S01]  /*0c80*/  SHF.L.U32 R38, R38, 0x10, RZ ;  /* 0x0000001026267819 */ /* 0x000fe200000006ff */
[----:B------:R-:W-:Y:S01]  /*0c90*/  FFMA.FTZ R21, R12, R21, R23 ;  /* 0x000000150c157223 */ /* 0x000fe20000010017 */
[----:B------:R-:W-:Y:S01]  /*0ca0*/  SHF.L.U32 R41, R41, 0x10, RZ ;  /* 0x0000001029297819 */ /* 0x000fe200000006ff */
[----:B------:R-:W-:Y:S01]  /*0cb0*/  FFMA.FTZ R55, R57, R44, R55 ;  /* 0x0000002c39377223 */ /* 0x000fe20000010037 */
[----:B------:R-:W-:-:S02]  /*0cc0*/  SHF.L.U32 R19, R19, 0x10, RZ ;  /* 0x0000001013137819 */ /* 0x000fc400000006ff */
[----:B------:R-:W-:Y:S01]  /*0cd0*/  SHF.L.U32 R18, R17, 0x10, RZ ;  /* 0x0000001011127819 */ /* 0x000fe200000006ff */
[--C-:B------:R-:W-:Y:S01]  /*0ce0*/  FFMA.FTZ R17, R13, R38, R16.reuse ;  /* 0x000000260d117223 */ /* 0x100fe20000010010 */
[C---:B------:R-:W-:Y:S01]  /*0cf0*/  PRMT R16, R45.reuse, 0x7632, R16 ;  /* 0x000076322d107816 */ /* 0x040fe20000000010 */
        /* <DEDUP_REMOVED lines=11> */
[----:B------:R-:W-:-:S02]  /*0db0*/  SHF.L.U32 R39, R39, 0x10, RZ ;  /* 0x0000001027277819 */ /* 0x000fc400000006ff */
[----:B------:R-:W-:Y:S02]  /*0dc0*/  SHF.L.U32 R42, R42, 0x10, RZ ;  /* 0x000000102a2a7819 */ /* 0x000fe400000006ff */
[C---:B------:R-:W-:Y:S02]  /*0dd0*/  PRMT R16, R46.reuse, 0x7632, R16 ;  /* 0x000076322e107816 */ /* 0x040fe40000000010 */
[----:B------:R-:W-:Y:S01]  /*0de0*/  SHF.L.U32 R19, R46, 0x10, RZ ;  /* 0x000000102e137819 */ /* 0x000fe200000006ff */
[----:B------:R-:W-:Y:S01]  /*0df0*/  FFMA.FTZ R12, R10, R39, R17 ;  /* 0x000000270a0c7223 */ /* 0x000fe20000010011 */
[----:B------:R-:W-:Y:S01]  /*0e00*/  FFMA.FTZ R17, R13, R42, R8 ;  /* 0x0000002a0d117223 */ /* 0x000fe20000010008 */
[----:B------:R-:W-:Y:S02]  /*0e10*/  SHF.L.U32 R16, R16, 0x10, RZ ;  /* 0x0000001010107819 */ /* 0x000fe400000006ff */
[----:B------:R-:W-:Y:S01]  /*0e20*/  FFMA.FTZ R8, R14, R19, R21 ;  /* 0x000000130e087223 */ /* 0x000fe20000010015 */
[----:B------:R-:W-:-:S02]  /*0e30*/  SHF.L.U32 R9, R43, 0x10, RZ ;  /* 0x000000102b097819 */ /* 0x000fc400000006ff */
[----:B------:R-:W-:Y:S01]  /*0e40*/  PRMT R14, R47, 0x7632, R14 ;  /* 0x000076322f0e7816 */ /* 0x000fe2000000000e */
[----:B------:R-:W-:Y:S01]  /*0e50*/  FFMA.FTZ R13, R13, R16, R8 ;  /* 0x000000100d0d7223 */ /* 0x000fe20000010008 */
[----:B------:R-:W-:Y:S02]  /*0e60*/  PRMT R43, R43, 0x7632, R43 ;  /* 0x000076322b2b7816 */ /* 0x000fe4000000002b */
[----:B------:R-:W-:Y:S01]  /*0e70*/  SHF.L.U32 R47, R47, 0x10, RZ ;  /* 0x000000102f2f7819 */ /* 0x000fe200000006ff */
[C---:B------:R-:W-:Y:S01]  /*0e80*/  FFMA.FTZ R9, R10.reuse, R9, R17 ;  /* 0x000000090a097223 */ /* 0x040fe20000010011 */
[----:B------:R-:W-:Y:S02]  /*0e90*/  SHF.L.U32 R8, R15, 0x10, RZ ;  /* 0x000000100f087819 */ /* 0x000fe400000006ff */
[----:B------:R-:W-:Y:S01]  /*0ea0*/  SHF.L.U32 R56, R43, 0x10, RZ ;  /* 0x000000102b387819 */ /* 0x000fe200000006ff */
[----:B------:R-:W-:Y:S01]  /*0eb0*/  FFMA.FTZ R13, R10, R47, R13 ;  /* 0x0000002f0a0d7223 */ /* 0x000fe2000001000d */
[----:B------:R-:W-:Y:S01]  /*0ec0*/  SHF.L.U32 R14, R14, 0x10, RZ ;  /* 0x000000100e0e7819 */ /* 0x000fe200000006ff */
[----:B------:R-:W-:-:S02]  /*0ed0*/  FFMA.FTZ R51, R11, R8, R12 ;  /* 0x000000080b337223 */ /* 0x000fc4000001000c */
        /* <DEDUP_REMOVED lines=20> */
[----:B----4-:R-:W-:Y:S01]  /*1020*/  FADD.FTZ R9, R6, R9 ;  /* 0x0000000906097221 */ /* 0x010fe20000010000 */
[----:B-----5:R-:W-:Y:S02]  /*1030*/  FADD.FTZ R8, R5, R8 ;  /* 0x0000000805087221 */ /* 0x020fe40000010000 */
[----:B------:R-:W3:Y:S01]  /*1040*/  SHFL.BFLY PT, R14, R13, 0x8, 0x1f ;  /* 0x0d001f000d0e7f89 */ /* 0x000ee200000e0000 */
[----:B------:R-:W-:-:S03]  /*1050*/  FADD.FTZ R11, R4, R11 ;  /* 0x0000000b040b7221 */ /* 0x000fc60000010000 */
        /* <DEDUP_REMOVED lines=32> */
[----:B--2---:R-:W-:Y:S01]  /*1260*/  FADD.FTZ R9, R10, R9 ;  /* 0x000000090a097221 */ /* 0x004fe20000010000 */
[----:B-----5:R-:W-:Y:S02]  /*1270*/  FADD.FTZ R11, R12, R11 ;  /* 0x0000000b0c0b7221 */ /* 0x020fe40000010000 */
[----:B------:R-:W2:Y:S01]  /*1280*/  SHFL.BFLY PT, R5, R4, 0x2, 0x1f ;  /* 0x0c401f0004057f89 */ /* 0x000ea200000e0000 */
[----:B---3--:R-:W-:-:S03]  /*1290*/  FADD.FTZ R13, R14, R13 ;  /* 0x0000000d0e0d7221 */ /* 0x008fc60000010000 */
[----:B------:R-:W3:Y:S01]  /*12a0*/  SHFL.BFLY PT, R6, R7, 0x2, 0x1f ;  /* 0x0c401f0007067f89 */ /* 0x000ee200000e0000 */
[----:B----4-:R-:W-:-:S03]  /*12b0*/  FADD.FTZ R15, R16, R15 ;  /* 0x0000000f100f7221 */ /* 0x010fc60000010000 */
[----:B------:R-:W4:Y:S01]  /*12c0*/  SHFL.BFLY PT, R8, R9, 0x2, 0x1f ;  /* 0x0c401f0009087f89 */ /* 0x000f2200000e0000 */
[----:B------:R-:W-:-:S03]  /*12d0*/  FADD.FTZ R17, R18, R17 ;  /* 0x0000001112117221 */ /* 0x000fc60000010000 */
[----:B------:R-:W5:Y:S01]  /*12e0*/  SHFL.BFLY PT, R10, R11, 0x2, 0x1f ;  /* 0x0c401f000b0a7f89 */ /* 0x000f6200000e0000 */
[----:B0-----:R-:W-:-:S03]  /*12f0*/  FADD.FTZ R19, R20, R19 ;  /* 0x0000001314137221 */ /* 0x001fc60000010000 */
[----:B------:R-:W0:Y:S01]  /*1300*/  SHFL.BFLY PT, R12, R13, 0x2, 0x1f ;  /* 0x0c401f000d0c7f89 */ /* 0x000e2200000e0000 */
[----:B-1----:R-:W-:-:S03]  /*1310*/  FADD.FTZ R2, R3, R0 ;  /* 0x0000000003027221 */ /* 0x002fc60000010000 */
[----:B------:R-:W1:Y:S01]  /*1320*/  SHFL.BFLY PT, R14, R15, 0x2, 0x1f ;  /* 0x0c401f000f0e7f89 */ /* 0x000e6200000e0000 */
[----:B------:R-:W-:-:S03]  /*1330*/  LOP3.LUT P0, R0, R54, 0x1f, RZ, 0xc0, !PT ;  /* 0x0000001f36007812 */ /* 0x000fc6000780c0ff */
[----:B------:R-:W1:Y:S01]  /*1340*/  SHFL.BFLY PT, R16, R17, 0x2, 0x1f ;  /* 0x0c401f0011107f89 */ /* 0x000e6200000e0000 */
[----:B--2---:R-:W-:Y:S01]  /*1350*/  FADD.FTZ R5, R4, R5 ;  /* 0x0000000504057221 */ /* 0x004fe20000010000 */
[----:B------:R-:W-:Y:S02]  /*1360*/  ISETP.NE.AND P1, PT, R0, RZ, PT ;  /* 0x000000ff0000720c */ /* 0x000fe40003f25270 */
[----:B------:R-:W2:Y:S01]  /*1370*/  SHFL.BFLY PT, R18, R19, 0x2, 0x1f ;  /* 0x0c401f0013127f89 */ /* 0x000ea200000e0000 */
[----:B---3--:R-:W-:Y:S01]  /*1380*/  FADD.FTZ R6, R7, R6 ;  /* 0x0000000607067221 */ /* 0x008fe20000010000 */
[----:B------:R-:W-:Y:S02]  /*1390*/  SHF.R.U32.HI R0, RZ, 0x3, R54 ;  /* 0x00000003ff007819 */ /* 0x000fe40000011636 */
[----:B------:R-:W3:Y:S01]  /*13a0*/  SHFL.BFLY PT, R3, R2, 0x1, 0x1f ;  /* 0x0c201f0002037f89 */ /* 0x000ee200000e0000 */
[----:B----4-:R-:W-:Y:S01]  /*13b0*/  FADD.FTZ R8, R9, R8 ;  /* 0x0000000809087221 */ /* 0x010fe20000010000 */
[----:B------:R-:W-:Y:S01]  /*13c0*/  LOP3.LUT R0, R0, 0xc, RZ, 0xc0, !PT ;  /* 0x0000000c00007812 */ /* 0x000fe200078ec0ff */
[----:B-----5:R-:W-:Y:S01]  /*13d0*/  FADD.FTZ R10, R11, R10 ;  /* 0x0000000a0b0a7221 */ /* 0x020fe20000010000 */
        /* <DEDUP_REMOVED lines=10> */
[----:B------:R-:W3:Y:S04]  /*1480*/  SHFL.BFLY PT, R15, R14, 0x1, 0x1f ;  /* 0x0c201f000e0f7f89 */ /* 0x000ee800000e0000 */
[----:B------:R-:W3:Y:S01]  /*1490*/  SHFL.BFLY PT, R17, R16, 0x1, 0x1f ;  /* 0x0c201f0010117f89 */ /* 0x000ee200000e0000 */
[----:B----4-:R-:W-:-:S03]  /*14a0*/  FADD.FTZ R5, R5, R4 ;  /* 0x0000000405057221 */ /* 0x010fc60000010000 */
[----:B------:R-:W4:Y:S01]  /*14b0*/  SHFL.BFLY PT, R19, R18, 0x1, 0x1f ;  /* 0x0c201f0012137f89 */ /* 0x000f2200000e0000 */
[----:B0-----:R-:W-:-:S03]  /*14c0*/  FADD.FTZ R7, R6, R7 ;  /* 0x0000000706077221 */ /* 0x001fc60000010000 */
[----:B------:R0:W-:Y:S01]  /*14d0*/  @!P0 STS [R0+UR4], R3 ;  /* 0x0000000300008988 */ /* 0x0001e20008000804 */
[----:B------:R-:W-:Y:S01]  /*14e0*/  ISETP.NE.AND P0, PT, R54, RZ, PT ;  /* 0x000000ff3600720c */ /* 0x000fe20003f05270 */
[----:B-1----:R-:W-:Y:S01]  /*14f0*/  FADD.FTZ R9, R8, R9 ;  /* 0x0000000908097221 */ /* 0x002fe20000010000 */
[----:B-----5:R-:W-:Y:S01]  /*1500*/  FADD.FTZ R11, R10, R11 ;  /* 0x0000000b0a0b7221 */ /* 0x020fe20000010000 */
[----:B------:R0:W-:Y:S01]  /*1510*/  @!P1 STS [R0+UR4+0x10], R5 ;  /* 0x0000100500009988 */ /* 0x0001e20008000804 */
[----:B--2---:R-:W-:-:S03]  /*1520*/  FADD.FTZ R13, R12, R13 ;  /* 0x0000000d0c0d7221 */ /* 0x004fc60000010000 */
[----:B------:R0:W-:Y:S01]  /*1530*/  @!P1 STS [R0+UR4+0x20], R7 ;  /* 0x0000200700009988 */ /* 0x0001e20008000804 */
[----:B---3--:R-:W-:-:S03]  /*1540*/  FADD.FTZ R15, R14, R15 ;  /* 0x0000000f0e0f7221 */ /* 0x008fc60000010000 */
[----:B------:R0:W-:Y:S01]  /*1550*/  @!P1 STS [R0+UR4+0x30], R9 ;  /* 0x0000300900009988 */ /* 0x0001e20008000804 */
[----:B------:R-:W-:-:S03]  /*1560*/  FADD.FTZ R17, R16, R17 ;  /* 0x0000001110117221 */ /* 0x000fc60000010000 */
[----:B------:R0:W-:Y:S01]  /*1570*/  @!P1 STS [R0+UR4+0x40], R11 ;  /* 0x0000400b00009988 */ /* 0x0001e20008000804 */
[----:B----4-:R-:W-:-:S03]  /*1580*/  FADD.FTZ R19, R18, R19 ;  /* 0x0000001312137221 */ /* 0x010fc60000010000 */
        /* <DEDUP_REMOVED lines=16> */
[----:B------:R-:W0:Y:S01]  /*1690*/  LDS.128 R8, [UR4+0x80] ;  /* 0x00008004ff087984 */ /* 0x000e220008000c00 */
[----:B-1----:R-:W-:Y:S01]  /*16a0*/  FADD.FTZ R36, RZ, R36 ;  /* 0x00000024ff247221 */ /* 0x002fe20000010000 */
        /* <DEDUP_REMOVED lines=43> */
[----:B------:R1:W-:Y:S02]  /*1960*/  STG.E desc[UR6][R50.64+0x3000], R11 ;  /* 0x0030000b32007986 */ /* 0x0003e4000c101906 */
.L_x_30:
[----:B------:R-:W-:Y:S05]  /*1970*/  BSYNC.RECONVERGENT B0 ;  /* 0x0000000000007941 */ /* 0x000fea0003800200 */
.L_x_29:
[----:B------:R-:W-:Y:S01]  /*1980*/  PREEXIT ;  /* 0x000000000000782d */ /* 0x000fe20000000000 */
[----:B------:R-:W-:Y:S05]  /*1990*/  EXIT ;  /* 0x000000000000794d */ /* 0x000fea0003800000 */
.L_x_31:
        /* <DEDUP_REMOVED lines=14> */
.L_x_119:


//--------------------- .text._Z31router_gemm_kernel_float_outputI13__nv_bfloat16Li128ELi8ELi8ELi384ELi7168EEvPfPKT_S4_ --------------------------
	.section	.text._Z31router_gemm_kernel_float_outputI13__nv_bfloat16Li128ELi8ELi8ELi384ELi7168EEvPfPKT_S4_,"ax",@progbits
	.align	128
        .global         _Z31router_gemm_kernel_float_outputI13__nv_bfloat16Li128ELi8ELi8ELi384ELi7168EEvPfPKT_S4_
        .type           _Z31router_gemm_kernel_float_outputI13__nv_bfloat16Li128ELi8ELi8ELi384ELi7168EEvPfPKT_S4_,@function
        .size           _Z31router_gemm_kernel_float_outputI13__nv_bfloat16Li128ELi8ELi8ELi384ELi7168EEvPfPKT_S4_,(.L_x_120 - _Z31router_gemm_kernel_float_outputI13__nv_bfloat16Li128ELi8ELi8ELi384ELi7168EEvPfPKT_S4_)
        .other          _Z31router_gemm_kernel_float_outputI13__nv_bfloat16Li128ELi8ELi8ELi384ELi7168EEvPfPKT_S4_,@"STO_CUDA_ENTRY STV_DEFAULT"
_Z31router_gemm_kernel_float_outputI13__nv_bfloat16Li128ELi8ELi8ELi384ELi7168EEvPfPKT_S4_:
.text._Z31router_gemm_kernel_float_outputI13__nv_bfloat16Li128ELi8ELi8ELi384ELi7168EEvPfPKT_S4_:
[----:B------:R-:W-:Y:S01]  /*0000*/  LDC R1, c[0x0][0x37c] ;  /* 0x0000df00ff017b82 */ /* 0x000fe20000000800 */
[----:B------:R-:W0:Y:S07]  /*0010*/  S2R R42, SR_CTAID.X ;  /* 0x00000000002a7919 */ /* 0x000e2e0000002500 */
[----:B------:R-:W1:Y:S01]  /*0020*/  LDC.64 R2, c[0x0][0x388] ;  /* 0x0000e200ff027b82 */ /* 0x000e620000000a00 */
[----:B------:R-:W2:Y:S01]  /*0030*/  LDCU.64 UR6, c[0x0][0x358] ;  /* 0x00006b00ff0677ac */ /* 0x000ea20008000a00 */
[----:B------:R-:W-:Y:S01]  /*0040*/  ACQBULK ;  /* 0x000000000000782e */ /* 0x000fe20000000000 */
[----:B------:R-:W3:Y:S05]  /*0050*/  S2R R43, SR_TID.X ;  /* 0x00000000002b7919 */ /* 0x000eea0000002100 */
[----:B------:R-:W4:Y:S01]  /*0060*/  LDC.64 R40, c[0x0][0x390] ;  /* 0x0000e400ff287b82 */ /* 0x000f220000000a00 */
[----:B0-----:R-:W-:Y:S01]  /*0070*/  IMAD R0, R42, 0x1c00, RZ ;  /* 0x00001c002a007824 */ /* 0x001fe200078e02ff */
[----:B---3--:R-:W-:-:S04]  /*0080*/  SHF.L.U32 R5, R43, 0x3, RZ ;  /* 0x000000032b057819 */ /* 0x008fc800000006ff */
[C---:B------:R-:W-:Y:S01]  /*0090*/  LOP3.LUT R7, R5.reuse, R0, RZ, 0xfc, !PT ;  /* 0x0000000005077212 */ /* 0x040fe200078efcff */
[----:B-1----:R-:W-:-:S04]  /*00a0*/  IMAD.WIDE.U32 R2, R5, 0x2, R2 ;  /* 0x0000000205027825 */ /* 0x002fc800078e0002 */
[----:B----4-:R-:W-:Y:S01]  /*00b0*/  IMAD.WIDE.U32 R40, R7, 0x2, R40 ;  /* 0x0000000207287825 */ /* 0x010fe200078e0028 */
[----:B--2---:R-:W2:Y:S04]  /*00c0*/  LDG.E.128 R48, desc[UR6][R2.64] ;  /* 0x0000000602307981 */ /* 0x004ea8000c1e1d00 */
        /* <DEDUP_REMOVED lines=15> */
[----:B--2---:R-:W-:-:S02]  /*01c0*/  PRMT R20, R48, 0x7632, R20 ;  /* 0x0000763230147816 */ /* 0x004fc40000000014 */
[----:B------:R-:W-:Y:S02]  /*01d0*/  SHF.L.U32 R21, R48, 0x10, RZ ;  /* 0x0000001030157819 */ /* 0x000fe400000006ff */
[----:B---3--:R-:W-:Y:S01]  /*01e0*/  PRMT R81, R52, 0x7632, R81 ;  /* 0x0000763234517816 */ /* 0x008fe20000000051 */
[----:B------:R-:W-:Y:S01]  /*01f0*/  IMAD.U32 R20, R20, 0x10000, RZ ;  /* 0x0001000014147824 */ /* 0x000fe200078e00ff */
[----:B------:R-:W-:Y:S02]  /*0200*/  SHF.L.U32 R0, R52, 0x10, RZ ;  /* 0x0000001034007819 */ /* 0x000fe400000006ff */
[----:B------:R-:W-:Y:S01]  /*0210*/  SHF.L.U32 R81, R81, 0x10, RZ ;  /* 0x0000001051517819 */ /* 0x000fe200000006ff */
[----:B----4-:R-:W-:Y:S01]  /*0220*/  IMAD.U32 R33, R64, 0x10000, RZ ;  /* 0x0001000040217824 */ /* 0x010fe200078e00ff */
[----:B------:R-:W-:Y:S01]  /*0230*/  SHF.L.U32 R22, R49, 0x10, RZ ;  /* 0x0000001031167819 */ /* 0x000fe200000006ff */
[----:B------:R-:W-:Y:S01]  /*0240*/  FFMA.FTZ R32, R0, R21, RZ ;  /* 0x0000001500207223 */ /* 0x000fe200000100ff */
[----:B------:R-:W-:-:S03]  /*0250*/  SHF.L.U32 R83, R53, 0x10, RZ ;  /* 0x0000001035537819 */ /* 0x000fc600000006ff */
[--C-:B------:R-:W-:Y:S01]  /*0260*/  FFMA.FTZ R20, R81, R20, R32.reuse ;  /* 0x0000001451147223 */ /* 0x100fe20000010020 */
[----:B------:R-:W-:Y:S02]  /*0270*/  PRMT R32, R64, 0x7632, R32 ;  /* 0x0000763240207816 */ /* 0x000fe40000000020 */
[----:B------:R-:W-:Y:S01]  /*0280*/  PRMT R49, R49, 0x7632, R49 ;  /* 0x0000763231317816 */ /* 0x000fe20000000031 */
[----:B------:R-:W-:Y:S01]  /*0290*/  FFMA.FTZ R85, R83, R22, R20 ;  /* 0x0000001653557223 */ /* 0x000fe20000010014 */
[----:B------:R-:W-:Y:S01]  /*02a0*/  PRMT R84, R53, 0x7632, R84 ;  /* 0x0000763235547816 */ /* 0x000fe20000000054 */
[----:B------:R-:W2:Y:S01]  /*02b0*/  LDG.E.128 R20, desc[UR6][R2.64+0x15800] ;  /* 0x0158000602147981 */ /* 0x000ea2000c1e1d00 */
[----:B------:R-:W-:Y:S01]  /*02c0*/  SHF.L.U32 R32, R32, 0x10, RZ ;  /* 0x0000001020207819 */ /* 0x000fe200000006ff */
[----:B------:R-:W-:Y:S01]  /*02d0*/  FFMA.FTZ R34, R0, R33, RZ ;  /* 0x0000002100227223 */ /* 0x000fe200000100ff */
[----:B------:R-:W-:Y:S01]  /*02e0*/  SHF.L.U32 R49, R49, 0x10, RZ ;  /* 0x0000001031317819 */ /* 0x000fe200000006ff */
[----:B------:R-:W-:Y:S01]  /*02f0*/  IMAD.U32 R48, R65, 0x10000, RZ ;  /* 0x0001000041307824 */ /* 0x000fe200078e00ff */
[----:B------:R-:W-:Y:S01]  /*0300*/  SHF.L.U32 R84, R84, 0x10, RZ ;  /* 0x0000001054547819 */ /* 0x000fe200000006ff */
[----:B------:R-:W-:Y:S01]  /*0310*/  FFMA.FTZ R64, R81, R32, R34 ;  /* 0x0000002051407223 */ /* 0x000fe20000010022 */
[----:B------:R-:W-:Y:S01]  /*0320*/  PRMT R65, R65, 0x7632, R65 ;  /* 0x0000763241417816 */ /* 0x000fe20000000041 */
[----:B------:R-:W3:Y:S01]  /*0330*/  LDG.E.128 R32, desc[UR6][R2.64+0x19000] ;  /* 0x0190000602207981 */ /* 0x000ee2000c1e1d00 */
[----:B------:R-:W-:Y:S01]  /*0340*/  PRMT R86, R54, 0x7632, R86 ;  /* 0x0000763236567816 */ /* 0x000fe20000000056 */
[----:B------:R-:W-:Y:S01]  /*0350*/  FFMA.FTZ R52, R84, R49, R85 ;  /* 0x0000003154347223 */ /* 0x000fe20000010055 */
[----:B------:R-:W-:Y:S01]  /*0360*/  FFMA.FTZ R49, R83, R48, R64 ;  /* 0x0000003053317223 */ /* 0x000fe20000010040 */
[C---:B------:R-:W-:Y:S01]  /*0370*/  PRMT R48, R50.reuse, 0x7632, R48 ;  /* 0x0000763232307816 */ /* 0x040fe20000000030 */
[----:B------:R-:W-:Y:S01]  /*0380*/  IMAD.U32 R82, R55, 0x10000, RZ ;  /* 0x0001000037527824 */ /* 0x000fe200078e00ff */
[----:B------:R-:W-:-:S02]  /*0390*/  SHF.L.U32 R50, R50, 0x10, RZ ;  /* 0x0000001032327819 */ /* 0x000fc400000006ff */
[----:B------:R-:W-:Y:S02]  /*03a0*/  SHF.L.U32 R85, R54, 0x10, RZ ;  /* 0x0000001036557819 */ /* 0x000fe400000006ff */
[----:B------:R-:W-:Y:S02]  /*03b0*/  SHF.L.U32 R65, R65, 0x10, RZ ;  /* 0x0000001041417819 */ /* 0x000fe400000006ff */
[----:B------:R-:W-:Y:S01]  /*03c0*/  SHF.L.U32 R86, R86, 0x10, RZ ;  /* 0x0000001056567819 */ /* 0x000fe200000006ff */
[--C-:B------:R-:W-:Y:S01]  /*03d0*/  FFMA.FTZ R53, R85, R50, R52.reuse ;  /* 0x0000003255357223 */ /* 0x100fe20000010034 */
[----:B-----5:R-:W-:Y:S01]  /*03e0*/  PRMT R52, R76, 0x7632, R52 ;  /* 0x000076324c347816 */ /* 0x020fe20000000034 */
[----:B------:R-:W-:Y:S01]  /*03f0*/  FFMA.FTZ R50, R84, R65, R49 ;  /* 0x0000004154327223 */ /* 0x000fe20000010031 */
[----:B------:R-:W-:Y:S02]  /*0400*/  SHF.L.U32 R49, R48, 0x10, RZ ;  /* 0x0000001030317819 */ /* 0x000fe400000006ff */
[----:B------:R-:W-:-:S02]  /*0410*/  PRMT R48, R66, 0x7632, R48 ;  /* 0x0000763242307816 */ /* 0x000fc40000000030 */
[----:B------:R-:W-:Y:S01]  /*0420*/  SHF.L.U32 R66, R66, 0x10, RZ ;  /* 0x0000001042427819 */ /* 0x000fe200000006ff */
[----:B------:R-:W-:Y:S01]  /*0430*/  FFMA.FTZ R49, R86, R49, R53 ;  /* 0x0000003156317223 */ /* 0x000fe20000010035 */
[----:B------:R-:W-:Y:S02]  /*0440*/  SHF.L.U32 R65, R76, 0x10, RZ ;  /* 0x000000104c417819 */ /* 0x000fe400000006ff */
[----:B------:R-:W-:Y:S01]  /*0450*/  PRMT R87, R55, 0x7632, R87 ;  /* 0x0000763237577816 */ /* 0x000fe20000000057 */
[----:B------:R-:W-:Y:S01]  /*0460*/  FFMA.FTZ R55, R85, R66, R50 ;  /* 0x0000004255377223 */ /* 0x000fe20000010032 */
[----:B------:R-:W-:Y:S01]  /*0470*/  SHF.L.U32 R53, R48, 0x10, RZ ;  /* 0x0000001030357819 */ /* 0x000fe200000006ff */
[----:B------:R-:W-:Y:S01]  /*0480*/  FFMA.FTZ R80, R0, R65, RZ ;  /* 0x0000004100507223 */ /* 0x000fe200000100ff */
[----:B------:R-:W-:Y:S01]  /*0490*/  SHF.L.U32 R66, R52, 0x10, RZ ;  /* 0x0000001034427819 */ /* 0x000fe200000006ff */
[----:B------:R-:W-:Y:S01]  /*04a0*/  IMAD.U32 R65, R67, 0x10000, RZ ;  /* 0x0001000043417824 */ /* 0x000fe200078e00ff */
[C---:B------:R-:W-:Y:S01]  /*04b0*/  PRMT R64, R51.reuse, 0x7632, R64 ;  /* 0x0000763233407816 */ /* 0x040fe20000000040 */
[----:B------:R-:W-:Y:S01]  /*04c0*/  IMAD.U32 R51, R51, 0x10000, RZ ;  /* 0x0001000033337824 */ /* 0x000fe200078e00ff */
[C---:B------:R-:W-:Y:S01]  /*04d0*/  SHF.L.U32 R76, R77.reuse, 0x10, RZ ;  /* 0x000000104d4c7819 */ /* 0x040fe200000006ff */
[----:B------:R-:W-:Y:S01]  /*04e0*/  FFMA.FTZ R89, R86, R53, R55 ;  /* 0x0000003556597223 */ /* 0x000fe20000010037 */
[----:B------:R-:W-:Y:S01]  /*04f0*/  PRMT R77, R77, 0x7632, R77 ;  /* 0x000076324d4d7816 */ /* 0x000fe2000000004d */
[----:B------:R-:W-:Y:S01]  /*0500*/  FFMA.FTZ R66, R81, R66, R80 ;  /* 0x0000004251427223 */ /* 0x000fe20000010050 */
[----:B------:R-:W-:Y:S01]  /*0510*/  PRMT R67, R67, 0x7632, R67 ;  /* 0x0000763243437816 */ /* 0x000fe20000000043 */
[C---:B------:R-:W-:Y:S01]  /*0520*/  FFMA.FTZ R65, R82.reuse, R65, R89 ;  /* 0x0000004152417223 */ /* 0x040fe20000010059 */
[----:B------:R-:W-:Y:S01]  /*0530*/  SHF.L.U32 R77, R77, 0x10, RZ ;  /* 0x000000104d4d7819 */ /* 0x000fe200000006ff */
[----:B------:R-:W-:Y:S01]  /*0540*/  FFMA.FTZ R90, R82, R51, R49 ;  /* 0x00000033525a7223 */ /* 0x000fe20000010031 */
[----:B------:R-:W-:Y:S01]  /*0550*/  SHF.L.U32 R64, R64, 0x10, RZ ;  /* 0x0000001040407819 */ /* 0x000fe200000006ff */
[----:B------:R-:W-:Y:S01]  /*0560*/  FFMA.FTZ R89, R83, R76, R66 ;  /* 0x0000004c53597223 */ /* 0x000fe20000010042 */
[----:B------:R-:W-:Y:S01]  /*0570*/  IMAD.U32 R87, R87, 0x10000, RZ ;  /* 0x0001000057577824 */ /* 0x000fe200078e00ff */
[----:B------:R-:W4:Y:S01]  /*0580*/  LDG.E.128 R48, desc[UR6][R2.64+0x1000] ;  /* 0x0010000602307981 */ /* 0x000f22000c1e1d00 */
[----:B------:R-:W-:Y:S01]  /*0590*/  SHF.L.U32 R88, R67, 0x10, RZ ;  /* 0x0000001043587819 */ /* 0x000fe200000006ff */
[----:B------:R-:W-:Y:S01]  /*05a0*/  FFMA.FTZ R76, R84, R77, R89 ;  /* 0x0000004d544c7223 */ /* 0x000fe20000010059 */
[C---:B------:R-:W-:Y:S01]  /*05b0*/  SHF.L.U32 R66, R78.reuse, 0x10, RZ ;  /* 0x000000104e427819 */ /* 0x040fe200000006ff */
[----:B------:R-:W5:Y:S01]  /*05c0*/  LDG.E.128 R52, desc[UR6][R40.64+0x1000] ;  /* 0x0010000628347981 */ /* 0x000f62000c1e1d00 */
[----:B------:R-:W-:Y:S01]  /*05d0*/  PRMT R78, R78, 0x7632, R78 ;  /* 0x000076324e4e7816 */ /* 0x000fe2000000004e */
[----:B------:R-:W-:Y:S01]  /*05e0*/  FFMA.FTZ R90, R87, R64, R90 ;  /* 0x00000040575a7223 */ /* 0x000fe2000001005a */
[C---:B------:R-:W-:Y:S01]  /*05f0*/  PRMT R64, R56.reuse, 0x7632, R64 ;  /* 0x0000763238407816 */ /* 0x040fe20000000040 */
[----:B------:R-:W-:-:S02]  /*0600*/  IMAD.U32 R89, R56, 0x10000, RZ ;  /* 0x0001000038597824 */ /* 0x000fc400078e00ff */
[----:B------:R-:W-:Y:S01]  /*0610*/  FFMA.FTZ R88, R87, R88, R65 ;  /* 0x0000005857587223 */ /* 0x000fe20000010041 */
[----:B------:R-:W-:Y:S01]  /*0620*/  FFMA.FTZ R67, R85, R66, R76 ;  /* 0x0000004255437223 */ /* 0x000fe2000001004c */
[----:B------:R-:W-:Y:S01]  /*0630*/  SHF.L.U32 R65, R78, 0x10, RZ ;  /* 0x000000104e417819 */ /* 0x000fe200000006ff */
[----:B------:R-:W-:Y:S01]  /*0640*/  FFMA.FTZ R92, R0, R89, RZ ;  /* 0x00000059005c7223 */ /* 0x000fe200000100ff */
[----:B------:R-:W-:Y:S02]  /*0650*/  SHF.L.U32 R76, R64, 0x10, RZ ;  /* 0x00000010404c7819 */ /* 0x000fe400000006ff */
[C---:B------:R-:W-:Y:S01]  /*0660*/  PRMT R56, R79.reuse, 0x7632, R56 ;  /* 0x000076324f387816 */ /* 0x040fe20000000038 */
[----:B------:R-:W-:Y:S01]  /*0670*/  FFMA.FTZ R77, R86, R65, R67 ;  /* 0x00000041564d7223 */ /* 0x000fe20000010043 */
[----:B------:R-:W-:Y:S01]  /*0680*/  SHF.L.U32 R79, R79, 0x10, RZ ;  /* 0x000000104f4f7819 */ /* 0x000fe200000006ff */
[----:B------:R-:W-:Y:S01]  /*0690*/  FFMA.FTZ R76, R81, R76, R92 ;  /* 0x0000004c514c7223 */ /* 0x000fe2000001005c */
[C---:B------:R-:W-:Y:S01]  /*06a0*/  SHF.L.U32 R80, R57.reuse, 0x10, RZ ;  /* 0x0000001039507819 */ /* 0x040fe200000006ff */
[----:B------:R-:W5:Y:S01]  /*06b0*/  LDG.E.128 R64, desc[UR6][R2.64+0x4800] ;  /* 0x0048000602407981 */ /* 0x000f62000c1e1d00 */
[----:B------:R-:W-:Y:S01]  /*06c0*/  PRMT R78, R57, 0x7632, R78 ;  /* 0x00007632394e7816 */ /* 0x000fe2000000004e */
[----:B------:R-:W-:Y:S01]  /*06d0*/  FFMA.FTZ R92, R82, R79, R77 ;  /* 0x0000004f525c7223 */ /* 0x000fe2000001004d */
[C---:B------:R-:W-:Y:S01]  /*06e0*/  SHF.L.U32 R79, R60.reuse, 0x10, RZ ;  /* 0x000000103c4f7819 */ /* 0x040fe200000006ff */
[--C-:B------:R-:W-:Y:S01]  /*06f0*/  FFMA.FTZ R77, R83, R80, R76.reuse ;  /* 0x00000050534d7223 */ /* 0x100fe2000001004c */
[----:B------:R-:W-:Y:S01]  /*0700*/  PRMT R76, R60, 0x7632, R76 ;  /* 0x000076323c4c7816 */ /* 0x000fe2000000004c */
[----:B------:R-:W-:Y:S01]  /*0710*/  IMAD.U32 R56, R56, 0x10000, RZ ;  /* 0x0001000038387824 */ /* 0x000fe200078e00ff */
[----:B------:R-:W-:Y:S01]  /*0720*/  SHF.L.U32 R57, R78, 0x10, RZ ;  /* 0x000000104e397819 */ /* 0x000fe200000006ff */
[----:B------:R-:W-:Y:S01]  /*0730*/  FFMA.FTZ R94, R0, R79, RZ ;  /* 0x0000004f005e7223 */ /* 0x000fe200000100ff */
[C---:B------:R-:W-:Y:S01]  /*0740*/  PRMT R78, R61.reuse, 0x7632, R78 ;  /* 0x000076323d4e7816 */ /* 0x040fe2000000004e */
[----:B------:R-:W-:Y:S01]  /*0750*/  IMAD.U32 R76, R76, 0x10000, RZ ;  /* 0x000100004c4c7824 */ /* 0x000fe200078e00ff */
        /* <DEDUP_REMOVED lines=13> */
[C---:B------:R-:W-:Y:S01]  /*0830*/  IMAD.U32 R61, R59.reuse, 0x10000, RZ ;  /* 0x000100003b3d7824 */ /* 0x040fe200078e00ff */
[----:B------:R-:W-:Y:S01]  /*0840*/  SHF.L.U32 R68, R62, 0x10, RZ ;  /* 0x000000103e447819 */ /* 0x000fe200000006ff */
[----:B------:R-:W-:Y:S01]  /*0850*/  FFMA.FTZ R77, R86, R57, R77 ;  /* 0x00000039564d7223 */ /* 0x000fe2000001004d */
[----:B------:R-:W-:-:S02]  /*0860*/  PRMT R60, R59, 0x7632, R60 ;  /* 0x000076323b3c7816 */ /* 0x000fc4000000003c */
[----:B------:R-:W-:Y:S01]  /*0870*/  PRMT R62, R62, 0x7632, R62 ;  /* 0x000076323e3e7816 */ /* 0x000fe2000000003e */
[----:B------:R-:W5:Y:S01]  /*0880*/  LDG.E.128 R56, desc[UR6][R2.64+0x8000] ;  /* 0x0080000602387981 */ /* 0x000f62000c1e1d00 */
[----:B------:R-:W-:Y:S01]  /*0890*/  SHF.L.U32 R78, R78, 0x10, RZ ;  /* 0x000000104e4e7819 */ /* 0x000fe200000006ff */
[----:B------:R-:W-:Y:S01]  /*08a0*/  FFMA.FTZ R80, R82, R61, R77 ;  /* 0x0000003d52507223 */ /* 0x000fe2000001004d */
[----:B------:R-:W-:Y:S01]  /*08b0*/  FFMA.FTZ R94, R0, R79, RZ ;  /* 0x0000004f005e7223 */ /* 0x000fe200000100ff */
[----:B------:R-:W-:Y:S01]  /*08c0*/  FFMA.FTZ R77, R85, R68, R76 ;  /* 0x00000044554d7223 */ /* 0x000fe2000001004c */
[----:B------:R-:W-:Y:S01]  /*08d0*/  IMAD.U32 R61, R62, 0x10000, RZ ;  /* 0x000100003e3d7824 */ /* 0x000fe200078e00ff */
[----:B------:R-:W-:Y:S01]  /*08e0*/  SHF.L.U32 R68, R69, 0x10, RZ ;  /* 0x0000001045447819 */ /* 0x000fe200000006ff */
[----:B------:R-:W-:Y:S01]  /*08f0*/  FFMA.FTZ R78, R81, R78, R94 ;  /* 0x0000004e514e7223 */ /* 0x000fe2000001005e */
[----:B------:R-:W-:Y:S01]  /*0900*/  PRMT R62, R69, 0x7632, R62 ;  /* 0x00007632453e7816 */ /* 0x000fe2000000003e */
[----:B------:R-:W-:Y:S01]  /*0910*/  FFMA.FTZ R77, R86, R61, R77 ;  /* 0x0000003d564d7223 */ /* 0x000fe2000001004d */
[----:B------:R-:W-:Y:S01]  /*0920*/  SHF.L.U32 R60, R60, 0x10, RZ ;  /* 0x000000103c3c7819 */ /* 0x000fe200000006ff */
[----:B------:R-:W-:Y:S01]  /*0930*/  FFMA.FTZ R79, R83, R68, R78 ;  /* 0x00000044534f7223 */ /* 0x000fe2000001004e */
[C---:B------:R-:W-:Y:S01]  /*0940*/  SHF.L.U32 R61, R63.reuse, 0x10, RZ ;  /* 0x000000103f3d7819 */ /* 0x040fe200000006ff */
[----:B------:R-:W-:Y:S01]  /*0950*/  IMAD.U32 R69, R62, 0x10000, RZ ;  /* 0x000100003e457824 */ /* 0x000fe200078e00ff */
[----:B------:R-:W-:Y:S01]  /*0960*/  PRMT R68, R63, 0x7632, R68 ;  /* 0x000076323f447816 */ /* 0x000fe20000000044 */
[----:B------:R-:W-:-:S02]  /*0970*/  FFMA.FTZ R80, R87, R60, R80 ;  /* 0x0000003c57507223 */ /* 0x000fc40000010050 */
[----:B------:R-:W-:Y:S01]  /*0980*/  FFMA.FTZ R94, R82, R61, R77 ;  /* 0x0000003d525e7223 */ /* 0x000fe2000001004d */
[----:B------:R-:W-:Y:S01]  /*0990*/  SHF.L.U32 R76, R70, 0x10, RZ ;  /* 0x00000010464c7819 */ /* 0x000fe200000006ff */
[----:B------:R-:W5:Y:S01]  /*09a0*/  LDG.E.128 R60, desc[UR6][R2.64+0xb800] ;  /* 0x00b80006023c7981 */ /* 0x000f62000c1e1d00 */
[----:B------:R-:W-:Y:S01]  /*09b0*/  SHF.L.U32 R68, R68, 0x10, RZ ;  /* 0x0000001044447819 */ /* 0x000fe200000006ff */
[----:B------:R-:W-:Y:S01]  /*09c0*/  FFMA.FTZ R78, R84, R69, R79 ;  /* 0x00000045544e7223 */ /* 0x000fe2000001004f */
[----:B------:R-:W-:Y:S02]  /*09d0*/  PRMT R70, R70, 0x7632, R70 ;  /* 0x0000763246467816 */ /* 0x000fe40000000046 */
[C---:B------:R-:W-:Y:S02]  /*09e0*/  SHF.L.U32 R89, R72.reuse, 0x10, RZ ;  /* 0x0000001048597819 */ /* 0x040fe400000006ff */
[----:B------:R-:W-:Y:S01]  /*09f0*/  PRMT R77, R72, 0x7632, R77 ;  /* 0x00007632484d7816 */ /* 0x000fe2000000004d */
[----:B------:R-:W-:Y:S01]  /*0a00*/  FFMA.FTZ R94, R87, R68, R94 ;  /* 0x00000044575e7223 */ /* 0x000fe2000001005e */
[----:B------:R-:W-:-:S02]  /*0a10*/  IMAD.U32 R69, R70, 0x10000, RZ ;  /* 0x0001000046457824 */ /* 0x000fc400078e00ff */
[----:B------:R-:W-:Y:S01]  /*0a20*/  FFMA.FTZ R70, R0, R89, RZ ;  /* 0x0000005900467223 */ /* 0x000fe200000100ff */
[----:B------:R-:W-:Y:S01]  /*0a30*/  SHF.L.U32 R68, R77, 0x10, RZ ;  /* 0x000000104d447819 */ /* 0x000fe200000006ff */
[----:B------:R-:W-:Y:S01]  /*0a40*/  FFMA.FTZ R79, R85, R76, R78 ;  /* 0x0000004c554f7223 */ /* 0x000fe2000001004e */
[C---:B------:R-:W-:Y:S02]  /*0a50*/  PRMT R72, R71.reuse, 0x7632, R72 ;  /* 0x0000763247487816 */ /* 0x040fe40000000048 */
[----:B------:R-:W-:Y:S01]  /*0a60*/  SHF.L.U32 R77, R71, 0x10, RZ ;  /* 0x00000010474d7819 */ /* 0x000fe200000006ff */
[----:B------:R-:W-:Y:S01]  /*0a70*/  FFMA.FTZ R79, R86, R69, R79 ;  /* 0x00000045564f7223 */ /* 0x000fe2000001004f */
[----:B------:R-:W-:Y:S02]  /*0a80*/  FFMA.FTZ R78, R81, R68, R70 ;  /* 0x00000044514e7223 */ /* 0x000fe40000010046 */
[----:B------:R-:W5:Y:S01]  /*0a90*/  LDG.E.128 R68, desc[UR6][R2.64+0xf000] ;  /* 0x00f0000602447981 */ /* 0x000f62000c1e1d00 */
[C---:B------:R-:W-:Y:S01]  /*0aa0*/  PRMT R89, R44.reuse, 0x7632, R89 ;  /* 0x000076322c597816 */ /* 0x040fe20000000059 */
[----:B------:R-:W-:Y:S01]  /*0ab0*/  IMAD.U32 R76, R73, 0x10000, RZ ;  /* 0x00010000494c7824 */ /* 0x000fe200078e00ff */
[----:B------:R-:W-:-:S02]  /*0ac0*/  SHF.L.U32 R91, R44, 0x10, RZ ;  /* 0x000000102c5b7819 */ /* 0x000fc400000006ff */
[----:B------:R-:W-:Y:S02]  /*0ad0*/  PRMT R73, R73, 0x7632, R73 ;  /* 0x0000763249497816 */ /* 0x000fe40000000049 */
[----:B------:R-:W-:Y:S01]  /*0ae0*/  SHF.L.U32 R96, R89, 0x10, RZ ;  /* 0x0000001059607819 */ /* 0x000fe200000006ff */
[----:B------:R-:W-:Y:S01]  /*0af0*/  FFMA.FTZ R0, R0, R91, RZ ;  /* 0x0000005b00007223 */ /* 0x000fe200000100ff */
[----:B------:R-:W-:Y:S01]  /*0b00*/  FFMA.FTZ R44, R82, R77, R79 ;  /* 0x0000004d522c7223 */ /* 0x000fe2000001004f */
[----:B------:R-:W-:Y:S01]  /*0b10*/  SHF.L.U32 R73, R73, 0x10, RZ ;  /* 0x0000001049497819 */ /* 0x000fe200000006ff */
[----:B------:R-:W-:Y:S01]  /*0b20*/  FFMA.FTZ R77, R83, R76, R78 ;  /* 0x0000004c534d7223 */ /* 0x000fe2000001004e */
[----:B------:R-:W-:Y:S01]  /*0b30*/  FFMA.FTZ R98, R81, R96, R0 ;  /* 0x0000006051627223 */ /* 0x000fe20000010000 */
[----:B------:R-:W-:Y:S01]  /*0b40*/  IMAD.U32 R0, R72, 0x10000, RZ ;  /* 0x0001000048007824 */ /* 0x000fe200078e00ff */
[----:B------:R-:W-:Y:S01]  /*0b50*/  PRMT R78, R45, 0x7632, R78 ;  /* 0x000076322d4e7816 */ /* 0x000fe2000000004e */
[----:B------:R-:W-:Y:S01]  /*0b60*/  FFMA.FTZ R76, R84, R73, R77 ;  /* 0x00000049544c7223 */ /* 0x000fe2000001004d */
[----:B------:R-:W-:-:S02]  /*0b70*/  SHF.L.U32 R72, R74, 0x10, RZ ;  /* 0x000000104a487819 */ /* 0x000fc400000006ff */
[----:B------:R-:W-:Y:S02]  /*0b80*/  SHF.L.U32 R96, R45, 0x10, RZ ;  /* 0x000000102d607819 */ /* 0x000fe400000006ff */
[----:B------:R-:W-:Y:S01]  /*0b90*/  SHF.L.U32 R45, R78, 0x10, RZ ;  /* 0x000000104e2d7819 */ /* 0x000fe200000006ff */
[----:B------:R-:W-:Y:S02]  /*0ba0*/  FFMA.FTZ R73, R85, R72, R76 ;  /* 0x0000004855497223 */ /* 0x000fe4000001004c */
[----:B------:R-:W-:Y:S01]  /*0bb0*/  FFMA.FTZ R83, R83, R96, R98 ;  /* 0x0000006053537223 */ /* 0x000fe20000010062 */
[----:B------:R-:W5:Y:S01]  /*0bc0*/  LDG.E.128 R76, desc[UR6][R2.64+0x12800] ;  /* 0x01280006024c7981 */ /* 0x000f62000c1e1d00 */
[----:B------:R-:W-:Y:S01]  /*0bd0*/  PRMT R74, R74, 0x7632, R74 ;  /* 0x000076324a4a7816 */ /* 0x000fe2000000004a */
[----:B------:R-:W-:Y:S02]  /*0be0*/  IMAD.U32 R72, R46, 0x10000, RZ ;  /* 0x000100002e487824 */ /* 0x000fe400078e00ff */
[----:B------:R-:W-:Y:S01]  /*0bf0*/  FFMA.FTZ R84, R84, R45, R83 ;  /* 0x0000002d54547223 */ /* 0x000fe20000010053 */
[----:B------:R-:W-:Y:S01]  /*0c00*/  SHF.L.U32 R45, R74, 0x10, RZ ;  /* 0x000000104a2d7819 */ /* 0x000fe200000006ff */
[----:B------:R-:W-:Y:S01]  /*0c10*/  FFMA.FTZ R0, R87, R0, R44 ;  /* 0x0000000057007223 */ /* 0x000fe2000001002c */
[----:B------:R-:W-:Y:S01]  /*0c20*/  PRMT R46, R46, 0x7632, R46 ;  /* 0x000076322e2e7816 */ /* 0x000fe2000000002e */
[----:B------:R-:W-:Y:S01]  /*0c30*/  FFMA.FTZ R85, R85, R72, R84 ;  /* 0x0000004855557223 */ /* 0x000fe20000010054 */
[----:B------:R-:W-:Y:S01]  /*0c40*/  SHF.L.U32 R72, R8, 0x10, RZ ;  /* 0x0000001008487819 */ /* 0x000fe200000006ff */
[----:B------:R-:W-:Y:S01]  /*0c50*/  IMAD.U32 R81, R4, 0x10000, RZ ;  /* 0x0001000004517824 */ /* 0x000fe200078e00ff */
[----:B------:R-:W-:Y:S01]  /*0c60*/  PRMT R44, R75, 0x7632, R44 ;  /* 0x000076324b2c7816 */ /* 0x000fe2000000002c */
[----:B------:R-:W-:Y:S01]  /*0c70*/  FFMA.FTZ R45, R86, R45, R73 ;  /* 0x0000002d562d7223 */ /* 0x000fe20000010049 */
[----:B------:R-:W-:-:S02]  /*0c80*/  PRMT R8, R8, 0x7632, R8 ;  /* 0x0000763208087816 */ /* 0x000fc40000000008 */
[----:B------:R-:W-:Y:S02]  /*0c90*/  PRMT R83, R4, 0x7632, R83 ;  /* 0x0000763204537816 */ /* 0x000fe40000000053 */
[----:B------:R-:W-:Y:S02]  /*0ca0*/  SHF.L.U32 R75, R75, 0x10, RZ ;  /* 0x000000104b4b7819 */ /* 0x000fe400000006ff */
[----:B------:R-:W-:Y:S01]  /*0cb0*/  SHF.L.U32 R73, R46, 0x10, RZ ;  /* 0x000000102e497819 */ /* 0x000fe200000006ff */
[----:B------:R-:W-:Y:S01]  /*0cc0*/  FFMA.FTZ R72, R81, R72, R90 ;  /* 0x0000004851487223 */ /* 0x000fe2000001005a */
[----:B------:R-:W-:Y:S02]  /*0cd0*/  SHF.L.U32 R8, R8, 0x10, RZ ;  /* 0x0000001008087819 */ /* 0x000fe400000006ff */
[----:B------:R-:W-:Y:S01]  /*0ce0*/  SHF.L.U32 R83, R83, 0x10, RZ ;  /* 0x0000001053537819 */ /* 0x000fe200000006ff */
[----:B------:R-:W-:Y:S01]  /*0cf0*/  FFMA.FTZ R96, R82, R75, R45 ;  /* 0x0000004b52607223 */ /* 0x000fe2000001002d */
[----:B------:R-:W-:Y:S01]  /*0d00*/  FFMA.FTZ R45, R86, R73, R85 ;  /* 0x00000049562d7223 */ /* 0x000fe20000010055 */
[----:B------:R-:W-:Y:S01]  /*0d10*/  PRMT R4, R9, 0x7632, R4 ;  /* 0x0000763209047816 */ /* 0x000fe20000000004 */
[----:B------:R-:W-:Y:S01]  /*0d20*/  IMAD.U32 R85, R5, 0x10000, RZ ;  /* 0x0001000005557824 */ /* 0x000fe200078e00ff */
[----:B------:R-:W-:Y:S01]  /*0d30*/  SHF.L.U32 R46, R9, 0x10, RZ ;  /* 0x00000010092e7819 */ /* 0x000fe200000006ff */
[----:B------:R-:W-:Y:S01]  /*0d40*/  FFMA.FTZ R8, R83, R8, R72 ;  /* 0x0000000853087223 */ /* 0x000fe20000010048 */
[----:B------:R-:W-:Y:S01]  /*0d50*/  PRMT R86, R5, 0x7632, R86 ;  /* 0x0000763205567816 */ /* 0x000fe20000000056 */
[----:B------:R-:W5:Y:S01]  /*0d60*/  LDG.E.128 R72, desc[UR6][R2.64+0x16000] ;  /* 0x0160000602487981 */ /* 0x000f62000c1e1d00 */
[----:B------:R-:W-:Y:S01]  /*0d70*/  SHF.L.U32 R9, R4, 0x10, RZ ;  /* 0x0000001004097819 */ /* 0x000fe200000006ff */
[----:B------:R-:W-:Y:S01]  /*0d80*/  FFMA.FTZ R89, R85, R46, R8 ;  /* 0x0000002e55597223 */ /* 0x000fe20000010008 */
[----:B------:R-:W-:-:S02]  /*0d90*/  SHF.L.U32 R86, R86, 0x10, RZ ;  /* 0x0000001056567819 */ /* 0x000fc400000006ff */
[----:B------:R-:W-:-:S03]  /*0da0*/  SHF.L.U32 R5, R47, 0x10, RZ ;  /* 0x000000102f057819 */ /* 0x000fc600000006ff */
[----:B------:R-:W-:Y:S01]  /*0db0*/  FFMA.FTZ R8, R86, R9, R89 ;  /* 0x0000000956087223 */ /* 0x000fe20000010059 */
[C---:B------:R-:W-:Y:S01]  /*0dc0*/  PRMT R9, R12.reuse, 0x7632, R9 ;  /* 0x000076320c097816 */ /* 0x040fe20000000009 */
[----:B------:R-:W-:Y:S01]  /*0dd0*/  IMAD.U32 R12, R12, 0x10000, RZ ;  /* 0x000100000c0c7824 */ /* 0x000fe200078e00ff */
[----:B------:R-:W-:Y:S02]  /*0de0*/  PRMT R47, R47, 0x7632, R47 ;  /* 0x000076322f2f7816 */ /* 0x000fe4000000002f */
[----:B------:R-:W-:Y:S01]  /*0df0*/  SHF.L.U32 R44, R44, 0x10, RZ ;  /* 0x000000102c2c7819 */ /* 0x000fe200000006ff */
[----:B------:R-:W-:Y:S01]  /*0e00*/  FFMA.FTZ R12, R81, R12, R88 ;  /* 0x0000000c510c7223 */ /* 0x000fe20000010058 */
[----:B------:R-:W-:Y:S01]  /*0e10*/  SHF.L.U32 R46, R9, 0x10, RZ ;  /* 0x00000010092e7819 */ /* 0x000fe200000006ff */
[----:B------:R-:W-:Y:S01]  /*0e20*/  FFMA.FTZ R5, R82, R5, R45 ;  /* 0x0000000552057223 */ /* 0x000fe2000001002d */
[----:B------:R-:W-:Y:S01]  /*0e30*/  SHF.L.U32 R90, R47, 0x10, RZ ;  /* 0x000000102f5a7819 */ /* 0x000fe200000006ff */
[----:B------:R-:W-:Y:S01]  /*0e40*/  IMAD.U32 R89, R6, 0x10000, RZ ;  /* 0x0001000006597824 */ /* 0x000fe200078e00ff */
[C---:B------:R-:W-:Y:S01]  /*0e50*/  SHF.L.U32 R4, R10.reuse, 0x10, RZ ;  /* 0x000000100a047819 */ /* 0x040fe200000006ff */
[----:B------:R-:W-:Y:S01]  /*0e60*/  FFMA.FTZ R96, R87, R44, R96 ;  /* 0x0000002c57607223 */ /* 0x000fe20000010060 */
[----:B------:R-:W-:Y:S01]  /*0e70*/  FFMA.FTZ R12, R83, R46, R12 ;  /* 0x0000002e530c7223 */ /* 0x000fe2000001000c */
[----:B------:R-:W-:Y:S01]  /*0e80*/  FFMA.FTZ R90, R87, R90, R5 ;  /* 0x0000005a575a7223 */ /* 0x000fe20000010005 */
[----:B------:R-:W5:Y:S01]  /*0e90*/  LDG.E.128 R44, desc[UR6][R2.64+0x19800] ;  /* 0x01980006022c7981 */ /* 0x000f62000c1e1d00 */
[----:B------:R-:W-:Y:S01]  /*0ea0*/  PRMT R10, R10, 0x7632, R10 ;  /* 0x000076320a0a7816 */ /* 0x000fe2000000000a */
[----:B------:R-:W-:Y:S01]  /*0eb0*/  FFMA.FTZ R4, R89, R4, R8 ;  /* 0x0000000459047223 */ /* 0x000fe20000010008 */
[----:B------:R-:W-:-:S02]  /*0ec0*/  PRMT R87, R6, 0x7632, R87 ;  /* 0x0000763206577816 */ /* 0x000fc40000000057 */
[C---:B------:R-:W-:Y:S02]  /*0ed0*/  SHF.L.U32 R8, R13.reuse, 0x10, RZ ;  /* 0x000000100d087819 */ /* 0x040fe400000006ff */
[----:B------:R-:W-:Y:S01]  /*0ee0*/  PRMT R13, R13, 0x7632, R13 ;  /* 0x000076320d0d7816 */ /* 0x000fe2000000000d */
[----:B------:R-:W-:Y:S01]  /*0ef0*/  IMAD.U32 R87, R87, 0x10000, RZ ;  /* 0x0001000057577824 */ /* 0x000fe200078e00ff */
        /* <DEDUP_REMOVED lines=8> */
[----:B------:R-:W-:-:S02]  /*0f80*/  PRMT R14, R14, 0x7632, R14 ;  /* 0x000076320e0e7816 */ /* 0x000fc4000000000e */
[C---:B------:R-:W-:Y:S01]  /*0f90*/  PRMT R8, R24.reuse, 0x7632, R8 ;  /* 0x0000763218087816 */ /* 0x040fe20000000008 */
[----:B------:R-:W-:Y:S01]  /*0fa0*/  IMAD.U32 R24, R24, 0x10000, RZ ;  /* 0x0001000018187824 */ /* 0x000fe200078e00ff */
        /* <DEDUP_REMOVED lines=8> */
[C---:B------:R-:W-:Y:S01]  /*1030*/  PRMT R14, R25.reuse, 0x7632, R14 ;  /* 0x00007632190e7816 */ /* 0x040fe2000000000e */
[----:B------:R-:W-:-:S02]  /*1040*/  IMAD.U32 R24, R25, 0x10000, RZ ;  /* 0x0001000019187824 */ /* 0x000fc400078e00ff */
[----:B------:R-:W-:Y:S01]  /*1050*/  FFMA.FTZ R12, R88, R5, R7 ;  /* 0x00000005580c7223 */ /* 0x000fe20000010007 */
[----:B------:R-:W-:Y:S01]  /*1060*/  SHF.L.U32 R92, R4, 0x10, RZ ;  /* 0x00000010045c7819 */ /* 0x000fe200000006ff */
[----:B------:R-:W5:Y:S01]  /*1070*/  LDG.E.128 R8, desc[UR6][R2.64+0x1800] ;  /* 0x0018000602087981 */ /* 0x000f62000c1e1d00 */
[----:B------:R-:W-:Y:S01]  /*1080*/  SHF.L.U32 R91, R91, 0x10, RZ ;  /* 0x000000105b5b7819 */ /* 0x000fe200000006ff */
[----:B------:R-:W-:Y:S01]  /*1090*/  IMAD.U32 R25, R14, 0x10000, RZ ;  /* 0x000100000e197824 */ /* 0x000fe200078e00ff */
[----:B------:R-:W-:Y:S01]  /*10a0*/  SHF.L.U32 R13, R15, 0x10, RZ ;  /* 0x000000100f0d7819 */ /* 0x000fe200000006ff */
[----:B------:R-:W-:Y:S01]  /*10b0*/  FFMA.FTZ R95, R85, R24, R82 ;  /* 0x00000018555f7223 */ /* 0x000fe20000010052 */
[----:B------:R-:W5:Y:S01]  /*10c0*/  LDG.E.128 R4, desc[UR6][R40.64+0x1800] ;  /* 0x0018000628047981 */ /* 0x000f62000c1e1d00 */
[----:B------:R-:W-:Y:S01]  /*10d0*/  PRMT R24, R15, 0x7632, R24 ;  /* 0x000076320f187816 */ /* 0x000fe20000000018 */
[----:B------:R-:W-:Y:S01]  /*10e0*/  FFMA.FTZ R92, R91, R92, R12 ;  /* 0x0000005c5b5c7223 */ /* 0x000fe2000001000c */
[----:B------:R-:W-:Y:S01]  /*10f0*/  FFMA.FTZ R82, R88, R13, R93 ;  /* 0x0000000d58527223 */ /* 0x000fe2000001005d */
[----:B------:R-:W-:Y:S01]  /*1100*/  FFMA.FTZ R84, R86, R25, R95 ;  /* 0x0000001956547223 */ /* 0x000fe2000001005f */
[----:B------:R-:W5:Y:S01]  /*1110*/  LDG.E.128 R12, desc[UR6][R2.64+0x5000] ;  /* 0x00500006020c7981 */ /* 0x000f62000c1e1d00 */
[----:B------:R-:W-:-:S02]  /*1120*/  PRMT R25, R26, 0x7632, R25 ;  /* 0x000076321a197816 */ /* 0x000fc40000000019 */
[----:B------:R-:W-:Y:S02]  /*1130*/  SHF.L.U32 R26, R26, 0x10, RZ ;  /* 0x000000101a1a7819 */ /* 0x000fe400000006ff */
[----:B------:R-:W-:Y:S02]  /*1140*/  SHF.L.U32 R24, R24, 0x10, RZ ;  /* 0x0000001018187819 */ /* 0x000fe400000006ff */
[C---:B------:R-:W-:Y:S02]  /*1150*/  PRMT R93, R36.reuse, 0x7632, R93 ;  /* 0x00007632245d7816 */ /* 0x040fe4000000005d */
[----:B------:R-:W-:Y:S01]  /*1160*/  SHF.L.U32 R95, R36, 0x10, RZ ;  /* 0x00000010245f7819 */ /* 0x000fe200000006ff */
[----:B------:R-:W-:Y:S02]  /*1170*/  IMAD.U32 R36, R25, 0x10000, RZ ;  /* 0x0001000019247824 */ /* 0x000fe400078e00ff */
[----:B------:R-:W-:Y:S01]  /*1180*/  FFMA.FTZ R26, R89, R26, R84 ;  /* 0x0000001a591a7223 */ /* 0x000fe20000010054 */
[----:B------:R-:W-:Y:S01]  /*1190*/  FFMA.FTZ R82, R91, R24, R82 ;  /* 0x000000185b527223 */ /* 0x000fe20000010052 */
[----:B------:R-:W-:Y:S01]  /*11a0*/  SHF.L.U32 R24, R93, 0x10, RZ ;  /* 0x000000105d187819 */ /* 0x000fe200000006ff */
[----:B------:R-:W-:Y:S01]  /*11b0*/  FFMA.FTZ R80, R81, R95, R80 ;  /* 0x0000005f51507223 */ /* 0x000fe20000010050 */
        /* <DEDUP_REMOVED lines=8> */
[C---:B------:R-:W-:Y:S01]  /*1240*/  PRMT R36, R28.reuse, 0x7632, R36 ;  /* 0x000076321c247816 */ /* 0x040fe20000000024 */
[----:B------:R-:W-:Y:S01]  /*1250*/  IMAD.U32 R37, R37, 0x10000, RZ ;  /* 0x0001000025257824 */ /* 0x000fe200078e00ff */
[----:B------:R-:W-:Y:S02]  /*1260*/  SHF.L.U32 R84, R28, 0x10, RZ ;  /* 0x000000101c547819 */ /* 0x000fe400000006ff */
[----:B------:R-:W-:Y:S01]  /*1270*/  SHF.L.U32 R80, R27, 0x10, RZ ;  /* 0x000000101b507819 */ /* 0x000fe200000006ff */
[----:B------:R-:W-:Y:S01]  /*1280*/  FFMA.FTZ R28, R86, R37, R25 ;  /* 0x00000025561c7223 */ /* 0x000fe20000010019 */
[----:B------:R-:W-:Y:S01]  /*1290*/  SHF.L.U32 R26, R38, 0x10, RZ ;  /* 0x00000010261a7819 */ /* 0x000fe200000006ff */
[----:B------:R-:W-:-:S02]  /*12a0*/  IMAD.U32 R36, R36, 0x10000, RZ ;  /* 0x0001000024247824 */ /* 0x000fc400078e00ff */
[----:B------:R-:W-:Y:S01]  /*12b0*/  FFMA.FTZ R84, R81, R84, R94 ;  /* 0x0000005451547223 */ /* 0x000fe2000001005e */
[--C-:B------:R-:W-:Y:S01]  /*12c0*/  FFMA.FTZ R80, R91, R80, R24.reuse ;  /* 0x000000505b507223 */ /* 0x100fe20000010018 */
[----:B------:R-:W-:Y:S01]  /*12d0*/  PRMT R24, R29, 0x7632, R24 ;  /* 0x000076321d187816 */ /* 0x000fe20000000018 */
[----:B------:R-:W-:Y:S01]  /*12e0*/  FFMA.FTZ R26, R89, R26, R28 ;  /* 0x0000001a591a7223 */ /* 0x000fe2000001001c */
[----:B------:R-:W-:Y:S01]  /*12f0*/  SHF.L.U32 R28, R29, 0x10, RZ ;  /* 0x000000101d1c7819 */ /* 0x000fe200000006ff */
[----:B------:R-:W-:Y:S01]  /*1300*/  FFMA.FTZ R84, R83, R36, R84 ;  /* 0x0000002453547223 */ /* 0x000fe20000010054 */
[----:B------:R-:W-:Y:S01]  /*1310*/  PRMT R38, R38, 0x7632, R38 ;  /* 0x0000763226267816 */ /* 0x000fe20000000026 */
[----:B------:R-:W-:Y:S02]  /*1320*/  IMAD.U32 R25, R24, 0x10000, RZ ;  /* 0x0001000018197824 */ /* 0x000fe400078e00ff */
[----:B------:R-:W-:Y:S01]  /*1330*/  FFMA.FTZ R27, R85, R28, R84 ;  /* 0x0000001c551b7223 */ /* 0x000fe20000010054 */
[----:B------:R-:W-:-:S03]  /*1340*/  SHF.L.U32 R38, R38, 0x10, RZ ;  /* 0x0000001026267819 */ /* 0x000fc600000006ff */
[----:B------:R-:W-:Y:S02]  /*1350*/  FFMA.FTZ R28, R86, R25, R27 ;  /* 0x00000019561c7223 */ /* 0x000fe4000001001b */
[----:B------:R-:W-:Y:S02]  /*1360*/  FFMA.FTZ R29, R87, R38, R26 ;  /* 0x00000026571d7223 */ /* 0x000fe4000001001a */
[----:B------:R-:W5:Y:S01]  /*1370*/  LDG.E.128 R24, desc[UR6][R2.64+0x8800] ;  /* 0x0088000602187981 */ /* 0x000f62000c1e1d00 */
[C---:B------:R-:W-:Y:S02]  /*1380*/  PRMT R37, R16.reuse, 0x7632, R37 ;  /* 0x0000763210257816 */ /* 0x040fe40000000025 */
[----:B------:R-:W-:Y:S02]  /*1390*/  SHF.L.U32 R38, R16, 0x10, RZ ;  /* 0x0000001010267819 */ /* 0x000fe400000006ff */
[C---:B------:R-:W-:Y:S02]  /*13a0*/  SHF.L.U32 R16, R30.reuse, 0x10, RZ ;  /* 0x000000101e107819 */ /* 0x040fe400000006ff */
[----:B------:R-:W-:Y:S01]  /*13b0*/  PRMT R30, R30, 0x7632, R30 ;  /* 0x000076321e1e7816 */ /* 0x000fe2000000001e */
[----:B------:R-:W-:Y:S01]  /*13c0*/  FFMA.FTZ R0, R81, R38, R0 ;  /* 0x0000002651007223 */ /* 0x000fe20000010000 */
[----:B------:R-:W-:Y:S01]  /*13d0*/  SHF.L.U32 R94, R37, 0x10, RZ ;  /* 0x00000010255e7819 */ /* 0x000fe200000006ff */
[----:B------:R-:W-:Y:S01]  /*13e0*/  FFMA.FTZ R16, R89, R16, R28 ;  /* 0x0000001059107223 */ /* 0x000fe2000001001c */
[C---:B------:R-:W-:Y:S01]  /*13f0*/  PRMT R36, R39.reuse, 0x7632, R36 ;  /* 0x0000763227247816 */ /* 0x040fe20000000024 */
[----:B------:R-:W-:Y:S01]  /*1400*/  IMAD.U32 R30, R30, 0x10000, RZ ;  /* 0x000100001e1e7824 */ /* 0x000fe200078e00ff */
[----:B------:R-:W-:Y:S01]  /*1410*/  SHF.L.U32 R39, R39, 0x10, RZ ;  /* 0x0000001027277819 */ /* 0x000fe200000006ff */
[----:B------:R-:W-:Y:S01]  /*1420*/  FFMA.FTZ R94, R83, R94, R0 ;  /* 0x0000005e535e7223 */ /* 0x000fe20000010000 */
[----:B------:R-:W-:-:S02]  /*1430*/  SHF.L.U32 R28, R17, 0x10, RZ ;  /* 0x00000010111c7819 */ /* 0x000fc400000006ff */
[C---:B------:R-:W-:Y:S02]  /*1440*/  PRMT R0, R31.reuse, 0x7632, R0 ;  /* 0x000076321f007816 */ /* 0x040fe40000000000 */
[----:B------:R-:W-:Y:S02]  /*1450*/  SHF.L.U32 R37, R31, 0x10, RZ ;  /* 0x000000101f257819 */ /* 0x000fe400000006ff */
[----:B------:R-:W-:Y:S01]  /*1460*/  PRMT R38, R17, 0x7632, R38 ;  /* 0x0000763211267816 */ /* 0x000fe20000000026 */
[----:B------:R-:W-:Y:S01]  /*1470*/  FFMA.FTZ R17, R87, R30, R16 ;  /* 0x0000001e57117223 */ /* 0x000fe20000010010 */
[----:B------:R-:W-:Y:S01]  /*1480*/  FFMA.FTZ R84, R88, R39, R29 ;  /* 0x0000002758547223 */ /* 0x000fe2000001001d */
[----:B------:R-:W-:Y:S01]  /*1490*/  FFMA.FTZ R93, R85, R28, R94 ;  /* 0x0000001c555d7223 */ /* 0x000fe2000001005e */
[----:B------:R-:W-:Y:S01]  /*14a0*/  SHF.L.U32 R0, R0, 0x10, RZ ;  /* 0x0000001000007819 */ /* 0x000fe200000006ff */
[----:B------:R-:W5:Y:S01]  /*14b0*/  LDG.E.128 R28, desc[UR6][R2.64+0xc000] ;  /* 0x00c00006021c7981 */ /* 0x000f62000c1e1d00 */
[----:B------:R-:W-:Y:S01]  /*14c0*/  SHF.L.U32 R39, R38, 0x10, RZ ;  /* 0x0000001026277819 */ /* 0x000fe200000006ff */
[----:B------:R-:W-:Y:S01]  /*14d0*/  FFMA.FTZ R17, R88, R37, R17 ;  /* 0x0000002558117223 */ /* 0x000fe20000010011 */
[----:B------:R-:W-:Y:S01]  /*14e0*/  SHF.L.U32 R16, R18, 0x10, RZ ;  /* 0x0000001012107819 */ /* 0x000fe200000006ff */
[----:B------:R-:W-:Y:S01]  /*14f0*/  IMAD.U32 R36, R36, 0x10000, RZ ;  /* 0x0001000024247824 */ /* 0x000fe200078e00ff */
[----:B------:R-:W-:Y:S01]  /*1500*/  PRMT R18, R18, 0x7632, R18 ;  /* 0x0000763212127816 */ /* 0x000fe20000000012 */
[----:B------:R-:W-:Y:S01]  /*1510*/  FFMA.FTZ R0, R91, R0, R17 ;  /* 0x000000005b007223 */ /* 0x000fe20000010011 */
[----:B------:R-:W-:Y:S01]  /*1520*/  FFMA.FTZ R38, R86, R39, R93 ;  /* 0x0000002756267223 */ /* 0x000fe2000001005d */
[----:B--2---:R-:W-:-:S02]  /*1530*/  PRMT R17, R20, 0x7632, R17 ;  /* 0x0000763214117816 */ /* 0x004fc40000000011 */
[----:B------:R-:W-:Y:S01]  /*1540*/  SHF.L.U32 R20, R20, 0x10, RZ ;  /* 0x0000001014147819 */ /* 0x000fe200000006ff */
[----:B------:R-:W-:Y:S01]  /*1550*/  FFMA.FTZ R84, R91, R36, R84 ;  /* 0x000000245b547223 */ /* 0x000fe20000010054 */
        /* <DEDUP_REMOVED lines=8> */
[C---:B---3--:R-:W-:Y:S01]  /*15e0*/  PRMT R38, R32.reuse, 0x7632, R38 ;  /* 0x0000763220267816 */ /* 0x048fe20000000026 */
[----:B------:R-:W2:Y:S01]  /*15f0*/  LDG.E.128 R16, desc[UR6][R2.64+0xf800] ;  /* 0x00f8000602107981 */ /* 0x000ea2000c1e1d00 */
[----:B------:R-:W-:Y:S01]  /*1600*/  SHF.L.U32 R32, R32, 0x10, RZ ;  /* 0x0000001020207819 */ /* 0x000fe200000006ff */
[C---:B------:R-:W-:Y:S01]  /*1610*/  IMAD.U32 R20, R21.reuse, 0x10000, RZ ;  /* 0x0001000015147824 */ /* 0x040fe200078e00ff */
[----:B------:R-:W-:-:S02]  /*1620*/  PRMT R21, R21, 0x7632, R21 ;  /* 0x0000763215157816 */ /* 0x000fc40000000015 */
[----:B------:R-:W-:Y:S01]  /*1630*/  SHF.L.U32 R38, R38, 0x10, RZ ;  /* 0x0000001026267819 */ /* 0x000fe200000006ff */
[----:B------:R-:W-:Y:S01]  /*1640*/  FFMA.FTZ R90, R81, R32, R90 ;  /* 0x00000020515a7223 */ /* 0x000fe2000001005a */
[----:B------:R-:W-:Y:S01]  /*1650*/  FFMA.FTZ R32, R88, R37, R39 ;  /* 0x0000002558207223 */ /* 0x000fe20000010027 */
[----:B------:R-:W-:Y:S01]  /*1660*/  SHF.L.U32 R21, R21, 0x10, RZ ;  /* 0x0000001015157819 */ /* 0x000fe200000006ff */
[----:B------:R-:W-:Y:S01]  /*1670*/  FFMA.FTZ R39, R85, R20, R36 ;  /* 0x0000001455277223 */ /* 0x000fe20000010024 */
[C---:B------:R-:W-:Y:S01]  /*1680*/  PRMT R20, R22.reuse, 0x7632, R20 ;  /* 0x0000763216147816 */ /* 0x040fe20000000014 */
[----:B------:R-:W-:Y:S01]  /*1690*/  FFMA.FTZ R94, R83, R38, R90 ;  /* 0x00000026535e7223 */ /* 0x000fe2000001005a */
[----:B------:R-:W-:Y:S01]  /*16a0*/  SHF.L.U32 R22, R22, 0x10, RZ ;  /* 0x0000001016167819 */ /* 0x000fe200000006ff */
[----:B------:R-:W-:Y:S01]  /*16b0*/  FFMA.FTZ R36, R86, R21, R39 ;  /* 0x0000001556247223 */ /* 0x000fe20000010027 */
[C---:B------:R-:W-:Y:S01]  /*16c0*/  PRMT R38, R33.reuse, 0x7632, R38 ;  /* 0x0000763221267816 */ /* 0x040fe20000000026 */
[----:B------:R-:W-:Y:S01]  /*16d0*/  IMAD.U32 R90, R33, 0x10000, RZ ;  /* 0x00010000215a7824 */ /* 0x000fe200078e00ff */
[----:B------:R-:W-:Y:S01]  /*16e0*/  SHF.L.U32 R20, R20, 0x10, RZ ;  /* 0x0000001014147819 */ /* 0x000fe200000006ff */
[----:B------:R-:W-:Y:S01]  /*16f0*/  FFMA.FTZ R22, R89, R22, R36 ;  /* 0x0000001659167223 */ /* 0x000fe20000010024 */
[----:B------:R-:W-:Y:S01]  /*1700*/  SHF.L.U32 R21, R38, 0x10, RZ ;  /* 0x0000001026157819 */ /* 0x000fe200000006ff */
[----:B------:R-:W-:Y:S01]  /*1710*/  FFMA.FTZ R85, R85, R90, R94 ;  /* 0x0000005a55557223 */ /* 0x000fe2000001005e */
[----:B------:R-:W-:Y:S01]  /*1720*/  PRMT R33, R23, 0x7632, R33 ;  /* 0x0000763217217816 */ /* 0x000fe20000000021 */
[----:B------:R-:W-:Y:S01]  /*1730*/  FFMA.FTZ R39, R87, R20, R22 ;  /* 0x0000001457277223 */ /* 0x000fe20000010016 */
[----:B------:R-:W-:Y:S01]  /*1740*/  SHF.L.U32 R37, R23, 0x10, RZ ;  /* 0x0000001017257819 */ /* 0x000fe200000006ff */
[----:B------:R-:W-:-:S02]  /*1750*/  FFMA.FTZ R86, R86, R21, R85 ;  /* 0x0000001556567223 */ /* 0x000fc40000010055 */
[----:B------:R-:W3:Y:S01]  /*1760*/  LDG.E.128 R20, desc[UR6][R2.64+0x13000] ;  /* 0x0130000602147981 */ /* 0x000ee2000c1e1d00 */
[C---:B------:R-:W-:Y:S01]  /*1770*/  IMAD.U32 R36, R34.reuse, 0x10000, RZ ;  /* 0x0001000022247824 */ /* 0x040fe200078e00ff */
[----:B------:R-:W-:Y:S02]  /*1780*/  PRMT R34, R34, 0x7632, R34 ;  /* 0x0000763222227816 */ /* 0x000fe40000000022 */
[C---:B----4-:R-:W-:Y:S02]  /*1790*/  PRMT R38, R48.reuse, 0x7632, R38 ;  /* 0x0000763230267816 */ /* 0x050fe40000000026 */
[----:B------:R-:W-:Y:S02]  /*17a0*/  SHF.L.U32 R48, R48, 0x10, RZ ;  /* 0x0000001030307819 */ /* 0x000fe400000006ff */
[C---:B-----5:R-:W-:Y:S02]  /*17b0*/  PRMT R83, R52.reuse, 0x7632, R83 ;  /* 0x0000763234537816 */ /* 0x060fe40000000053 */
[----:B------:R-:W-:Y:S01]  /*17c0*/  SHF.L.U32 R81, R52, 0x10, RZ ;  /* 0x0000001034517819 */ /* 0x000fe200000006ff */
[----:B------:R-:W-:Y:S01]  /*17d0*/  FFMA.FTZ R36, R89, R36, R86 ;  /* 0x0000002459247223 */ /* 0x000fe20000010056 */
[----:B------:R-:W-:-:S02]  /*17e0*/  SHF.L.U32 R34, R34, 0x10, RZ ;  /* 0x0000001022227819 */ /* 0x000fc400000006ff */
[----:B------:R-:W-:Y:S01]  /*17f0*/  SHF.L.U32 R38, R38, 0x10, RZ ;  /* 0x0000001026267819 */ /* 0x000fe200000006ff */
[----:B------:R-:W-:Y:S01]  /*1800*/  FFMA.FTZ R48, R81, R48, R92 ;  /* 0x0000003051307223 */ /* 0x000fe2000001005c */
[----:B------:R-:W-:Y:S01]  /*1810*/  SHF.L.U32 R83, R83, 0x10, RZ ;  /* 0x0000001053537819 */ /* 0x000fe200000006ff */
[----:B------:R-:W-:Y:S01]  /*1820*/  FFMA.FTZ R34, R87, R34, R36 ;  /* 0x0000002257227223 */ /* 0x000fe20000010024 */
[----:B------:R-:W-:Y:S02]  /*1830*/  IMAD.U32 R85, R35, 0x10000, RZ ;  /* 0x0001000023557824 */ /* 0x000fe400078e00ff */
[C---:B------:R-:W-:Y:S01]  /*1840*/  FFMA.FTZ R87, R88.reuse, R37, R39 ;  /* 0x0000002558577223 */ /* 0x040fe20000010027 */
[----:B------:R-:W-:Y:S01]  /*1850*/  FFMA.FTZ R52, R83, R38, R48 ;  /* 0x0000002653347223 */ /* 0x000fe20000010030 */
[--C-:B------:R-:W-:Y:S01]  /*1860*/  FFMA.FTZ R89, R88, R85, R34.reuse ;  /* 0x0000005558597223 */ /* 0x100fe20000010022 */
[----:B------:R-:W4:Y:S01]  /*1870*/  LDG.E.128 R36, desc[UR6][R2.64+0x16800] ;  /* 0x0168000602247981 */ /* 0x000f22000c1e1d00 */
[----:B------:R-:W-:Y:S01]  /*1880*/  PRMT R35, R35, 0x7632, R35 ;  /* 0x0000763223237816 */ /* 0x000fe20000000023 */
[----:B------:R-:W-:Y:S01]  /*1890*/  IMAD.U32 R85, R53, 0x10000, RZ ;  /* 0x0001000035557824 */ /* 0x000fe200078e00ff */
[----:B------:R-:W-:-:S02]  /*18a0*/  PRMT R34, R49, 0x7632, R34 ;  /* 0x0000763231227816 */ /* 0x000fc40000000022 */
[----:B------:R-:W-:Y:S02]  /*18b0*/  SHF.L.U32 R48, R49, 0x10, RZ ;  /* 0x0000001031307819 */ /* 0x000fe400000006ff */
[----:B------:R-:W-:Y:S02]  /*18c0*/  PRMT R86, R53, 0x7632, R86 ;  /* 0x0000763235567816 */ /* 0x000fe40000000056 */
[----:B------:R-:W-:Y:S01]  /*18d0*/  SHF.L.U32 R90, R33, 0x10, RZ ;  /* 0x00000010215a7819 */ /* 0x000fe200000006ff */
[----:B------:R-:W-:Y:S01]  /*18e0*/  IMAD.U32 R33, R34, 0x10000, RZ ;  /* 0x0001000022217824 */ /* 0x000fe200078e00ff */
[----:B------:R-:W-:Y:S01]  /*18f0*/  SHF.L.U32 R88, R35, 0x10, RZ ;  /* 0x0000001023587819 */ /* 0x000fe200000006ff */
[----:B------:R-:W-:Y:S01]  /*1900*/  FFMA.FTZ R35, R85, R48, R52 ;  /* 0x0000003055237223 */ /* 0x000fe20000010034 */
[----:B------:R-:W-:Y:S02]  /*1910*/  SHF.L.U32 R92, R93, 0x10, RZ ;  /* 0x000000105d5c7819 */ /* 0x000fe400000006ff */
[----:B------:R-:W-:-:S02]  /*1920*/  SHF.L.U32 R86, R86, 0x10, RZ ;  /* 0x0000001056567819 */ /* 0x000fc400000006ff */
[C---:B------:R-:W-:Y:S02]  /*1930*/  PRMT R49, R64.reuse, 0x7632, R49 ;  /* 0x0000763240317816 */ /* 0x040fe40000000031 */
[----:B------:R-:W-:Y:S01]  /*1940*/  SHF.L.U32 R64, R64, 0x10, RZ ;  /* 0x0000001040407819 */ /* 0x000fe200000006ff */
[C---:B------:R-:W-:Y:S01]  /*1950*/  FFMA.FTZ R92, R91.reuse, R92, R32 ;  /* 0x0000005c5b5c7223 */ /* 0x040fe20000010020 */
[----:B------:R-:W-:Y:S01]  /*1960*/  FFMA.FTZ R90, R91, R90, R87 ;  /* 0x0000005a5b5a7223 */ /* 0x000fe20000010057 */
[----:B------:R-:W-:Y:S01]  /*1970*/  FFMA.FTZ R52, R86, R33, R35 ;  /* 0x0000002156347223 */ /* 0x000fe20000010023 */
[----:B------:R-:W-:Y:S01]  /*1980*/  SHF.L.U32 R48, R50, 0x10, RZ ;  /* 0x0000001032307819 */ /* 0x000fe200000006ff */
[----:B------:R-:W5:Y:S01]  /*1990*/  LDG.E.128 R32, desc[UR6][R2.64+0x1a000] ;  /* 0x01a0000602207981 */ /* 0x000f62000c1e1d00 */
[----:B------:R-:W-:Y:S01]  /*19a0*/  IMAD.U32 R87, R54, 0x10000, RZ ;  /* 0x0001000036577824 */ /* 0x000fe200078e00ff */
[----:B------:R-:W-:Y:S01]  /*19b0*/  SHF.L.U32 R94, R49, 0x10, RZ ;  /* 0x00000010315e7819 */ /* 0x000fe200000006ff */
[----:B------:R-:W-:Y:S01]  /*19c0*/  FFMA.FTZ R88, R91, R88, R89 ;  /* 0x000000585b587223 */ /* 0x000fe20000010059 */
[----:B------:R-:W-:Y:S01]  /*19d0*/  FFMA.FTZ R64, R81, R64, R82 ;  /* 0x0000004051407223 */ /* 0x000fe20000010052 */
[----:B------:R-:W-:-:S02]  /*19e0*/  PRMT R50, R50, 0x7632, R50 ;  /* 0x0000763232327816 */ /* 0x000fc40000000032 */
[----:B------:R-:W-:Y:S01]  /*19f0*/  PRMT R89, R54, 0x7632, R89 ;  /* 0x0000763236597816 */ /* 0x000fe20000000059 */
[----:B------:R-:W-:Y:S01]  /*1a00*/  FFMA.FTZ R48, R87, R48, R52 ;  /* 0x0000003057307223 */ /* 0x000fe20000010034 */
[----:B------:R-:W-:Y:S01]  /*1a10*/  PRMT R49, R65, 0x7632, R49 ;  /* 0x0000763241317816 */ /* 0x000fe20000000031 */
[----:B------:R-:W-:Y:S01]  /*1a20*/  FFMA.FTZ R64, R83, R94, R64 ;  /* 0x0000005e53407223 */ /* 0x000fe20000010040 */
[----:B------:R-:W-:Y:S01]  /*1a30*/  IMAD.U32 R52, R65, 0x10000, RZ ;  /* 0x0001000041347824 */ /* 0x000fe200078e00ff */
[----:B------:R-:W-:Y:S02]  /*1a40*/  SHF.L.U32 R50, R50, 0x10, RZ ;  /* 0x0000001032327819 */ /* 0x000fe400000006ff */
[----:B------:R-:W-:Y:S02]  /*1a50*/  SHF.L.U32 R89, R89, 0x10, RZ ;  /* 0x0000001059597819 */ /* 0x000fe400000006ff */
[C---:B------:R-:W-:Y:S02]  /*1a60*/  PRMT R91, R55.reuse, 0x7632, R91 ;  /* 0x00007632375b7816 */ /* 0x040fe4000000005b */
[----:B------:R-:W-:Y:S01]  /*1a70*/  SHF.L.U32 R82, R55, 0x10, RZ ;  /* 0x0000001037527819 */ /* 0x000fe200000006ff */
[----:B------:R-:W-:Y:S01]  /*1a80*/  FFMA.FTZ R65, R85, R52, R64 ;  /* 0x0000003455417223 */ /* 0x000fe20000010040 */
[----:B------:R-:W-:Y:S01]  /*1a90*/  SHF.L.U32 R55, R49, 0x10, RZ ;  /* 0x0000001031377819 */ /* 0x000fe200000006ff */
[--C-:B------:R-:W-:Y:S01]  /*1aa0*/  FFMA.FTZ R53, R89, R50, R48.reuse ;  /* 0x0000003259357223 */ /* 0x100fe20000010030 */
[C---:B------:R-:W-:Y:S01]  /*1ab0*/  PRMT R48, R66.reuse, 0x7632, R48 ;  /* 0x0000763242307816 */ /* 0x040fe20000000030 */
[----:B------:R-:W-:-:S02]  /*1ac0*/  IMAD.U32 R66, R66, 0x10000, RZ ;  /* 0x0001000042427824 */ /* 0x000fc400078e00ff */
[--C-:B------:R-:W-:Y:S01]  /*1ad0*/  FFMA.FTZ R50, R86, R55, R65.reuse ;  /* 0x0000003756327223 */ /* 0x100fe20000010041 */
[----:B------:R-:W-:Y:S02]  /*1ae0*/  SHF.L.U32 R48, R48, 0x10, RZ ;  /* 0x0000001030307819 */ /* 0x000fe400000006ff */
[C---:B------:R-:W-:Y:S01]  /*1af0*/  SHF.L.U32 R52, R56.reuse, 0x10, RZ ;  /* 0x0000001038347819 */ /* 0x040fe200000006ff */
[----:B------:R-:W-:Y:S01]  /*1b00*/  FFMA.FTZ R50, R87, R66, R50 ;  /* 0x0000004257327223 */ /* 0x000fe20000010032 */
[----:B------:R-:W-:Y:S02]  /*1b10*/  SHF.L.U32 R49, R51, 0x10, RZ ;  /* 0x0000001033317819 */ /* 0x000fe400000006ff */
[----:B------:R-:W-:Y:S02]  /*1b20*/  PRMT R56, R56, 0x7632, R56 ;  /* 0x0000763238387816 */ /* 0x000fe40000000038 */
[----:B------:R-:W-:Y:S01]  /*1b30*/  PRMT R65, R67, 0x7632, R65 ;  /* 0x0000763243417816 */ /* 0x000fe20000000041 */
[----:B------:R-:W-:Y:S01]  /*1b40*/  FFMA.FTZ R93, R89, R48, R50 ;  /* 0x00000030595d7223 */ /* 0x000fe20000010032 */
[----:B------:R-:W-:Y:S01]  /*1b50*/  SHF.L.U32 R67, R67, 0x10, RZ ;  /* 0x0000001043437819 */ /* 0x000fe200000006ff */
[----:B------:R-:W-:Y:S01]  /*1b60*/  FFMA.FTZ R96, R82, R49, R53 ;  /* 0x0000003152607223 */ /* 0x000fe20000010035 */
[----:B------:R-:W-:Y:S01]  /*1b70*/  SHF.L.U32 R56, R56, 0x10, RZ ;  /* 0x0000001038387819 */ /* 0x000fe200000006ff */
[----:B------:R-:W-:Y:S01]  /*1b80*/  FFMA.FTZ R80, R81, R52, R80 ;  /* 0x0000003451507223 */ /* 0x000fe20000010050 */
[----:B------:R-:W-:Y:S01]  /*1b90*/  PRMT R64, R51, 0x7632, R64 ;  /* 0x0000763233407816 */ /* 0x000fe20000000040 */
[----:B------:R-:W5:Y:S01]  /*1ba0*/  LDG.E.128 R52, desc[UR6][R40.64+0x2000] ;  /* 0x0020000628347981 */ /* 0x000f62000c1e1d00 */
[----:B------:R-:W-:Y:S01]  /*1bb0*/  SHF.L.U32 R91, R91, 0x10, RZ ;  /* 0x000000105b5b7819 */ /* 0x000fe200000006ff */
[----:B------:R-:W-:Y:S01]  /*1bc0*/  FFMA.FTZ R67, R82, R67, R93 ;  /* 0x0000004352437223 */ /* 0x000fe2000001005d */
[----:B------:R-:W-:Y:S01]  /*1bd0*/  SHF.L.U32 R94, R65, 0x10, RZ ;  /* 0x00000010415e7819 */ /* 0x000fe200000006ff */
[----:B------:R-:W5:Y:S01]  /*1be0*/  LDG.E.128 R48, desc[UR6][R2.64+0x2000] ;  /* 0x0020000602307981 */ /* 0x000f62000c1e1d00 */
[----:B------:R-:W-:-:S02]  /*1bf0*/  IMAD.U32 R66, R57, 0x10000, RZ ;  /* 0x0001000039427824 */ /* 0x000fc400078e00ff */
[----:B------:R-:W-:Y:S01]  /*1c00*/  FFMA.FTZ R56, R83, R56, R80 ;  /* 0x0000003853387223 */ /* 0x000fe20000010050 */
[----:B------:R-:W-:Y:S01]  /*1c10*/  PRMT R57, R57, 0x7632, R57 ;  /* 0x0000763239397816 */ /* 0x000fe20000000039 */
[----:B------:R-:W-:Y:S01]  /*1c20*/  FFMA.FTZ R94, R91, R94, R67 ;  /* 0x0000005e5b5e7223 */ /* 0x000fe20000010043 */
[----:B------:R-:W-:Y:S02]  /*1c30*/  IMAD.U32 R64, R64, 0x10000, RZ ;  /* 0x0001000040407824 */ /* 0x000fe400078e00ff */
[----:B------:R-:W-:Y:S01]  /*1c40*/  FFMA.FTZ R67, R85, R66, R56 ;  /* 0x0000004255437223 */ /* 0x000fe20000010038 */
[----:B------:R-:W-:Y:S02]  /*1c50*/  SHF.L.U32 R57, R57, 0x10, RZ ;  /* 0x0000001039397819 */ /* 0x000fe400000006ff */
[C---:B------:R-:W-:Y:S02]  /*1c60*/  PRMT R66, R60.reuse, 0x7632, R66 ;  /* 0x000076323c427816 */ /* 0x040fe40000000042 */
        /* <DEDUP_REMOVED lines=11> */
[----:B------:R-:W-:Y:S01]  /*1d20*/  PRMT R64, R61, 0x7632, R64 ;  /* 0x000076323d407816 */ /* 0x000fe20000000040 */
[C---:B------:R-:W-:Y:S01]  /*1d30*/  IMAD.U32 R65, R59.reuse, 0x10000, RZ ;  /* 0x000100003b417824 */ /* 0x040fe200078e00ff */
[----:B------:R-:W-:Y:S01]  /*1d40*/  PRMT R60, R59, 0x7632, R60 ;  /* 0x000076323b3c7816 */ /* 0x000fe2000000003c */
[----:B------:R-:W-:Y:S01]  /*1d50*/  FFMA.FTZ R93, R85, R80, R66 ;  /* 0x00000050555d7223 */ /* 0x000fe20000010042 */
[----:B------:R-:W-:Y:S01]  /*1d60*/  FFMA.FTZ R61, R89, R56, R58 ;  /* 0x00000038593d7223 */ /* 0x000fe2000001003a */
[----:B------:R-:W-:Y:S01]  /*1d70*/  IMAD.U32 R67, R64, 0x10000, RZ ;  /* 0x0001000040437824 */ /* 0x000fe200078e00ff */
[C---:B------:R-:W-:Y:S01]  /*1d80*/  SHF.L.U32 R80, R68.reuse, 0x10, RZ ;  /* 0x0000001044507819 */ /* 0x040fe200000006ff */
[----:B------:R-:W5:Y:S01]  /*1d90*/  LDG.E.128 R56, desc[UR6][R2.64+0x5800] ;  /* 0x0058000602387981 */ /* 0x000f62000c1e1d00 */
[----:B------:R-:W-:-:S02]  /*1da0*/  PRMT R68, R68, 0x7632, R68 ;  /* 0x0000763244447816 */ /* 0x000fc40000000044 */
[----:B------:R-:W-:Y:S01]  /*1db0*/  PRMT R64, R62, 0x7632, R64 ;  /* 0x000076323e407816 */ /* 0x000fe20000000040 */
[----:B------:R-:W-:Y:S01]  /*1dc0*/  FFMA.FTZ R66, R86, R67, R93 ;  /* 0x0000004356427223 */ /* 0x000fe2000001005d */
[----:B------:R-:W-:Y:S01]  /*1dd0*/  SHF.L.U32 R62, R62, 0x10, RZ ;  /* 0x000000103e3e7819 */ /* 0x000fe200000006ff */
[--C-:B------:R-:W-:Y:S01]  /*1de0*/  FFMA.FTZ R80, R81, R80, R0.reuse ;  /* 0x0000005051507223 */ /* 0x100fe20000010000 */
[----:B------:R-:W-:Y:S02]  /*1df0*/  SHF.L.U32 R68, R68, 0x10, RZ ;  /* 0x0000001044447819 */ /* 0x000fe400000006ff */
[----:B------:R-:W-:Y:S01]  /*1e00*/  PRMT R0, R69, 0x7632, R0 ;  /* 0x0000763245007816 */ /* 0x000fe20000000000 */
[----:B------:R-:W-:Y:S01]  /*1e10*/  FFMA.FTZ R62, R87, R62, R66 ;  /* 0x0000003e573e7223 */ /* 0x000fe20000010042 */
[----:B------:R-:W-:Y:S01]  /*1e20*/  SHF.L.U32 R66, R69, 0x10, RZ ;  /* 0x0000001045427819 */ /* 0x000fe200000006ff */
[----:B------:R-:W-:Y:S01]  /*1e30*/  FFMA.FTZ R68, R83, R68, R80 ;  /* 0x0000004453447223 */ /* 0x000fe20000010050 */
[----:B------:R-:W-:Y:S01]  /*1e40*/  IMAD.U32 R64, R64, 0x10000, RZ ;  /* 0x0001000040407824 */ /* 0x000fe200078e00ff */
[----:B------:R-:W-:-:S02]  /*1e50*/  SHF.L.U32 R69, R0, 0x10, RZ ;  /* 0x0000001000457819 */ /* 0x000fc400000006ff */
[----:B------:R-:W-:Y:S01]  /*1e60*/  SHF.L.U32 R67, R63, 0x10, RZ ;  /* 0x000000103f437819 */ /* 0x000fe200000006ff */
[----:B------:R-:W-:Y:S01]  /*1e70*/  FFMA.FTZ R93, R85, R66, R68 ;  /* 0x00000042555d7223 */ /* 0x000fe20000010044 */
[----:B------:R-:W-:Y:S01]  /*1e80*/  FFMA.FTZ R62, R89, R64, R62 ;  /* 0x00000040593e7223 */ /* 0x000fe2000001003e */
[----:B------:R-:W-:Y:S02]  /*1e90*/  FFMA.FTZ R0, R82, R65, R61 ;  /* 0x0000004152007223 */ /* 0x000fe4000001003d */
[----:B------:R-:W-:Y:S01]  /*1ea0*/  FFMA.FTZ R80, R86, R69, R93 ;  /* 0x0000004556507223 */ /* 0x000fe2000001005d */
[----:B------:R-:W-:Y:S01]  /*1eb0*/  FFMA.FTZ R61, R82, R67, R62 ;  /* 0x00000043523d7223 */ /* 0x000fe2000001003e */
[C---:B------:R-:W-:Y:S01]  /*1ec0*/  PRMT R69, R76.reuse, 0x7632, R69 ;  /* 0x000076324c457816 */ /* 0x040fe20000000045 */
[----:B------:R-:W5:Y:S01]  /*1ed0*/  LDG.E.128 R64, desc[UR6][R2.64+0x9000] ;  /* 0x0090000602407981 */ /* 0x000f62000c1e1d00 */
[----:B------:R-:W-:Y:S01]  /*1ee0*/  PRMT R63, R63, 0x7632, R63 ;  /* 0x000076323f3f7816 */ /* 0x000fe2000000003f */
[----:B------:R-:W-:Y:S01]  /*1ef0*/  IMAD.U32 R76, R76, 0x10000, RZ ;  /* 0x000100004c4c7824 */ /* 0x000fe200078e00ff */
[----:B------:R-:W-:Y:S01]  /*1f00*/  SHF.L.U32 R60, R60, 0x10, RZ ;  /* 0x000000103c3c7819 */ /* 0x000fe200000006ff */
[----:B------:R-:W-:Y:S01]  /*1f10*/  IMAD.U32 R84, R69, 0x10000, RZ ;  /* 0x0001000045547824 */ /* 0x000fe200078e00ff */
[----:B------:R-:W-:Y:S01]  /*1f20*/  SHF.L.U32 R62, R63, 0x10, RZ ;  /* 0x000000103f3e7819 */ /* 0x000fe200000006ff */
[----:B------:R-:W-:Y:S01]  /*1f30*/  FFMA.FTZ R76, R81, R76, R92 ;  /* 0x0000004c514c7223 */ /* 0x000fe2000001005c */
[----:B------:R-:W-:-:S02]  /*1f40*/  SHF.L.U32 R68, R70, 0x10, RZ ;  /* 0x0000001046447819 */ /* 0x000fc400000006ff */
[----:B------:R-:W-:Y:S01]  /*1f50*/  PRMT R70, R70, 0x7632, R70 ;  /* 0x0000763246467816 */ /* 0x000fe20000000046 */
[----:B------:R-:W-:Y:S01]  /*1f60*/  FFMA.FTZ R92, R91, R60, R0 ;  /* 0x0000003c5b5c7223 */ /* 0x000fe20000010000 */
[----:B------:R-:W-:Y:S01]  /*1f70*/  FFMA.FTZ R84, R83, R84, R76 ;  /* 0x0000005453547223 */ /* 0x000fe2000001004c */
[----:B------:R-:W-:Y:S01]  /*1f80*/  FFMA.FTZ R0, R91, R62, R61 ;  /* 0x0000003e5b007223 */ /* 0x000fe2000001003d */
[C---:B------:R-:W-:Y:S01]  /*1f90*/  PRMT R69, R77.reuse, 0x7632, R69 ;  /* 0x000076324d457816 */ /* 0x040fe20000000045 */
[----:B------:R-:W5:Y:S01]  /*1fa0*/  LDG.E.128 R60, desc[UR6][R2.64+0xc800] ;  /* 0x00c80006023c7981 */ /* 0x000f62000c1e1d00 */
[----:B------:R-:W-:Y:S01]  /*1fb0*/  SHF.L.U32 R76, R77, 0x10, RZ ;  /* 0x000000104d4c7819 */ /* 0x000fe200000006ff */
[----:B------:R-:W-:Y:S01]  /*1fc0*/  FFMA.FTZ R80, R87, R68, R80 ;  /* 0x0000004457507223 */ /* 0x000fe20000010050 */
[----:B------:R-:W-:Y:S01]  /*1fd0*/  SHF.L.U32 R70, R70, 0x10, RZ ;  /* 0x0000001046467819 */ /* 0x000fe200000006ff */
[----:B------:R-:W-:Y:S02]  /*1fe0*/  IMAD.U32 R77, R69, 0x10000, RZ ;  /* 0x00010000454d7824 */ /* 0x000fe400078e00ff */
[----:B------:R-:W-:-:S02]  /*1ff0*/  FFMA.FTZ R93, R85, R76, R84 ;  /* 0x0000004c555d7223 */ /* 0x000fc40000010054 */
[----:B------:R-:W-:Y:S01]  /*2000*/  FFMA.FTZ R69, R89, R70, R80 ;  /* 0x0000004659457223 */ /* 0x000fe20000010050 */
[----:B------:R-:W-:Y:S01]  /*2010*/  PRMT R70, R78, 0x7632, R70 ;  /* 0x000076324e467816 */ /* 0x000fe20000000046 */
[----:B------:R-:W-:Y:S01]  /*2020*/  FFMA.FTZ R76, R86, R77, R93 ;  /* 0x0000004d564c7223 */ /* 0x000fe2000001005d */
[----:B------:R-:W-:Y:S02]  /*2030*/  SHF.L.U32 R78, R78, 0x10, RZ ;  /* 0x000000104e4e7819 */ /* 0x000fe400000006ff */
[C---:B------:R-:W-:Y:S02]  /*2040*/  PRMT R68, R71.reuse, 0x7632, R68 ;  /* 0x0000763247447816 */ /* 0x040fe40000000044 */
[C---:B------:R-:W-:Y:S02]  /*2050*/  PRMT R77, R72.reuse, 0x7632, R77 ;  /* 0x00007632484d7816 */ /* 0x040fe4000000004d */
[----:B------:R-:W-:Y:S02]  /*2060*/  SHF.L.U32 R80, R72, 0x10, RZ ;  /* 0x0000001048507819 */ /* 0x000fe400000006ff */
[----:B------:R-:W-:Y:S01]  /*2070*/  SHF.L.U32 R71, R71, 0x10, RZ ;  /* 0x0000001047477819 */ /* 0x000fe200000006ff */
[----:B------:R-:W-:Y:S01]  /*2080*/  FFMA.FTZ R76, R87, R78, R76 ;  /* 0x0000004e574c7223 */ /* 0x000fe2000001004c */
[----:B------:R-:W-:Y:S01]  /*2090*/  SHF.L.U32 R72, R70, 0x10, RZ ;  /* 0x0000001046487819 */ /* 0x000fe200000006ff */
[----:B------:R-:W-:-:S02]  /*20a0*/  IMAD.U32 R78, R77, 0x10000, RZ ;  /* 0x000100004d4e7824 */ /* 0x000fc400078e00ff */
[----:B------:R-:W-:Y:S01]  /*20b0*/  FFMA.FTZ R80, R81, R80, R90 ;  /* 0x0000005051507223 */ /* 0x000fe2000001005a */
[----:B------:R-:W-:Y:S01]  /*20c0*/  FFMA.FTZ R70, R82, R71, R69 ;  /* 0x0000004752467223 */ /* 0x000fe20000010045 */
[----:B------:R-:W-:Y:S01]  /*20d0*/  FFMA.FTZ R71, R89, R72, R76 ;  /* 0x0000004859477223 */ /* 0x000fe2000001004c */
[----:B------:R-:W-:Y:S01]  /*20e0*/  PRMT R72, R73, 0x7632, R72 ;  /* 0x0000763249487816 */ /* 0x000fe20000000048 */
[----:B------:R-:W-:Y:S01]  /*20f0*/  FFMA.FTZ R78, R83, R78, R80 ;  /* 0x0000004e534e7223 */ /* 0x000fe20000010050 */
[----:B------:R-:W-:Y:S02]  /*2100*/  SHF.L.U32 R76, R73, 0x10, RZ ;  /* 0x00000010494c7819 */ /* 0x000fe400000006ff */
[----:B------:R-:W-:Y:S02]  /*2110*/  SHF.L.U32 R68, R68, 0x10, RZ ;  /* 0x0000001044447819 */ /* 0x000fe400000006ff */
[----:B------:R-:W-:Y:S01]  /*2120*/  SHF.L.U32 R69, R79, 0x10, RZ ;  /* 0x000000104f457819 */ /* 0x000fe200000006ff */
[----:B------:R-:W-:-:S02]  /*2130*/  IMAD.U32 R73, R72, 0x10000, RZ ;  /* 0x0001000048497824 */ /* 0x000fc400078e00ff */
[----:B------:R-:W-:Y:S01]  /*2140*/  FFMA.FTZ R77, R85, R76, R78 ;  /* 0x0000004c554d7223 */ /* 0x000fe2000001004e */
[----:B------:R-:W-:Y:S01]  /*2150*/  PRMT R79, R79, 0x7632, R79 ;  /* 0x000076324f4f7816 */ /* 0x000fe2000000004f */
[----:B------:R-:W-:Y:S01]  /*2160*/  FFMA.FTZ R90, R91, R68, R70 ;  /* 0x000000445b5a7223 */ /* 0x000fe20000010046 */
[----:B------:R-:W-:Y:S01]  /*2170*/  FFMA.FTZ R72, R82, R69, R71 ;  /* 0x0000004552487223 */ /* 0x000fe20000010047 */
[----:B------:R-:W-:Y:S01]  /*2180*/  FFMA.FTZ R78, R86, R73, R77 ;  /* 0x00000049564e7223 */ /* 0x000fe2000001004d */
[----:B------:R-:W5:Y:S01]  /*2190*/  LDG.E.128 R68, desc[UR6][R2.64+0x10000] ;  /* 0x0100000602447981 */ /* 0x000f62000c1e1d00 */
[----:B------:R-:W-:Y:S02]  /*21a0*/  SHF.L.U32 R80, R79, 0x10, RZ ;  /* 0x000000104f507819 */ /* 0x000fe400000006ff */
[----:B------:R-:W-:Y:S02]  /*21b0*/  SHF.L.U32 R76, R74, 0x10, RZ ;  /* 0x000000104a4c7819 */ /* 0x000fe400000006ff */
[----:B------:R-:W-:-:S02]  /*21c0*/  PRMT R73, R44, 0x7632, R73 ;  /* 0x000076322c497816 */ /* 0x000fc40000000049 */
[----:B------:R-:W-:Y:S02]  /*21d0*/  SHF.L.U32 R44, R44, 0x10, RZ ;  /* 0x000000102c2c7819 */ /* 0x000fe400000006ff */
[----:B------:R-:W-:Y:S01]  /*21e0*/  PRMT R74, R74, 0x7632, R74 ;  /* 0x000076324a4a7816 */ /* 0x000fe2000000004a */
[----:B------:R-:W-:Y:S01]  /*21f0*/  FFMA.FTZ R80, R91, R80, R72 ;  /* 0x000000505b507223 */ /* 0x000fe20000010048 */
[----:B------:R-:W-:Y:S01]  /*2200*/  FFMA.FTZ R76, R87, R76, R78 ;  /* 0x0000004c574c7223 */ /* 0x000fe2000001004e */
[----:B------:R-:W-:Y:S01]  /*2210*/  IMAD.U32 R72, R73, 0x10000, RZ ;  /* 0x0001000049487824 */ /* 0x000fe200078e00ff */
[----:B------:R-:W-:Y:S01]  /*2220*/  SHF.L.U32 R74, R74, 0x10, RZ ;  /* 0x000000104a4a7819 */ /* 0x000fe200000006ff */
[----:B------:R-:W-:Y:S01]  /*2230*/  FFMA.FTZ R88, R81, R44, R88 ;  /* 0x0000002c51587223 */ /* 0x000fe20000010058 */
[C---:B------:R-:W-:Y:S02]  /*2240*/  PRMT R44, R45.reuse, 0x7632, R44 ;  /* 0x000076322d2c7816 */ /* 0x040fe4000000002c */
[----:B------:R-:W-:Y:S01]  /*2250*/  SHF.L.U32 R78, R45, 0x10, RZ ;  /* 0x000000102d4e7819 */ /* 0x000fe200000006ff */
[----:B------:R-:W-:Y:S01]  /*2260*/  FFMA.FTZ R72, R83, R72, R88 ;  /* 0x0000004853487223 */ /* 0x000fe20000010058 */
[----:B------:R-:W-:Y:S01]  /*2270*/  SHF.L.U32 R45, R75, 0x10, RZ ;  /* 0x000000104b2d7819 */ /* 0x000fe200000006ff */
[----:B------:R-:W-:Y:S01]  /*2280*/  FFMA.FTZ R73, R89, R74, R76 ;  /* 0x0000004a59497223 */ /* 0x000fe2000001004c */
[----:B------:R-:W-:-:S02]  /*2290*/  IMAD.U32 R77, R44, 0x10000, RZ ;  /* 0x000100002c4d7824 */ /* 0x000fc400078e00ff */
[----:B------:R-:W-:Y:S01]  /*22a0*/  FFMA.FTZ R85, R85, R78, R72 ;  /* 0x0000004e55557223 */ /* 0x000fe20000010048 */
[----:B------:R-:W-:Y:S01]  /*22b0*/  PRMT R44, R75, 0x7632, R44 ;  /* 0x000076324b2c7816 */ /* 0x000fe2000000002c */
[----:B------:R-:W-:Y:S02]  /*22c0*/  FFMA.FTZ R76, R82, R45, R73 ;  /* 0x0000002d524c7223 */ /* 0x000fe40000010049 */
[----:B------:R-:W5:Y:S01]  /*22d0*/  LDG.E.128 R72, desc[UR6][R2.64+0x13800] ;  /* 0x0138000602487981 */ /* 0x000f62000c1e1d00 */
[----:B------:R-:W-:Y:S01]  /*22e0*/  SHF.L.U32 R78, R46, 0x10, RZ ;  /* 0x000000102e4e7819 */ /* 0x000fe200000006ff */
[----:B------:R-:W-:Y:S01]  /*22f0*/  FFMA.FTZ R86, R86, R77, R85 ;  /* 0x0000004d56567223 */ /* 0x000fe20000010055 */
[----:B------:R-:W-:Y:S02]  /*2300*/  PRMT R46, R46, 0x7632, R46 ;  /* 0x000076322e2e7816 */ /* 0x000fe4000000002e */
[----:B------:R-:W-:Y:S01]  /*2310*/  SHF.L.U32 R44, R44, 0x10, RZ ;  /* 0x000000102c2c7819 */ /* 0x000fe200000006ff */
[----:B------:R-:W-:-:S02]  /*2320*/  FFMA.FTZ R78, R87, R78, R86 ;  /* 0x0000004e574e7223 */ /* 0x000fc40000010056 */
[----:B------:R-:W-:Y:S02]  /*2330*/  IMAD.U32 R46, R46, 0x10000, RZ ;  /* 0x000100002e2e7824 */ /* 0x000fe400078e00ff */
[----:B------:R-:W-:Y:S02]  /*2340*/  FFMA.FTZ R86, R91, R44, R76 ;  /* 0x0000002c5b567223 */ /* 0x000fe4000001004c */
[----:B------:R-:W-:Y:S01]  /*2350*/  FFMA.FTZ R89, R89, R46, R78 ;  /* 0x0000002e59597223 */ /* 0x000fe2000001004e */
[----:B------:R-:W-:Y:S01]  /*2360*/  SHF.L.U32 R45, R8, 0x10, RZ ;  /* 0x00000010082d7819 */ /* 0x000fe200000006ff */
[----:B------:R-:W5:Y:S01]  /*2370*/  LDG.E.128 R76, desc[UR6][R2.64+0x17000] ;  /* 0x01700006024c7981 */ /* 0x000f62000c1e1d00 */
[----:B------:R-:W-:Y:S02]  /*2380*/  SHF.L.U32 R81, R4, 0x10, RZ ;  /* 0x0000001004517819 */ /* 0x000fe400000006ff */
[----:B------:R-:W-:Y:S02]  /*2390*/  SHF.L.U32 R44, R12, 0x10, RZ ;  /* 0x000000100c2c7819 */ /* 0x000fe400000006ff */
[----:B------:R-:W-:-:S02]  /*23a0*/  PRMT R85, R4, 0x7632, R85 ;  /* 0x0000763204557816 */ /* 0x000fc40000000055 */
[----:B------:R-:W-:Y:S01]  /*23b0*/  PRMT R12, R12, 0x7632, R12 ;  /* 0x000076320c0c7816 */ /* 0x000fe2000000000c */
[----:B------:R-:W-:Y:S01]  /*23c0*/  FFMA.FTZ R96, R81, R45, R96 ;  /* 0x0000002d51607223 */ /* 0x000fe20000010060 */
[----:B------:R-:W-:Y:S01]  /*23d0*/  IMAD.U32 R45, R47, 0x10000, RZ ;  /* 0x000100002f2d7824 */ /* 0x000fe200078e00ff */
[----:B------:R-:W-:Y:S01]  /*23e0*/  SHF.L.U32 R85, R85, 0x10, RZ ;  /* 0x0000001055557819 */ /* 0x000fe200000006ff */
[----:B------:R-:W-:Y:S01]  /*23f0*/  FFMA.FTZ R44, R81, R44, R94 ;  /* 0x0000002c512c7223 */ /* 0x000fe2000001005e */
[----:B------:R-:W-:Y:S01]  /*2400*/  PRMT R47, R47, 0x7632, R47 ;  /* 0x000076322f2f7816 */ /* 0x000fe2000000002f */
[----:B------:R-:W-:Y:S01]  /*2410*/  IMAD.U32 R12, R12, 0x10000, RZ ;  /* 0x000100000c0c7824 */ /* 0x000fe200078e00ff */
[----:B------:R-:W-:Y:S01]  /*2420*/  PRMT R8, R8, 0x7632, R8 ;  /* 0x0000763208087816 */ /* 0x000fe20000000008 */
[----:B------:R-:W-:Y:S01]  /*2430*/  FFMA.FTZ R82, R82, R45, R89 ;  /* 0x0000002d52527223 */ /* 0x000fe20000010059 */
[----:B------:R-:W-:Y:S01]  /*2440*/  SHF.L.U32 R94, R47, 0x10, RZ ;  /* 0x000000102f5e7819 */ /* 0x000fe200000006ff */
[----:B------:R-:W-:Y:S01]  /*2450*/  FFMA.FTZ R12, R85, R12, R44 ;  /* 0x0000000c550c7223 */ /* 0x000fe2000001002c */
[----:B------:R-:W-:Y:S01]  /*2460*/  SHF.L.U32 R8, R8, 0x10, RZ ;  /* 0x0000001008087819 */ /* 0x000fe200000006ff */
[----:B------:R-:W5:Y:S01]  /*2470*/  LDG.E.128 R44, desc[UR6][R2.64+0x1a800] ;  /* 0x01a80006022c7981 */ /* 0x000f62000c1e1d00 */
[----:B------:R-:W-:-:S02]  /*2480*/  SHF.L.U32 R4, R9, 0x10, RZ ;  /* 0x0000001009047819 */ /* 0x000fc400000006ff */
[----:B------:R-:W-:Y:S01]  /*2490*/  SHF.L.U32 R87, R5, 0x10, RZ ;  /* 0x0000001005577819 */ /* 0x000fe200000006ff */
[----:B------:R-:W-:Y:S01]  /*24a0*/  FFMA.FTZ R8, R85, R8, R96 ;  /* 0x0000000855087223 */ /* 0x000fe20000010060 */
[----:B------:R-:W-:Y:S02]  /*24b0*/  PRMT R9, R9, 0x7632, R9 ;  /* 0x0000763209097816 */ /* 0x000fe40000000009 */
[----:B------:R-:W-:Y:S01]  /*24c0*/  PRMT R88, R5, 0x7632, R88 ;  /* 0x0000763205587816 */ /* 0x000fe20000000058 */
[----:B------:R-:W-:Y:S01]  /*24d0*/  FFMA.FTZ R83, R87, R4, R8 ;  /* 0x0000000457537223 */ /* 0x000fe20000010008 */
[----:B------:R-:W-:Y:S01]  /*24e0*/  IMAD.U32 R4, R13, 0x10000, RZ ;  /* 0x000100000d047824 */ /* 0x000fe200078e00ff */
        /* <DEDUP_REMOVED lines=8> */
[C---:B------:R-:W-:Y:S02]  /*2570*/  SHF.L.U32 R91, R6.reuse, 0x10, RZ ;  /* 0x00000010065b7819 */ /* 0x040fe400000006ff */
[----:B------:R-:W-:Y:S02]  /*2580*/  PRMT R89, R6, 0x7632, R89 ;  /* 0x0000763206597816 */ /* 0x000fe40000000059 */
[----:B------:R-:W-:Y:S01]  /*2590*/  SHF.L.U32 R13, R13, 0x10, RZ ;  /* 0x000000100d0d7819 */ /* 0x000fe200000006ff */
[----:B------:R-:W-:Y:S01]  /*25a0*/  FFMA.FTZ R8, R91, R10, R8 ;  /* 0x0000000a5b087223 */ /* 0x000fe20000010008 */
[----:B------:R-:W-:Y:S02]  /*25b0*/  SHF.L.U32 R4, R4, 0x10, RZ ;  /* 0x0000001004047819 */ /* 0x000fe400000006ff */
[----:B------:R-:W-:Y:S01]  /*25c0*/  SHF.L.U32 R89, R89, 0x10, RZ ;  /* 0x0000001059597819 */ /* 0x000fe200000006ff */
[----:B------:R-:W-:Y:S01]  /*25d0*/  FFMA.FTZ R10, R88, R13, R5 ;  /* 0x0000000d580a7223 */ /* 0x000fe20000010005 */
[----:B------:R-:W-:-:S02]  /*25e0*/  SHF.L.U32 R6, R14, 0x10, RZ ;  /* 0x000000100e067819 */ /* 0x000fc400000006ff */
[----:B------:R-:W-:Y:S01]  /*25f0*/  PRMT R14, R14, 0x7632, R14 ;  /* 0x000076320e0e7816 */ /* 0x000fe2000000000e */
[C---:B------:R-:W-:Y:S01]  /*2600*/  IMAD.U32 R84, R7.reuse, 0x10000, RZ ;  /* 0x0001000007547824 */ /* 0x040fe200078e00ff */
[----:B------:R-:W-:Y:S01]  /*2610*/  PRMT R83, R7, 0x7632, R83 ;  /* 0x0000763207537816 */ /* 0x000fe20000000053 */
[----:B------:R-:W-:Y:S01]  /*2620*/  FFMA.FTZ R5, R89, R4, R8 ;  /* 0x0000000459057223 */ /* 0x000fe20000010008 */
[C---:B------:R-:W-:Y:S01]  /*2630*/  PRMT R12, R11.reuse, 0x7632, R12 ;  /* 0x000076320b0c7816 */ /* 0x040fe2000000000c */
[----:B------:R-:W-:Y:S02]  /*2640*/  IMAD.U32 R11, R11, 0x10000, RZ ;  /* 0x000100000b0b7824 */ /* 0x000fe400078e00ff */
[----:B------:R-:W-:Y:S01]  /*2650*/  FFMA.FTZ R6, R91, R6, R10 ;  /* 0x000000065b067223 */ /* 0x000fe2000001000a */
[----:B------:R-:W-:Y:S02]  /*2660*/  SHF.L.U32 R4, R14, 0x10, RZ ;  /* 0x000000100e047819 */ /* 0x000fe400000006ff */
[----:B------:R-:W-:Y:S01]  /*2670*/  SHF.L.U32 R7, R24, 0x10, RZ ;  /* 0x0000001018077819 */ /* 0x000fe200000006ff */
[----:B------:R-:W-:-:S02]  /*2680*/  FFMA.FTZ R14, R84, R11, R5 ;  /* 0x0000000b540e7223 */ /* 0x000fc40000010005 */
[----:B------:R-:W-:Y:S01]  /*2690*/  FFMA.FTZ R93, R89, R4, R6 ;  /* 0x00000004595d7223 */ /* 0x000fe20000010006 */
[----:B------:R-:W5:Y:S01]  /*26a0*/  LDG.E.128 R8, desc[UR6][R2.64+0x2800] ;  /* 0x0028000602087981 */ /* 0x000f62000c1e1d00 */
[----:B------:R-:W-:-:S03]  /*26b0*/  FFMA.FTZ R92, R81, R7, R92 ;  /* 0x00000007515c7223 */ /* 0x000fc6000001005c */
[----:B------:R-:W5:Y:S01]  /*26c0*/  LDG.E.128 R4, desc[UR6][R40.64+0x2800] ;  /* 0x0028000628047981 */ /* 0x000f62000c1e1d00 */
[----:B------:R-:W-:Y:S01]  /*26d0*/  PRMT R24, R24, 0x7632, R24 ;  /* 0x0000763218187816 */ /* 0x000fe20000000018 */
[----:B------:R-:W-:Y:S01]  /*26e0*/  IMAD.U32 R12, R12, 0x10000, RZ ;  /* 0x000100000c0c7824 */ /* 0x000fe200078e00ff */
[----:B------:R-:W-:Y:S02]  /*26f0*/  SHF.L.U32 R83, R83, 0x10, RZ ;  /* 0x0000001053537819 */ /* 0x000fe400000006ff */
[----:B------:R-:W-:-:S05]  /*2700*/  SHF.L.U32 R24, R24, 0x10, RZ ;  /* 0x0000001018187819 */ /* 0x000fca00000006ff */
[----:B------:R-:W-:Y:S01]  /*2710*/  FFMA.FTZ R24, R85, R24, R92 ;  /* 0x0000001855187223 */ /* 0x000fe2000001005c */
[----:B------:R-:W-:Y:S01]  /*2720*/  FFMA.FTZ R92, R83, R12, R14 ;  /* 0x0000000c535c7223 */ /* 0x000fe2000001000e */
[C---:B------:R-:W-:Y:S02]  /*2730*/  SHF.L.U32 R12, R28.reuse, 0x10, RZ ;  /* 0x000000101c0c7819 */ /* 0x040fe400000006ff */
[----:B------:R-:W-:Y:S01]  /*2740*/  PRMT R28, R28, 0x7632, R28 ;  /* 0x000076321c1c7816 */ /* 0x000fe2000000001c */
[----:B------:R-:W-:Y:S01]  /*2750*/  IMAD.U32 R96, R25, 0x10000, RZ ;  /* 0x0001000019607824 */ /* 0x000fe200078e00ff */
[----:B------:R-:W-:Y:S01]  /*2760*/  PRMT R13, R15, 0x7632, R13 ;  /* 0x000076320f0d7816 */ /* 0x000fe2000000000d */
[----:B------:R-:W-:Y:S01]  /*2770*/  FFMA.FTZ R14, R81, R12, R0 ;  /* 0x0000000c510e7223 */ /* 0x000fe20000010000 */
[----:B------:R-:W-:Y:S02]  /*2780*/  PRMT R25, R25, 0x7632, R25 ;  /* 0x0000763219197816 */ /* 0x000fe40000000019 */
[----:B------:R-:W-:-:S02]  /*2790*/  SHF.L.U32 R28, R28, 0x10, RZ ;  /* 0x000000101c1c7819 */ /* 0x000fc400000006ff */
[----:B------:R-:W-:Y:S01]  /*27a0*/  SHF.L.U32 R82, R13, 0x10, RZ ;  /* 0x000000100d527819 */ /* 0x000fe200000006ff */
[----:B------:R-:W-:Y:S01]  /*27b0*/  FFMA.FTZ R13, R87, R96, R24 ;  /* 0x00000060570d7223 */ /* 0x000fe20000010018 */
[----:B------:R-:W-:Y:S01]  /*27c0*/  SHF.L.U32 R15, R15, 0x10, RZ ;  /* 0x000000100f0f7819 */ /* 0x000fe200000006ff */
[----:B------:R-:W-:Y:S01]  /*27d0*/  FFMA.FTZ R96, R85, R28, R14 ;  /* 0x0000001c55607223 */ /* 0x000fe2000001000e */
[----:B------:R-:W-:Y:S02]  /*27e0*/  SHF.L.U32 R25, R25, 0x10, RZ ;  /* 0x0000001019197819 */ /* 0x000fe400000006ff */
[C---:B------:R-:W-:Y:S01]  /*27f0*/  SHF.L.U32 R28, R29.reuse, 0x10, RZ ;  /* 0x000000101d1c7819 */ /* 0x040fe200000006ff */
[----:B------:R-:W-:Y:S01]  /*2800*/  FFMA.FTZ R15, R84, R15, R93 ;  /* 0x0000000f540f7223 */ /* 0x000fe2000001005d */
[C---:B------:R-:W-:Y:S01]  /*2810*/  PRMT R0, R26.reuse, 0x7632, R0 ;  /* 0x000076321a007816 */ /* 0x040fe20000000000 */
[----:B------:R-:W-:Y:S02]  /*2820*/  IMAD.U32 R26, R26, 0x10000, RZ ;  /* 0x000100001a1a7824 */ /* 0x000fe400078e00ff */
[----:B------:R-:W-:Y:S01]  /*2830*/  FFMA.FTZ R12, R88, R25, R13 ;  /* 0x00000019580c7223 */ /* 0x000fe2000001000d */
[----:B------:R-:W-:Y:S01]  /*2840*/  PRMT R25, R29, 0x7632, R25 ;  /* 0x000076321d197816 */ /* 0x000fe20000000019 */
[----:B------:R-:W-:Y:S01]  /*2850*/  FFMA.FTZ R93, R87, R28, R96 ;  /* 0x0000001c575d7223 */ /* 0x000fe20000010060 */
[----:B------:R-:W-:Y:S01]  /*2860*/  SHF.L.U32 R0, R0, 0x10, RZ ;  /* 0x0000001000007819 */ /* 0x000fe200000006ff */
[----:B------:R-:W-:Y:S01]  /*2870*/  FFMA.FTZ R26, R91, R26, R12 ;  /* 0x0000001a5b1a7223 */ /* 0x000fe2000001000c */
[C---:B--2---:R-:W-:Y:S01]  /*2880*/  PRMT R28, R16.reuse, 0x7632, R28 ;  /* 0x00007632101c7816 */ /* 0x044fe2000000001c */
[----:B------:R-:W-:Y:S01]  /*2890*/  FFMA.FTZ R82, R83, R82, R15 ;  /* 0x0000005253527223 */ /* 0x000fe2000001000f */
[----:B------:R-:W-:Y:S01]  /*28a0*/  SHF.L.U32 R16, R16, 0x10, RZ ;  /* 0x0000001010107819 */ /* 0x000fe200000006ff */
[----:B------:R-:W2:Y:S01]  /*28b0*/  LDG.E.128 R12, desc[UR6][R2.64+0x6000] ;  /* 0x00600006020c7981 */ /* 0x000ea2000c1e1d00 */
[----:B------:R-:W-:Y:S01]  /*28c0*/  PRMT R24, R27, 0x7632, R24 ;  /* 0x000076321b187816 */ /* 0x000fe20000000018 */
        /* <DEDUP_REMOVED lines=9> */
[----:B------:R-:W-:Y:S01]  /*2960*/  FFMA.FTZ R90, R85, R28, R90 ;  /* 0x0000001c555a7223 */ /* 0x000fe2000001005a */
[----:B------:R-:W-:Y:S01]  /*2970*/  PRMT R27, R17, 0x7632, R27 ;  /* 0x00007632111b7816 */ /* 0x000fe2000000001b */
[----:B------:R-:W-:Y:S01]  /*2980*/  FFMA.FTZ R26, R91, R0, R26 ;  /* 0x000000005b1a7223 */ /* 0x000fe2000001001a */
[----:B------:R-:W-:Y:S01]  /*2990*/  SHF.L.U32 R28, R17, 0x10, RZ ;  /* 0x00000010111c7819 */ /* 0x000fe200000006ff */
[----:B------:R-:W-:Y:S01]  /*29a0*/  IMAD.U32 R30, R30, 0x10000, RZ ;  /* 0x000100001e1e7824 */ /* 0x000fe200078e00ff */
[----:B------:R-:W-:Y:S01]  /*29b0*/  SHF.L.U32 R0, R24, 0x10, RZ ;  /* 0x0000001018007819 */ /* 0x000fe200000006ff */
[----:B------:R-:W-:Y:S01]  /*29c0*/  IMAD.U32 R27, R27, 0x10000, RZ ;  /* 0x000100001b1b7824 */ /* 0x000fe200078e00ff */
[----:B------:R-:W-:Y:S01]  /*29d0*/  SHF.L.U32 R17, R31, 0x10, RZ ;  /* 0x000000101f117819 */ /* 0x000fe200000006ff */
[----:B------:R-:W-:Y:S01]  /*29e0*/  FFMA.FTZ R25, R89, R30, R26 ;  /* 0x0000001e59197223 */ /* 0x000fe2000001001a */
[----:B------:R-:W-:Y:S01]  /*29f0*/  FFMA.FTZ R29, R87, R28, R90 ;  /* 0x0000001c571d7223 */ /* 0x000fe2000001005a */
[----:B------:R-:W-:-:S02]  /*2a00*/  FFMA.FTZ R0, R83, R0, R16 ;  /* 0x0000000053007223 */ /* 0x000fc40000010010 */
[----:B------:R-:W-:Y:S01]  /*2a10*/  FFMA.FTZ R16, R84, R17, R25 ;  /* 0x0000001154107223 */ /* 0x000fe20000010019 */
[----:B------:R-:W-:Y:S01]  /*2a20*/  FFMA.FTZ R28, R88, R27, R29 ;  /* 0x0000001b581c7223 */ /* 0x000fe2000001001d */
[C---:B---3--:R-:W-:Y:S01]  /*2a30*/  SHF.L.U32 R29, R20.reuse, 0x10, RZ ;  /* 0x00000010141d7819 */ /* 0x048fe200000006ff */
[----:B------:R-:W3:Y:S01]  /*2a40*/  LDG.E.128 R24, desc[UR6][R2.64+0x9800] ;  /* 0x0098000602187981 */ /* 0x000ee2000c1e1d00 */
[----:B------:R-:W-:Y:S02]  /*2a50*/  PRMT R20, R20, 0x7632, R20 ;  /* 0x0000763214147816 */ /* 0x000fe40000000014 */
[C---:B------:R-:W-:Y:S02]  /*2a60*/  PRMT R17, R18.reuse, 0x7632, R17 ;  /* 0x0000763212117816 */ /* 0x040fe40000000011 */
[----:B------:R-:W-:Y:S01]  /*2a70*/  SHF.L.U32 R18, R18, 0x10, RZ ;  /* 0x0000001012127819 */ /* 0x000fe200000006ff */
[----:B------:R-:W-:Y:S01]  /*2a80*/  FFMA.FTZ R90, R81, R29, R80 ;  /* 0x0000001d515a7223 */ /* 0x000fe20000010050 */
[----:B------:R-:W-:-:S02]  /*2a90*/  SHF.L.U32 R30, R20, 0x10, RZ ;  /* 0x00000010141e7819 */ /* 0x000fc400000006ff */
[----:B------:R-:W-:Y:S01]  /*2aa0*/  PRMT R31, R31, 0x7632, R31 ;  /* 0x000076321f1f7816 */ /* 0x000fe2000000001f */
[----:B------:R-:W-:Y:S01]  /*2ab0*/  FFMA.FTZ R18, R91, R18, R28 ;  /* 0x000000125b127223 */ /* 0x000fe2000001001c */
[----:B------:R-:W-:Y:S01]  /*2ac0*/  SHF.L.U32 R28, R21, 0x10, RZ ;  /* 0x00000010151c7819 */ /* 0x000fe200000006ff */
[----:B------:R-:W-:Y:S02]  /*2ad0*/  FFMA.FTZ R30, R85, R30, R90 ;  /* 0x0000001e551e7223 */ /* 0x000fe4000001005a */
[----:B------:R-:W-:Y:S01]  /*2ae0*/  IMAD.U32 R80, R31, 0x10000, RZ ;  /* 0x000100001f507824 */ /* 0x000fe200078e00ff */
[----:B------:R-:W-:Y:S01]  /*2af0*/  PRMT R21, R21, 0x7632, R21 ;  /* 0x0000763215157816 */ /* 0x000fe20000000015 */
[----:B------:R-:W-:Y:S02]  /*2b00*/  FFMA.FTZ R97, R87, R28, R30 ;  /* 0x0000001c57617223 */ /* 0x000fe4000001001e */
[----:B------:R-:W-:Y:S01]  /*2b10*/  FFMA.FTZ R80, R83, R80, R16 ;  /* 0x0000005053507223 */ /* 0x000fe20000010010 */
[----:B------:R-:W3:Y:S01]  /*2b20*/  LDG.E.128 R28, desc[UR6][R2.64+0xd000] ;  /* 0x00d00006021c7981 */ /* 0x000ee2000c1e1d00 */
[----:B----4-:R-:W-:-:S02]  /*2b30*/  SHF.L.U32 R16, R36, 0x10, RZ ;  /* 0x0000001024107819 */ /* 0x010fc400000006ff */
[----:B------:R-:W-:Y:S01]  /*2b40*/  SHF.L.U32 R20, R17, 0x10, RZ ;  /* 0x0000001011147819 */ /* 0x000fe200000006ff */
[----:B------:R-:W-:Y:S01]  /*2b50*/  IMAD.U32 R95, R21, 0x10000, RZ ;  /* 0x00010000155f7824 */ /* 0x000fe200078e00ff */
[----:B------:R-:W-:Y:S01]  /*2b60*/  PRMT R36, R36, 0x7632, R36 ;  /* 0x0000763224247816 */ /* 0x000fe20000000024 */
[----:B------:R-:W-:Y:S01]  /*2b70*/  FFMA.FTZ R96, R81, R16, R86 ;  /* 0x0000001051607223 */ /* 0x000fe20000010056 */
[C---:B------:R-:W-:Y:S01]  /*2b80*/  SHF.L.U32 R16, R22.reuse, 0x10, RZ ;  /* 0x0000001016107819 */ /* 0x040fe200000006ff */
[----:B------:R-:W-:Y:S01]  /*2b90*/  FFMA.FTZ R93, R89, R20, R18 ;  /* 0x00000014595d7223 */ /* 0x000fe20000010012 */
[----:B------:R-:W-:Y:S01]  /*2ba0*/  PRMT R22, R22, 0x7632, R22 ;  /* 0x0000763216167816 */ /* 0x000fe20000000016 */
[--C-:B------:R-:W-:Y:S01]  /*2bb0*/  FFMA.FTZ R18, R88, R95, R97.reuse ;  /* 0x0000005f58127223 */ /* 0x100fe20000010061 */
[----:B------:R-:W-:Y:S02]  /*2bc0*/  SHF.L.U32 R90, R36, 0x10, RZ ;  /* 0x00000010245a7819 */ /* 0x000fe400000006ff */
[----:B------:R-:W-:Y:S01]  /*2bd0*/  SHF.L.U32 R17, R19, 0x10, RZ ;  /* 0x0000001013117819 */ /* 0x000fe200000006ff */
[----:B------:R-:W-:Y:S01]  /*2be0*/  FFMA.FTZ R86, R91, R16, R18 ;  /* 0x000000105b567223 */ /* 0x000fe20000010012 */
[----:B------:R-:W-:Y:S01]  /*2bf0*/  SHF.L.U32 R22, R22, 0x10, RZ ;  /* 0x0000001016167819 */ /* 0x000fe200000006ff */
[----:B------:R-:W-:Y:S01]  /*2c00*/  FFMA.FTZ R98, R85, R90, R96 ;  /* 0x0000005a55627223 */ /* 0x000fe20000010060 */
[----:B-----5:R-:W-:Y:S01]  /*2c10*/  PRMT R97, R32, 0x7632, R97 ;  /* 0x0000763220617816 */ /* 0x020fe20000000061 */
[----:B------:R-:W-:Y:S01]  /*2c20*/  FFMA.FTZ R20, R84, R17, R93 ;  /* 0x0000001154147223 */ /* 0x000fe2000001005d */
[----:B------:R-:W-:-:S02]  /*2c30*/  SHF.L.U32 R32, R32, 0x10, RZ ;  /* 0x0000001020207819 */ /* 0x000fc400000006ff */
[----:B------:R-:W-:Y:S02]  /*2c40*/  PRMT R21, R19, 0x7632, R21 ;  /* 0x0000763213157816 */ /* 0x000fe40000000015 */
[C---:B------:R-:W-:Y:S01]  /*2c50*/  PRMT R90, R37.reuse, 0x7632, R90 ;  /* 0x00007632255a7816 */ /* 0x040fe2000000005a */
[----:B------:R-:W4:Y:S01]  /*2c60*/  LDG.E.128 R16, desc[UR6][R2.64+0x10800] ;  /* 0x0108000602107981 */ /* 0x000f22000c1e1d00 */
[----:B------:R-:W-:Y:S01]  /*2c70*/  SHF.L.U32 R96, R37, 0x10, RZ ;  /* 0x0000001025607819 */ /* 0x000fe200000006ff */
[----:B------:R-:W-:Y:S01]  /*2c80*/  FFMA.FTZ R37, R89, R22, R86 ;  /* 0x0000001659257223 */ /* 0x000fe20000010056 */
[----:B------:R-:W-:Y:S01]  /*2c90*/  SHF.L.U32 R86, R97, 0x10, RZ ;  /* 0x0000001061567819 */ /* 0x000fe200000006ff */
        /* <DEDUP_REMOVED lines=8> */
[----:B------:R-:W-:Y:S01]  /*2d20*/  PRMT R36, R23, 0x7632, R36 ;  /* 0x0000763217247816 */ /* 0x000fe20000000024 */
[----:B------:R-:W-:Y:S01]  /*2d30*/  FFMA.FTZ R87, R87, R90, R86 ;  /* 0x0000005a57577223 */ /* 0x000fe20000010056 */
[----:B------:R-:W-:Y:S01]  /*2d40*/  IMAD.U32 R33, R33, 0x10000, RZ ;  /* 0x0001000021217824 */ /* 0x000fe200078e00ff */
[----:B------:R-:W-:Y:S01]  /*2d50*/  PRMT R38, R38, 0x7632, R38 ;  /* 0x0000763226267816 */ /* 0x000fe20000000026 */
[----:B------:R-:W-:-:S02]  /*2d60*/  IMAD.U32 R23, R23, 0x10000, RZ ;  /* 0x0001000017177824 */ /* 0x000fc400078e00ff */
[----:B------:R-:W-:Y:S01]  /*2d70*/  FFMA.FTZ R22, R91, R22, R32 ;  /* 0x000000165b167223 */ /* 0x000fe20000010020 */
[----:B------:R-:W-:Y:S02]  /*2d80*/  IMAD.U32 R32, R34, 0x10000, RZ ;  /* 0x0001000022207824 */ /* 0x000fe400078e00ff */
[----:B------:R-:W-:Y:S01]  /*2d90*/  FFMA.FTZ R86, R88, R33, R87 ;  /* 0x0000002158567223 */ /* 0x000fe20000010057 */
[----:B------:R-:W-:Y:S01]  /*2da0*/  FFMA.FTZ R23, R84, R23, R37 ;  /* 0x0000001754177223 */ /* 0x000fe20000010025 */
[----:B------:R-:W-:Y:S02]  /*2db0*/  SHF.L.U32 R21, R21, 0x10, RZ ;  /* 0x0000001015157819 */ /* 0x000fe400000006ff */
[----:B------:R-:W-:Y:S02]  /*2dc0*/  SHF.L.U32 R36, R36, 0x10, RZ ;  /* 0x0000001024247819 */ /* 0x000fe400000006ff */
[----:B------:R-:W-:Y:S01]  /*2dd0*/  SHF.L.U32 R38, R38, 0x10, RZ ;  /* 0x0000001026267819 */ /* 0x000fe200000006ff */
[----:B------:R-:W-:Y:S01]  /*2de0*/  FFMA.FTZ R86, R91, R32, R86 ;  /* 0x000000205b567223 */ /* 0x000fe20000010056 */
[C---:B------:R-:W-:Y:S01]  /*2df0*/  PRMT R32, R48.reuse, 0x7632, R32 ;  /* 0x0000763230207816 */ /* 0x040fe20000000020 */
[C---:B------:R-:W-:Y:S01]  /*2e00*/  FFMA.FTZ R90, R83.reuse, R21, R20 ;  /* 0x00000015535a7223 */ /* 0x040fe20000010014 */
[----:B------:R-:W-:Y:S01]  /*2e10*/  FFMA.FTZ R88, R83, R36, R23 ;  /* 0x0000002453587223 */ /* 0x000fe20000010017 */
[----:B------:R-:W-:Y:S01]  /*2e20*/  FFMA.FTZ R37, R89, R38, R22 ;  /* 0x0000002659257223 */ /* 0x000fe20000010016 */
[----:B------:R-:W-:Y:S01]  /*2e30*/  SHF.L.U32 R48, R48, 0x10, RZ ;  /* 0x0000001030307819 */ /* 0x000fe200000006ff */
[----:B------:R-:W5:Y:S01]  /*2e40*/  LDG.E.128 R20, desc[UR6][R2.64+0x14000] ;  /* 0x0140000602147981 */ /* 0x000f62000c1e1d00 */
[----:B------:R-:W-:-:S02]  /*2e50*/  PRMT R81, R52, 0x7632, R81 ;  /* 0x0000763234517816 */ /* 0x000fc40000000051 */
[----:B------:R-:W-:Y:S02]  /*2e60*/  SHF.L.U32 R85, R52, 0x10, RZ ;  /* 0x0000001034557819 */ /* 0x000fe400000006ff */
[----:B------:R-:W-:Y:S02]  /*2e70*/  PRMT R34, R34, 0x7632, R34 ;  /* 0x0000763222227816 */ /* 0x000fe40000000022 */
[----:B------:R-:W-:Y:S01]  /*2e80*/  SHF.L.U32 R36, R32, 0x10, RZ ;  /* 0x0000001020247819 */ /* 0x000fe200000006ff */
[----:B------:R-:W-:Y:S01]  /*2e90*/  FFMA.FTZ R48, R85, R48, R92 ;  /* 0x0000003055307223 */ /* 0x000fe2000001005c */
[----:B------:R-:W-:Y:S01]  /*2ea0*/  SHF.L.U32 R81, R81, 0x10, RZ ;  /* 0x0000001051517819 */ /* 0x000fe200000006ff */
[----:B------:R-:W-:Y:S01]  /*2eb0*/  IMAD.U32 R34, R34, 0x10000, RZ ;  /* 0x0001000022227824 */ /* 0x000fe200078e00ff */
[----:B------:R-:W-:Y:S01]  /*2ec0*/  SHF.L.U32 R33, R39, 0x10, RZ ;  /* 0x0000001027217819 */ /* 0x000fe200000006ff */
[----:B------:R-:W-:Y:S02]  /*2ed0*/  IMAD.U32 R87, R53, 0x10000, RZ ;  /* 0x0001000035577824 */ /* 0x000fe400078e00ff */
[----:B------:R-:W-:Y:S01]  /*2ee0*/  FFMA.FTZ R52, R81, R36, R48 ;  /* 0x0000002451347223 */ /* 0x000fe20000010030 */
[----:B------:R-:W-:Y:S01]  /*2ef0*/  SHF.L.U32 R48, R49, 0x10, RZ ;  /* 0x0000001031307819 */ /* 0x000fe200000006ff */
[----:B------:R-:W-:Y:S01]  /*2f00*/  FFMA.FTZ R89, R89, R34, R86 ;  /* 0x0000002259597223 */ /* 0x000fe20000010056 */
[----:B------:R-:W-:-:S02]  /*2f10*/  PRMT R34, R49, 0x7632, R34 ;  /* 0x0000763231227816 */ /* 0x000fc40000000022 */
[----:B------:R-:W-:Y:S01]  /*2f20*/  PRMT R86, R53, 0x7632, R86 ;  /* 0x0000763235567816 */ /* 0x000fe20000000056 */
[----:B------:R-:W-:Y:S01]  /*2f30*/  FFMA.FTZ R92, R84, R33, R37 ;  /* 0x00000021545c7223 */ /* 0x000fe20000010025 */
[----:B------:R-:W-:Y:S01]  /*2f40*/  PRMT R32, R39, 0x7632, R32 ;  /* 0x0000763227207816 */ /* 0x000fe20000000020 */
[----:B------:R-:W-:Y:S01]  /*2f50*/  FFMA.FTZ R53, R87, R48, R52 ;  /* 0x0000003057357223 */ /* 0x000fe20000010034 */
[----:B------:R-:W5:Y:S01]  /*2f60*/  LDG.E.128 R36, desc[UR6][R2.64+0x17800] ;  /* 0x0178000602247981 */ /* 0x000f62000c1e1d00 */
[C---:B------:R-:W-:Y:S02]  /*2f70*/  SHF.L.U32 R33, R35.reuse, 0x10, RZ ;  /* 0x0000001023217819 */ /* 0x040fe400000006ff */
[----:B------:R-:W-:Y:S01]  /*2f80*/  PRMT R48, R35, 0x7632, R48 ;  /* 0x0000763223307816 */ /* 0x000fe20000000030 */
[----:B------:R-:W-:Y:S01]  /*2f90*/  IMAD.U32 R86, R86, 0x10000, RZ ;  /* 0x0001000056567824 */ /* 0x000fe200078e00ff */
[----:B------:R-:W-:Y:S01]  /*2fa0*/  SHF.L.U32 R49, R34, 0x10, RZ ;  /* 0x0000001022317819 */ /* 0x000fe200000006ff */
[----:B------:R-:W-:Y:S01]  /*2fb0*/  FFMA.FTZ R94, R84, R33, R89 ;  /* 0x00000021545e7223 */ /* 0x000fe20000010059 */
[----:B------:R-:W-:-:S02]  /*2fc0*/  SHF.L.U32 R48, R48, 0x10, RZ ;  /* 0x0000001030307819 */ /* 0x000fc400000006ff */
[----:B------:R-:W-:Y:S01]  /*2fd0*/  PRMT R91, R56, 0x7632, R91 ;  /* 0x00007632385b7816 */ /* 0x000fe2000000005b */
[----:B------:R-:W-:Y:S01]  /*2fe0*/  FFMA.FTZ R52, R86, R49, R53 ;  /* 0x0000003156347223 */ /* 0x000fe20000010035 */
[----:B------:R-:W-:Y:S01]  /*2ff0*/  PRMT R49, R50, 0x7632, R49 ;  /* 0x0000763232317816 */ /* 0x000fe20000000031 */
[----:B------:R-:W-:Y:S01]  /*3000*/  IMAD.U32 R56, R56, 0x10000, RZ ;  /* 0x0001000038387824 */ /* 0x000fe200078e00ff */
[----:B------:R-:W-:Y:S01]  /*3010*/  SHF.L.U32 R32, R32, 0x10, RZ ;  /* 0x0000001020207819 */ /* 0x000fe200000006ff */
[----:B------:R-:W-:Y:S01]  /*3020*/  FFMA.FTZ R94, R83, R48, R94 ;  /* 0x00000030535e7223 */ /* 0x000fe2000001005e */
[----:B------:R-:W-:Y:S02]  /*3030*/  SHF.L.U32 R50, R50, 0x10, RZ ;  /* 0x0000001032327819 */ /* 0x000fe400000006ff */
[C---:B------:R-:W-:Y:S01]  /*3040*/  SHF.L.U32 R89, R54.reuse, 0x10, RZ ;  /* 0x0000001036597819 */ /* 0x040fe200000006ff */
[----:B------:R-:W-:Y:S01]  /*3050*/  FFMA.FTZ R56, R85, R56, R82 ;  /* 0x0000003855387223 */ /* 0x000fe20000010052 */
[----:B------:R-:W-:Y:S01]  /*3060*/  SHF.L.U32 R48, R91, 0x10, RZ ;  /* 0x000000105b307819 */ /* 0x000fe200000006ff */
[----:B------:R-:W-:Y:S01]  /*3070*/  FFMA.FTZ R92, R83, R32, R92 ;  /* 0x00000020535c7223 */ /* 0x000fe2000001005c */
[----:B------:R-:W-:Y:S01]  /*3080*/  PRMT R84, R54, 0x7632, R84 ;  /* 0x0000763236547816 */ /* 0x000fe20000000054 */
[----:B------:R-:W-:Y:S01]  /*3090*/  FFMA.FTZ R53, R89, R50, R52 ;  /* 0x0000003259357223 */ /* 0x000fe20000010034 */
[----:B------:R-:W5:Y:S01]  /*30a0*/  LDG.E.128 R32, desc[UR6][R2.64+0x1b000] ;  /* 0x01b0000602207981 */ /* 0x000f62000c1e1d00 */
[C---:B------:R-:W-:Y:S01]  /*30b0*/  PRMT R50, R57.reuse, 0x7632, R50 ;  /* 0x0000763239327816 */ /* 0x040fe20000000032 */
[----:B------:R-:W-:-:S02]  /*30c0*/  IMAD.U32 R52, R57, 0x10000, RZ ;  /* 0x0001000039347824 */ /* 0x000fc400078e00ff */
        /* <DEDUP_REMOVED lines=11> */
[C---:B------:R-:W-:Y:S01]  /*3180*/  PRMT R57, R58.reuse, 0x7632, R57 ;  /* 0x000076323a397816 */ /* 0x040fe20000000039 */
[----:B------:R-:W-:Y:S01]  /*3190*/  IMAD.U32 R58, R58, 0x10000, RZ ;  /* 0x000100003a3a7824 */ /* 0x000fe200078e00ff */
        /* <DEDUP_REMOVED lines=8> */
[----:B------:R-:W5:Y:S01]  /*3220*/  LDG.E.128 R48, desc[UR6][R2.64+0x3000] ;  /* 0x0030000602307981 */ /* 0x000f62000c1e1d00 */
[----:B------:R-:W-:-:S02]  /*3230*/  IMAD.U32 R57, R57, 0x10000, RZ ;  /* 0x0001000039397824 */ /* 0x000fc400078e00ff */
[----:B------:R-:W-:Y:S01]  /*3240*/  FFMA.FTZ R0, R83, R56, R96 ;  /* 0x0000003853007223 */ /* 0x000fe20000010060 */
[----:B------:R-:W-:Y:S01]  /*3250*/  SHF.L.U32 R56, R65, 0x10, RZ ;  /* 0x0000001041387819 */ /* 0x000fe200000006ff */
[----:B------:R0:W5:Y:S01]  /*3260*/  LDG.E.128 R52, desc[UR6][R40.64+0x3000] ;  /* 0x0030000628347981 */ /* 0x000162000c1e1d00 */
[----:B------:R-:W-:Y:S01]  /*3270*/  FFMA.FTZ R58, R81, R58, R64 ;  /* 0x0000003a513a7223 */ /* 0x000fe20000010040 */
[----:B------:R-:W-:Y:S01]  /*3280*/  FFMA.FTZ R57, R84, R57, R91 ;  /* 0x0000003954397223 */ /* 0x000fe2000001005b */
[----:B------:R-:W-:Y:S02]  /*3290*/  PRMT R65, R65, 0x7632, R65 ;  /* 0x0000763241417816 */ /* 0x000fe40000000041 */
[----:B------:R-:W-:Y:S01]  /*32a0*/  FFMA.FTZ R91, R87, R56, R58 ;  /* 0x00000038575b7223 */ /* 0x000fe2000001003a */
[C---:B0-----:R-:W-:Y:S02]  /*32b0*/  PRMT R40, R60.reuse, 0x7632, R40 ;  /* 0x000076323c287816 */ /* 0x041fe40000000028 */
[----:B------:R-:W-:Y:S01]  /*32c0*/  SHF.L.U32 R60, R60, 0x10, RZ ;  /* 0x000000103c3c7819 */ /* 0x000fe200000006ff */
[----:B------:R-:W-:Y:S01]  /*32d0*/  IMAD.U32 R41, R59, 0x10000, RZ ;  /* 0x000100003b297824 */ /* 0x000fe200078e00ff */
[----:B------:R-:W-:-:S03]  /*32e0*/  SHF.L.U32 R56, R40, 0x10, RZ ;  /* 0x0000001028387819 */ /* 0x000fc600000006ff */
[----:B------:R-:W-:Y:S01]  /*32f0*/  FFMA.FTZ R58, R85, R60, R80 ;  /* 0x0000003c553a7223 */ /* 0x000fe20000010050 */
[----:B------:R-:W-:Y:S01]  /*3300*/  SHF.L.U32 R65, R65, 0x10, RZ ;  /* 0x0000001041417819 */ /* 0x000fe200000006ff */
[----:B------:R-:W-:Y:S01]  /*3310*/  FFMA.FTZ R60, R82, R41, R57 ;  /* 0x00000029523c7223 */ /* 0x000fe20000010039 */
[----:B------:R-:W-:Y:S01]  /*3320*/  PRMT R41, R61, 0x7632, R41 ;  /* 0x000076323d297816 */ /* 0x000fe20000000029 */
[----:B------:R-:W-:Y:S01]  /*3330*/  FFMA.FTZ R98, R81, R56, R58 ;  /* 0x0000003851627223 */ /* 0x000fe2000001003a */
[----:B------:R-:W-:Y:S01]  /*3340*/  SHF.L.U32 R96, R61, 0x10, RZ ;  /* 0x000000103d607819 */ /* 0x000fe200000006ff */
[----:B------:R-:W-:Y:S01]  /*3350*/  FFMA.FTZ R80, R86, R65, R91 ;  /* 0x0000004156507223 */ /* 0x000fe2000001005b */
[C---:B------:R-:W-:Y:S02]  /*3360*/  SHF.L.U32 R64, R66.reuse, 0x10, RZ ;  /* 0x0000001042407819 */ /* 0x040fe400000006ff */
[----:B------:R-:W-:Y:S01]  /*3370*/  SHF.L.U32 R41, R41, 0x10, RZ ;  /* 0x0000001029297819 */ /* 0x000fe200000006ff */
[----:B------:R-:W-:Y:S01]  /*3380*/  FFMA.FTZ R65, R87, R96, R98 ;  /* 0x0000006057417223 */ /* 0x000fe20000010062 */
[----:B------:R-:W-:Y:S01]  /*3390*/  PRMT R66, R66, 0x7632, R66 ;  /* 0x0000763242427816 */ /* 0x000fe20000000042 */
[----:B------:R-:W-:Y:S01]  /*33a0*/  FFMA.FTZ R61, R89, R64, R80 ;  /* 0x00000040593d7223 */ /* 0x000fe20000010050 */
[----:B------:R-:W-:Y:S01]  /*33b0*/  PRMT R40, R59, 0x7632, R40 ;  /* 0x000076323b287816 */ /* 0x000fe20000000028 */
[----:B------:R-:W-:Y:S01]  /*33c0*/  FFMA.FTZ R80, R86, R41, R65 ;  /* 0x0000002956507223 */ /* 0x000fe20000010041 */
[----:B------:R-:W-:Y:S01]  /*33d0*/  SHF.L.U32 R41, R66, 0x10, RZ ;  /* 0x0000001042297819 */ /* 0x000fe200000006ff */
[C---:B------:R-:W-:Y:S01]  /*33e0*/  IMAD.U32 R64, R62.reuse, 0x10000, RZ ;  /* 0x000100003e407824 */ /* 0x040fe200078e00ff */
[----:B------:R-:W5:Y:S01]  /*33f0*/  LDG.E.128 R56, desc[UR6][R2.64+0x6800] ;  /* 0x0068000602387981 */ /* 0x000f62000c1e1d00 */
[----:B------:R-:W-:Y:S01]  /*3400*/  PRMT R62, R62, 0x7632, R62 ;  /* 0x000076323e3e7816 */ /* 0x000fe2000000003e */
[----:B------:R-:W-:-:S02]  /*3410*/  IMAD.U32 R40, R40, 0x10000, RZ ;  /* 0x0001000028287824 */ /* 0x000fc400078e00ff */
[----:B------:R-:W-:Y:S01]  /*3420*/  FFMA.FTZ R41, R84, R41, R61 ;  /* 0x0000002954297223 */ /* 0x000fe2000001003d */
[----:B------:R-:W-:Y:S02]  /*3430*/  SHF.L.U32 R61, R62, 0x10, RZ ;  /* 0x000000103e3d7819 */ /* 0x000fe400000006ff */
[C---:B------:R-:W-:Y:S01]  /*3440*/  PRMT R62, R68.reuse, 0x7632, R62 ;  /* 0x00007632443e7816 */ /* 0x040fe2000000003e */
[--C-:B------:R-:W-:Y:S01]  /*3450*/  FFMA.FTZ R40, R83, R40, R60.reuse ;  /* 0x0000002853287223 */ /* 0x100fe2000001003c */
[----:B------:R-:W-:Y:S02]  /*3460*/  SHF.L.U32 R68, R68, 0x10, RZ ;  /* 0x0000001044447819 */ /* 0x000fe400000006ff */
[C---:B------:R-:W-:Y:S02]  /*3470*/  PRMT R60, R67.reuse, 0x7632, R60 ;  /* 0x00007632433c7816 */ /* 0x040fe4000000003c */
[----:B------:R-:W-:Y:S01]  /*3480*/  SHF.L.U32 R67, R67, 0x10, RZ ;  /* 0x0000001043437819 */ /* 0x000fe200000006ff */
[----:B------:R-:W-:Y:S01]  /*3490*/  FFMA.FTZ R68, R85, R68, R90 ;  /* 0x0000004455447223 */ /* 0x000fe2000001005a */
[----:B------:R-:W-:Y:S01]  /*34a0*/  SHF.L.U32 R62, R62, 0x10, RZ ;  /* 0x000000103e3e7819 */ /* 0x000fe200000006ff */
[----:B------:R-:W-:-:S02]  /*34b0*/  FFMA.FTZ R65, R89, R64, R80 ;  /* 0x0000004059417223 */ /* 0x000fc40000010050 */
[----:B------:R-:W-:Y:S01]  /*34c0*/  FFMA.FTZ R66, R82, R67, R41 ;  /* 0x0000004352427223 */ /* 0x000fe20000010029 */
[----:B------:R-:W-:Y:S02]  /*34d0*/  IMAD.U32 R41, R63, 0x10000, RZ ;  /* 0x000100003f297824 */ /* 0x000fe400078e00ff */
[----:B------:R-:W-:Y:S01]  /*34e0*/  FFMA.FTZ R90, R81, R62, R68 ;  /* 0x0000003e515a7223 */ /* 0x000fe20000010044 */
[----:B------:R-:W-:Y:S01]  /*34f0*/  FFMA.FTZ R61, R84, R61, R65 ;  /* 0x0000003d543d7223 */ /* 0x000fe20000010041 */
[----:B------:R-:W-:Y:S01]  /*3500*/  PRMT R63, R63, 0x7632, R63 ;  /* 0x000076323f3f7816 */ /* 0x000fe2000000003f */
[C---:B------:R-:W-:Y:S01]  /*3510*/  IMAD.U32 R68, R69.reuse, 0x10000, RZ ;  /* 0x0001000045447824 */ /* 0x040fe200078e00ff */
[----:B------:R-:W-:Y:S01]  /*3520*/  PRMT R69, R69, 0x7632, R69 ;  /* 0x0000763245457816 */ /* 0x000fe20000000045 */
[----:B------:R-:W-:Y:S01]  /*3530*/  FFMA.FTZ R65, R82, R41, R61 ;  /* 0x0000002952417223 */ /* 0x000fe2000001003d */
[----:B------:R-:W-:Y:S01]  /*3540*/  SHF.L.U32 R64, R60, 0x10, RZ ;  /* 0x000000103c407819 */ /* 0x000fe200000006ff */
[----:B------:R-:W-:Y:S01]  /*3550*/  FFMA.FTZ R91, R87, R68, R90 ;  /* 0x00000044575b7223 */ /* 0x000fe2000001005a */
[----:B------:R-:W-:-:S02]  /*3560*/  SHF.L.U32 R80, R63, 0x10, RZ ;  /* 0x000000103f507819 */ /* 0x000fc400000006ff */
[----:B------:R-:W-:Y:S01]  /*3570*/  SHF.L.U32 R69, R69, 0x10, RZ ;  /* 0x0000001045457819 */ /* 0x000fe200000006ff */
[----:B------:R-:W5:Y:S01]  /*3580*/  LDG.E.128 R60, desc[UR6][R2.64+0xa000] ;  /* 0x00a00006023c7981 */ /* 0x000f62000c1e1d00 */
[C---:B------:R-:W-:Y:S02]  /*3590*/  PRMT R90, R72.reuse, 0x7632, R90 ;  /* 0x00007632485a7816 */ /* 0x040fe4000000005a */
[----:B------:R-:W-:Y:S02]  /*35a0*/  SHF.L.U32 R93, R72, 0x10, RZ ;  /* 0x00000010485d7819 */ /* 0x000fe400000006ff */
[----:B------:R-:W-:Y:S01]  /*35b0*/  PRMT R68, R70, 0x7632, R68 ;  /* 0x0000763246447816 */ /* 0x000fe20000000044 */
[----:B------:R-:W-:Y:S01]  /*35c0*/  FFMA.FTZ R72, R86, R69, R91 ;  /* 0x0000004556487223 */ /* 0x000fe2000001005b */
[----:B------:R-:W-:Y:S01]  /*35d0*/  SHF.L.U32 R70, R70, 0x10, RZ ;  /* 0x0000001046467819 */ /* 0x000fe200000006ff */
[C---:B------:R-:W-:Y:S01]  /*35e0*/  FFMA.FTZ R41, R83.reuse, R64, R66 ;  /* 0x0000004053297223 */ /* 0x040fe20000010042 */
[----:B------:R-:W-:Y:S01]  /*35f0*/  FFMA.FTZ R80, R83, R80, R65 ;  /* 0x0000005053507223 */ /* 0x000fe20000010041 */
[----:B------:R-:W-:-:S02]  /*3600*/  IMAD.U32 R90, R90, 0x10000, RZ ;  /* 0x000100005a5a7824 */ /* 0x000fc400078e00ff */
[----:B------:R-:W-:Y:S01]  /*3610*/  FFMA.FTZ R88, R85, R93, R88 ;  /* 0x0000005d55587223 */ /* 0x000fe20000010058 */
[----:B------:R-:W5:Y:S01]  /*3620*/  LDG.E.128 R64, desc[UR6][R2.64+0xd800] ;  /* 0x00d8000602407981 */ /* 0x000f62000c1e1d00 */
[----:B------:R-:W-:Y:S01]  /*3630*/  SHF.L.U32 R69, R68, 0x10, RZ ;  /* 0x0000001044457819 */ /* 0x000fe200000006ff */
[----:B------:R-:W-:Y:S01]  /*3640*/  FFMA.FTZ R91, R89, R70, R72 ;  /* 0x00000046595b7223 */ /* 0x000fe20000010048 */
[----:B------:R-:W-:Y:S01]  /*3650*/  SHF.L.U32 R68, R73, 0x10, RZ ;  /* 0x0000001049447819 */ /* 0x000fe200000006ff */
[----:B------:R-:W-:Y:S02]  /*3660*/  FFMA.FTZ R88, R81, R90, R88 ;  /* 0x0000005a51587223 */ /* 0x000fe40000010058 */
[----:B------:R-:W-:Y:S01]  /*3670*/  FFMA.FTZ R91, R84, R69, R91 ;  /* 0x00000045545b7223 */ /* 0x000fe2000001005b */
[----:B------:R-:W-:Y:S01]  /*3680*/  SHF.L.U32 R69, R71, 0x10, RZ ;  /* 0x0000001047457819 */ /* 0x000fe200000006ff */
[----:B------:R-:W-:Y:S01]  /*3690*/  FFMA.FTZ R93, R87, R68, R88 ;  /* 0x00000044575d7223 */ /* 0x000fe20000010058 */
[----:B------:R-:W-:-:S02]  /*36a0*/  PRMT R73, R73, 0x7632, R73 ;  /* 0x0000763249497816 */ /* 0x000fc40000000049 */
[----:B------:R-:W-:Y:S02]  /*36b0*/  SHF.L.U32 R68, R76, 0x10, RZ ;  /* 0x000000104c447819 */ /* 0x000fe400000006ff */
[----:B------:R-:W-:Y:S01]  /*36c0*/  PRMT R76, R71, 0x7632, R76 ;  /* 0x00007632474c7816 */ /* 0x000fe2000000004c */
[----:B------:R-:W-:Y:S01]  /*36d0*/  FFMA.FTZ R88, R82, R69, R91 ;  /* 0x0000004552587223 */ /* 0x000fe2000001005b */
[----:B------:R-:W-:Y:S02]  /*36e0*/  IMAD.U32 R73, R73, 0x10000, RZ ;  /* 0x0001000049497824 */ /* 0x000fe400078e00ff */
[----:B------:R-:W-:Y:S01]  /*36f0*/  FFMA.FTZ R92, R85, R68, R92 ;  /* 0x00000044555c7223 */ /* 0x000fe2000001005c */
[----:B------:R-:W-:Y:S02]  /*3700*/  PRMT R69, R76, 0x7632, R69 ;  /* 0x000076324c457816 */ /* 0x000fe40000000045 */
[----:B------:R-:W-:Y:S01]  /*3710*/  SHF.L.U32 R68, R74, 0x10, RZ ;  /* 0x000000104a447819 */ /* 0x000fe200000006ff */
[----:B------:R-:W-:Y:S01]  /*3720*/  FFMA.FTZ R70, R86, R73, R93 ;  /* 0x0000004956467223 */ /* 0x000fe2000001005d */
[----:B------:R-:W-:-:S02]  /*3730*/  PRMT R74, R74, 0x7632, R74 ;  /* 0x000076324a4a7816 */ /* 0x000fc4000000004a */
[----:B------:R-:W-:Y:S01]  /*3740*/  SHF.L.U32 R72, R69, 0x10, RZ ;  /* 0x0000001045487819 */ /* 0x000fe200000006ff */
[----:B------:R-:W-:Y:S01]  /*3750*/  FFMA.FTZ R91, R89, R68, R70 ;  /* 0x00000044595b7223 */ /* 0x000fe20000010046 */
[----:B------:R-:W-:Y:S01]  /*3760*/  SHF.L.U32 R73, R74, 0x10, RZ ;  /* 0x000000104a497819 */ /* 0x000fe200000006ff */
[----:B------:R-:W5:Y:S01]  /*3770*/  LDG.E.128 R68, desc[UR6][R2.64+0x11000] ;  /* 0x0110000602447981 */ /* 0x000f62000c1e1d00 */
[----:B------:R-:W-:Y:S01]  /*3780*/  SHF.L.U32 R74, R77, 0x10, RZ ;  /* 0x000000104d4a7819 */ /* 0x000fe200000006ff */
[----:B------:R-:W-:Y:S01]  /*3790*/  FFMA.FTZ R92, R81, R72, R92 ;  /* 0x00000048515c7223 */ /* 0x000fe2000001005c */
[C---:B------:R-:W-:Y:S02]  /*37a0*/  PRMT R93, R44.reuse, 0x7632, R93 ;  /* 0x000076322c5d7816 */ /* 0x040fe4000000005d */
[----:B------:R-:W-:Y:S02]  /*37b0*/  PRMT R72, R77, 0x7632, R72 ;  /* 0x000076324d487816 */ /* 0x000fe40000000048 */
[----:B------:R-:W-:Y:S01]  /*37c0*/  SHF.L.U32 R44, R44, 0x10, RZ ;  /* 0x000000102c2c7819 */ /* 0x000fe200000006ff */
[----:B------:R-:W-:Y:S01]  /*37d0*/  FFMA.FTZ R73, R84, R73, R91 ;  /* 0x0000004954497223 */ /* 0x000fe2000001005b */
[----:B------:R-:W-:Y:S01]  /*37e0*/  FFMA.FTZ R91, R87, R74, R92 ;  /* 0x0000004a575b7223 */ /* 0x000fe2000001005c */
[----:B------:R-:W-:Y:S01]  /*37f0*/  SHF.L.U32 R74, R93, 0x10, RZ ;  /* 0x000000105d4a7819 */ /* 0x000fe200000006ff */
[----:B------:R-:W-:-:S02]  /*3800*/  IMAD.U32 R77, R72, 0x10000, RZ ;  /* 0x00010000484d7824 */ /* 0x000fc400078e00ff */
        /* <DEDUP_REMOVED lines=9> */
[----:B------:R-:W-:Y:S01]  /*38a0*/  FFMA.FTZ R85, R89, R44, R72 ;  /* 0x0000002c59557223 */ /* 0x000fe20000010048 */
[----:B------:R-:W-:-:S02]  /*38b0*/  FFMA.FTZ R91, R87, R92, R74 ;  /* 0x0000005c575b7223 */ /* 0x000fc4000001004a */
[----:B------:R-:W5:Y:S01]  /*38c0*/  LDG.E.128 R72, desc[UR6][R2.64+0x14800] ;  /* 0x0148000602487981 */ /* 0x000f62000c1e1d00 */
[----:B------:R-:W-:Y:S01]  /*38d0*/  IMAD.U32 R87, R45, 0x10000, RZ ;  /* 0x000100002d577824 */ /* 0x000fe200078e00ff */
[----:B------:R-:W-:Y:S01]  /*38e0*/  SHF.L.U32 R45, R76, 0x10, RZ ;  /* 0x000000104c2d7819 */ /* 0x000fe200000006ff */
[----:B------:R-:W-:Y:S01]  /*38f0*/  IMAD.U32 R76, R46, 0x10000, RZ ;  /* 0x000100002e4c7824 */ /* 0x000fe200078e00ff */
[----:B------:R-:W-:Y:S01]  /*3900*/  PRMT R78, R78, 0x7632, R78 ;  /* 0x000076324e4e7816 */ /* 0x000fe2000000004e */
[----:B------:R-:W-:Y:S01]  /*3910*/  FFMA.FTZ R86, R86, R87, R91 ;  /* 0x0000005756567223 */ /* 0x000fe2000001005b */
[----:B------:R-:W-:Y:S01]  /*3920*/  SHF.L.U32 R44, R90, 0x10, RZ ;  /* 0x000000105a2c7819 */ /* 0x000fe200000006ff */
[----:B------:R-:W-:Y:S01]  /*3930*/  FFMA.FTZ R45, R83, R45, R88 ;  /* 0x0000002d532d7223 */ /* 0x000fe20000010058 */
[----:B------:R-:W-:Y:S01]  /*3940*/  SHF.L.U32 R81, R78, 0x10, RZ ;  /* 0x000000104e517819 */ /* 0x000fe200000006ff */
[----:B------:R-:W-:Y:S02]  /*3950*/  FFMA.FTZ R93, R89, R76, R86 ;  /* 0x0000004c595d7223 */ /* 0x000fe40000010056 */
[----:B------:R-:W5:Y:S01]  /*3960*/  LDG.E.128 R88, desc[UR6][R2.64+0x18000] ;  /* 0x0180000602587981 */ /* 0x000f62000c1e1d00 */
[----:B------:R-:W-:Y:S01]  /*3970*/  FFMA.FTZ R44, R83, R44, R77 ;  /* 0x0000002c532c7223 */ /* 0x000fe2000001004d */
[----:B------:R-:W-:Y:S01]  /*3980*/  FFMA.FTZ R85, R84, R81, R85 ;  /* 0x0000005154557223 */ /* 0x000fe20000010055 */
[----:B------:R-:W-:-:S02]  /*3990*/  PRMT R46, R46, 0x7632, R46 ;  /* 0x000076322e2e7816 */ /* 0x000fc4000000002e */
[----:B------:R-:W-:Y:S02]  /*39a0*/  SHF.L.U32 R78, R8, 0x10, RZ ;  /* 0x00000010084e7819 */ /* 0x000fe400000006ff */
[----:B------:R-:W-:Y:S02]  /*39b0*/  SHF.L.U32 R81, R4, 0x10, RZ ;  /* 0x0000001004517819 */ /* 0x000fe400000006ff */
[----:B------:R-:W-:Y:S02]  /*39c0*/  PRMT R76, R8, 0x7632, R76 ;  /* 0x00007632084c7816 */ /* 0x000fe4000000004c */
[----:B------:R-:W-:Y:S01]  /*39d0*/  SHF.L.U32 R77, R79, 0x10, RZ ;  /* 0x000000104f4d7819 */ /* 0x000fe200000006ff */
[----:B------:R-:W-:Y:S02]  /*39e0*/  IMAD.U32 R87, R46, 0x10000, RZ ;  /* 0x000100002e577824 */ /* 0x000fe400078e00ff */
[----:B------:R-:W-:Y:S01]  /*39f0*/  FFMA.FTZ R97, R81, R78, R0 ;  /* 0x0000004e51617223 */ /* 0x000fe20000010000 */
[----:B------:R-:W-:-:S02]  /*3a00*/  SHF.L.U32 R95, R76, 0x10, RZ ;  /* 0x000000104c5f7819 */ /* 0x000fc400000006ff */
[----:B------:R-:W-:Y:S01]  /*3a10*/  PRMT R0, R79, 0x7632, R0 ;  /* 0x000076324f007816 */ /* 0x000fe20000000000 */
[----:B------:R-:W-:Y:S02]  /*3a20*/  FFMA.FTZ R46, R82, R77, R85 ;  /* 0x0000004d522e7223 */ /* 0x000fe40000010055 */
[----:B------:R0:W5:Y:S01]  /*3a30*/  LDG.E.128 R76, desc[UR6][R2.64+0x1b800] ;  /* 0x01b80006024c7981 */ /* 0x000162000c1e1d00 */
[----:B------:R-:W-:Y:S01]  /*3a40*/  PRMT R8, R4, 0x7632, R8 ;  /* 0x0000763204087816 */ /* 0x000fe20000000008 */
[----:B------:R-:W-:-:S03]  /*3a50*/  FFMA.FTZ R87, R84, R87, R93 ;  /* 0x0000005754577223 */ /* 0x000fc6000001005d */
[----:B------:R-:W-:Y:S02]  /*3a60*/  SHF.L.U32 R4, R8, 0x10, RZ ;  /* 0x0000001008047819 */ /* 0x000fe400000006ff */
[C---:B------:R-:W-:Y:S02]  /*3a70*/  PRMT R85, R9.reuse, 0x7632, R85 ;  /* 0x0000763209557816 */ /* 0x040fe40000000055 */
[----:B------:R-:W-:Y:S01]  /*3a80*/  SHF.L.U32 R86, R9, 0x10, RZ ;  /* 0x0000001009567819 */ /* 0x000fe200000006ff */
[----:B------:R-:W-:Y:S01]  /*3a90*/  FFMA.FTZ R92, R4, R95, R97 ;  /* 0x0000005f045c7223 */ /* 0x000fe20000010061 */
[C---:B------:R-:W-:Y:S01]  /*3aa0*/  PRMT R84, R5.reuse, 0x7632, R84 ;  /* 0x0000763205547816 */ /* 0x040fe20000000054 */
[----:B------:R-:W-:Y:S01]  /*3ab0*/  IMAD.U32 R5, R5, 0x10000, RZ ;  /* 0x0001000005057824 */ /* 0x000fe200078e00ff */
[----:B------:R-:W-:Y:S02]  /*3ac0*/  SHF.L.U32 R9, R47, 0x10, RZ ;  /* 0x000000102f097819 */ /* 0x000fe400000006ff */
[----:B------:R-:W-:Y:S01]  /*3ad0*/  SHF.L.U32 R8, R0, 0x10, RZ ;  /* 0x0000001000087819 */ /* 0x000fe200000006ff */
[----:B------:R-:W-:Y:S01]  /*3ae0*/  IMAD.U32 R0, R84, 0x10000, RZ ;  /* 0x0001000054007824 */ /* 0x000fe200078e00ff */
[----:B------:R-:W-:Y:S01]  /*3af0*/  SHF.L.U32 R85, R85, 0x10, RZ ;  /* 0x0000001055557819 */ /* 0x000fe200000006ff */
[----:B------:R-:W-:Y:S01]  /*3b00*/  FFMA.FTZ R93, R5, R86, R92 ;  /* 0x00000056055d7223 */ /* 0x000fe2000001005c */
[----:B------:R-:W-:Y:S01]  /*3b10*/  PRMT R47, R47, 0x7632, R47 ;  /* 0x000076322f2f7816 */ /* 0x000fe2000000002f */
[----:B------:R-:W-:Y:S01]  /*3b20*/  FFMA.FTZ R82, R82, R9, R87 ;  /* 0x0000000952527223 */ /* 0x000fe20000010057 */
[----:B0-----:R-:W-:Y:S01]  /*3b30*/  PRMT R2, R6, 0x7632, R2 ;  /* 0x0000763206027816 */ /* 0x001fe20000000002 */
[----:B------:R-:W-:Y:S01]  /*3b40*/  FFMA.FTZ R8, R83, R8, R46 ;  /* 0x0000000853087223 */ /* 0x000fe2000001002e */
[----:B------:R-:W-:Y:S01]  /*3b50*/  PRMT R3, R10, 0x7632, R3 ;  /* 0x000076320a037816 */ /* 0x000fe20000000003 */
[----:B------:R-:W-:Y:S01]  /*3b60*/  FFMA.FTZ R85, R0, R85, R93 ;  /* 0x0000005500557223 */ /* 0x000fe2000001005d */
[----:B------:R-:W-:-:S02]  /*3b70*/  SHF.L.U32 R9, R10, 0x10, RZ ;  /* 0x000000100a097819 */ /* 0x000fc400000006ff */
[----:B------:R-:W-:Y:S02]  /*3b80*/  SHF.L.U32 R6, R6, 0x10, RZ ;  /* 0x0000001006067819 */ /* 0x000fe400000006ff */
[----:B------:R-:W-:Y:S02]  /*3b90*/  SHF.L.U32 R10, R47, 0x10, RZ ;  /* 0x000000102f0a7819 */ /* 0x000fe400000006ff */
[C---:B--2---:R-:W-:Y:S01]  /*3ba0*/  PRMT R46, R12.reuse, 0x7632, R46 ;  /* 0x000076320c2e7816 */ /* 0x044fe2000000002e */
[----:B------:R-:W-:Y:S01]  /*3bb0*/  IMAD.U32 R12, R12, 0x10000, RZ ;  /* 0x000100000c0c7824 */ /* 0x000fe200078e00ff */
[----:B------:R-:W-:Y:S01]  /*3bc0*/  SHF.L.U32 R3, R3, 0x10, RZ ;  /* 0x0000001003037819 */ /* 0x000fe200000006ff */
[----:B------:R-:W-:Y:S01]  /*3bd0*/  FFMA.FTZ R9, R6, R9, R85 ;  /* 0x0000000906097223 */ /* 0x000fe20000010055 */
[----:B------:R-:W-:Y:S01]  /*3be0*/  SHF.L.U32 R2, R2, 0x10, RZ ;  /* 0x0000001002027819 */ /* 0x000fe200000006ff */
[----:B------:R-:W-:Y:S01]  /*3bf0*/  FFMA.FTZ R10, R83, R10, R82 ;  /* 0x0000000a530a7223 */ /* 0x000fe20000010052 */
[----:B------:R-:W-:Y:S01]  /*3c00*/  SHF.L.U32 R47, R46, 0x10, RZ ;  /* 0x000000102e2f7819 */ /* 0x000fe200000006ff */
[----:B------:R-:W-:-:S02]  /*3c10*/  FFMA.FTZ R83, R81, R12, R40 ;  /* 0x0000000c51537223 */ /* 0x000fc40000010028 */
[--C-:B------:R-:W-:Y:S01]  /*3c20*/  FFMA.FTZ R40, R2, R3, R9.reuse ;  /* 0x0000000302287223 */ /* 0x100fe20000010009 */
[C---:B------:R-:W-:Y:S01]  /*3c30*/  PRMT R9, R13.reuse, 0x7632, R9 ;  /* 0x000076320d097816 */ /* 0x040fe20000000009 */
[----:B------:R-:W-:Y:S02]  /*3c40*/  IMAD.U32 R46, R13, 0x10000, RZ ;  /* 0x000100000d2e7824 */ /* 0x000fe400078e00ff */
[----:B------:R-:W-:Y:S01]  /*3c50*/  FFMA.FTZ R82, R4, R47, R83 ;  /* 0x0000002f04527223 */ /* 0x000fe20000010053 */
[----:B------:R-:W-:-:S03]  /*3c60*/  SHF.L.U32 R9, R9, 0x10, RZ ;  /* 0x0000001009097819 */ /* 0x000fc600000006ff */
[----:B------:R-:W-:Y:S01]  /*3c70*/  FFMA.FTZ R13, R5, R46, R82 ;  /* 0x0000002e050d7223 */ /* 0x000fe20000010052 */
[----:B------:R-:W-:Y:S02]  /*3c80*/  SHF.L.U32 R12, R11, 0x10, RZ ;  /* 0x000000100b0c7819 */ /* 0x000fe400000006ff */
[C---:B------:R-:W-:Y:S01]  /*3c90*/  SHF.L.U32 R3, R7.reuse, 0x10, RZ ;  /* 0x0000001007037819 */ /* 0x040fe200000006ff */
[----:B------:R-:W-:Y:S01]  /*3ca0*/  FFMA.FTZ R47, R0, R9, R13 ;  /* 0x00000009002f7223 */ /* 0x000fe2000001000d */
[C---:B------:R-:W-:Y:S02]  /*3cb0*/  PRMT R9, R14.reuse, 0x7632, R9 ;  /* 0x000076320e097816 */ /* 0x040fe40000000009 */
[----:B------:R-:W-:Y:S02]  /*3cc0*/  SHF.L.U32 R13, R14, 0x10, RZ ;  /* 0x000000100e0d7819 */ /* 0x000fe400000006ff */
[----:B------:R-:W-:Y:S02]  /*3cd0*/  PRMT R7, R7, 0x7632, R7 ;  /* 0x0000763207077816 */ /* 0x000fe40000000007 */
[----:B------:R-:W-:-:S02]  /*3ce0*/  PRMT R11, R11, 0x7632, R11 ;  /* 0x000076320b0b7816 */ /* 0x000fc4000000000b */
[C---:B---3--:R-:W-:Y:S02]  /*3cf0*/  PRMT R14, R24.reuse, 0x7632, R14 ;  /* 0x00007632180e7816 */ /* 0x048fe4000000000e */
[----:B------:R-:W-:Y:S01]  /*3d00*/  SHF.L.U32 R24, R24, 0x10, RZ ;  /* 0x0000001018187819 */ /* 0x000fe200000006ff */
[----:B------:R-:W-:Y:S01]  /*3d10*/  FFMA.FTZ R40, R3, R12, R40 ;  /* 0x0000000c03287223 */ /* 0x000fe20000010028 */
[----:B------:R-:W-:Y:S01]  /*3d20*/  SHF.L.U32 R7, R7, 0x10, RZ ;  /* 0x0000001007077819 */ /* 0x000fe200000006ff */
[----:B------:R-:W-:Y:S01]  /*3d30*/  FFMA.FTZ R13, R6, R13, R47 ;  /* 0x0000000d060d7223 */ /* 0x000fe2000001002f */
[----:B------:R-:W-:Y:S01]  /*3d40*/  IMAD.U32 R12, R11, 0x10000, RZ ;  /* 0x000100000b0c7824 */ /* 0x000fe200078e00ff */
        /* <DEDUP_REMOVED lines=8> */
[----:B------:R-:W-:-:S02]  /*3dd0*/  IMAD.U32 R12, R15, 0x10000, RZ ;  /* 0x000100000f0c7824 */ /* 0x000fc400078e00ff */
[----:B------:R-:W-:Y:S01]  /*3de0*/  FFMA.FTZ R11, R5, R24, R40 ;  /* 0x00000018050b7223 */ /* 0x000fe20000010028 */
[----:B------:R-:W-:Y:S02]  /*3df0*/  PRMT R15, R15, 0x7632, R15 ;  /* 0x000076320f0f7816 */ /* 0x000fe4000000000f */
[----:B------:R-:W-:Y:S02]  /*3e00*/  SHF.L.U32 R25, R25, 0x10, RZ ;  /* 0x0000001019197819 */ /* 0x000fe400000006ff */
[C---:B------:R-:W-:Y:S02]  /*3e10*/  PRMT R24, R28.reuse, 0x7632, R24 ;  /* 0x000076321c187816 */ /* 0x040fe40000000018 */
[----:B------:R-:W-:Y:S01]  /*3e20*/  SHF.L.U32 R28, R28, 0x10, RZ ;  /* 0x000000101c1c7819 */ /* 0x000fe200000006ff */
[----:B------:R-:W-:Y:S01]  /*3e30*/  FFMA.FTZ R14, R3, R12, R14 ;  /* 0x0000000c030e7223 */ /* 0x000fe2000001000e */
[----:B------:R-:W-:Y:S01]  /*3e40*/  SHF.L.U32 R12, R15, 0x10, RZ ;  /* 0x000000100f0c7819 */ /* 0x000fe200000006ff */
[----:B------:R-:W-:-:S02]  /*3e50*/  IMAD.U32 R13, R26, 0x10000, RZ ;  /* 0x000100001a0d7824 */ /* 0x000fc400078e00ff */
[----:B------:R-:W-:Y:S01]  /*3e60*/  FFMA.FTZ R25, R0, R25, R11 ;  /* 0x0000001900197223 */ /* 0x000fe2000001000b */
        /* <DEDUP_REMOVED lines=8> */
[----:B------:R-:W-:Y:S02]  /*3ef0*/  PRMT R15, R29, 0x7632, R15 ;  /* 0x000076321d0f7816 */ /* 0x000fe4000000000f */
[----:B------:R-:W-:-:S02]  /*3f00*/  PRMT R12, R27, 0x7632, R12 ;  /* 0x000076321b0c7816 */ /* 0x000fc4000000000c */
[----:B------:R-:W-:Y:S01]  /*3f10*/  SHF.L.U32 R14, R27, 0x10, RZ ;  /* 0x000000101b0e7819 */ /* 0x000fe200000006ff */
[----:B------:R-:W-:Y:S01]  /*3f20*/  FFMA.FTZ R27, R5, R24, R28 ;  /* 0x00000018051b7223 */ /* 0x000fe2000001001c */
[--C-:B------:R-:W-:Y:S01]  /*3f30*/  FFMA.FTZ R24, R2, R13, R25.reuse ;  /* 0x0000000d02187223 */ /* 0x100fe20000010019 */
[C---:B----4-:R-:W-:Y:S01]  /*3f40*/  PRMT R25, R16.reuse, 0x7632, R25 ;  /* 0x0000763210197816 */ /* 0x050fe20000000019 */
[----:B------:R-:W-:Y:S01]  /*3f50*/  IMAD.U32 R15, R15, 0x10000, RZ ;  /* 0x000100000f0f7824 */ /* 0x000fe200078e00ff */
[----:B------:R-:W-:Y:S02]  /*3f60*/  SHF.L.U32 R16, R16, 0x10, RZ ;  /* 0x0000001010107819 */ /* 0x000fe400000006ff */
[----:B------:R-:W-:Y:S01]  /*3f70*/  SHF.L.U32 R13, R30, 0x10, RZ ;  /* 0x000000101e0d7819 */ /* 0x000fe200000006ff */
[----:B------:R-:W-:Y:S01]  /*3f80*/  FFMA.FTZ R15, R0, R15, R27 ;  /* 0x0000000f000f7223 */ /* 0x000fe2000001001b */
[----:B------:R-:W-:Y:S01]  /*3f90*/  SHF.L.U32 R25, R25, 0x10, RZ ;  /* 0x0000001019197819 */ /* 0x000fe200000006ff */
[----:B------:R-:W-:Y:S01]  /*3fa0*/  FFMA.FTZ R45, R81, R16, R45 ;  /* 0x00000010512d7223 */ /* 0x000fe2000001002d */
[----:B------:R-:W-:Y:S01]  /*3fb0*/  PRMT R30, R30, 0x7632, R30 ;  /* 0x000076321e1e7816 */ /* 0x000fe2000000001e */
[----:B------:R-:W-:-:S02]  /*3fc0*/  FFMA.FTZ R15, R6, R13, R15 ;  /* 0x0000000d060f7223 */ /* 0x000fc4000001000f */
[----:B------:R-:W-:Y:S01]  /*3fd0*/  FFMA.FTZ R28, R4, R25, R45 ;  /* 0x00000019041c7223 */ /* 0x000fe2000001002d */
[----:B------:R-:W-:Y:S01]  /*3fe0*/  SHF.L.U32 R13, R30, 0x10, RZ ;  /* 0x000000101e0d7819 */ /* 0x000fe200000006ff */
[C---:B------:R-:W-:Y:S01]  /*3ff0*/  IMAD.U32 R26, R17.reuse, 0x10000, RZ ;  /* 0x00010000111a7824 */ /* 0x040fe200078e00ff */
[----:B------:R-:W-:Y:S01]  /*4000*/  PRMT R25, R17, 0x7632, R25 ;  /* 0x0000763211197816 */ /* 0x000fe20000000019 */
[----:B------:R-:W-:Y:S02]  /*4010*/  FFMA.FTZ R14, R3, R14, R24 ;  /* 0x0000000e030e7223 */ /* 0x000fe40000010018 */
[----:B------:R-:W-:Y:S01]  /*4020*/  FFMA.FTZ R24, R2, R13, R15 ;  /* 0x0000000d02187223 */ /* 0x000fe2000001000f */
[----:B------:R-:W-:Y:S01]  /*4030*/  SHF.L.U32 R25, R25, 0x10, RZ ;  /* 0x0000001019197819 */ /* 0x000fe200000006ff */
[----:B------:R-:W-:Y:S01]  /*4040*/  FFMA.FTZ R13, R5, R26, R28 ;  /* 0x0000001a050d7223 */ /* 0x000fe2000001001c */
[----:B------:R-:W-:-:S03]  /*4050*/  SHF.L.U32 R15, R18, 0x10, RZ ;  /* 0x00000010120f7819 */ /* 0x000fc600000006ff */
[--C-:B------:R-:W-:Y:S01]  /*4060*/  FFMA.FTZ R25, R0, R25, R13.reuse ;  /* 0x0000001900197223 */ /* 0x100fe2000001000d */
[----:B------:R-:W-:Y:S02]  /*4070*/  PRMT R13, R18, 0x7632, R13 ;  /* 0x00007632120d7816 */ /* 0x000fe4000000000d */
[C---:B-----5:R-:W-:Y:S02]  /*4080*/  PRMT R18, R20.reuse, 0x7632, R18 ;  /* 0x0000763214127816 */ /* 0x060fe40000000012 */
[----:B------:R-:W-:Y:S02]  /*4090*/  SHF.L.U32 R20, R20, 0x10, RZ ;  /* 0x0000001014147819 */ /* 0x000fe400000006ff */
[----:B------:R-:W-:Y:S02]  /*40a0*/  SHF.L.U32 R12, R12, 0x10, RZ ;  /* 0x000000100c0c7819 */ /* 0x000fe400000006ff */
[C---:B------:R-:W-:Y:S01]  /*40b0*/  SHF.L.U32 R16, R31.reuse, 0x10, RZ ;  /* 0x000000101f107819 */ /* 0x040fe200000006ff */
[----:B------:R-:W-:Y:S01]  /*40c0*/  FFMA.FTZ R15, R6, R15, R25 ;  /* 0x0000000f060f7223 */ /* 0x000fe20000010019 */
[----:B------:R-:W-:Y:S01]  /*40d0*/  PRMT R31, R31, 0x7632, R31 ;  /* 0x000076321f1f7816 */ /* 0x000fe2000000001f */
[----:B------:R-:W-:Y:S01]  /*40e0*/  FFMA.FTZ R27, R81, R20, R44 ;  /* 0x00000014511b7223 */ /* 0x000fe2000001002c */
[----:B------:R-:W-:Y:S01]  /*40f0*/  SHF.L.U32 R25, R18, 0x10, RZ ;  /* 0x0000001012197819 */ /* 0x000fe200000006ff */
[----:B------:R-:W-:Y:S01]  /*4100*/  FFMA.FTZ R12, R7, R12, R14 ;  /* 0x0000000c070c7223 */ /* 0x000fe2000001000e */
[----:B------:R-:W-:Y:S01]  /*4110*/  FFMA.FTZ R16, R3, R16, R24 ;  /* 0x0000001003107223 */ /* 0x000fe20000010018 */
[----:B------:R-:W-:Y:S01]  /*4120*/  IMAD.U32 R14, R31, 0x10000, RZ ;  /* 0x000100001f0e7824 */ /* 0x000fe200078e00ff */
[----:B------:R-:W-:Y:S01]  /*4130*/  SHF.L.U32 R17, R13, 0x10, RZ ;  /* 0x000000100d117819 */ /* 0x000fe200000006ff */
[C---:B------:R-:W-:Y:S01]  /*4140*/  IMAD.U32 R18, R21.reuse, 0x10000, RZ ;  /* 0x0001000015127824 */ /* 0x040fe200078e00ff */
[----:B------:R-:W-:Y:S01]  /*4150*/  PRMT R21, R21, 0x7632, R21 ;  /* 0x0000763215157816 */ /* 0x000fe20000000015 */
[----:B------:R-:W-:Y:S01]  /*4160*/  FFMA.FTZ R20, R4, R25, R27 ;  /* 0x0000001904147223 */ /* 0x000fe2000001001b */
[----:B------:R-:W-:Y:S01]  /*4170*/  FFMA.FTZ R13, R7, R14, R16 ;  /* 0x0000000e070d7223 */ /* 0x000fe20000010010 */
[----:B------:R-:W-:Y:S01]  /*4180*/  FFMA.FTZ R16, R2, R17, R15 ;  /* 0x0000001102107223 */ /* 0x000fe2000001000f */
[----:B------:R-:W-:Y:S01]  /*4190*/  SHF.L.U32 R21, R21, 0x10, RZ ;  /* 0x0000001015157819 */ /* 0x000fe200000006ff */
[----:B------:R-:W-:Y:S01]  /*41a0*/  FFMA.FTZ R17, R5, R18, R20 ;  /* 0x0000001205117223 */ /* 0x000fe20000010014 */
[----:B------:R-:W-:-:S02]  /*41b0*/  SHF.L.U32 R14, R19, 0x10, RZ ;  /* 0x00000010130e7819 */ /* 0x000fc400000006ff */
[C---:B------:R-:W-:Y:S02]  /*41c0*/  PRMT R18, R36.reuse, 0x7632, R18 ;  /* 0x0000763224127816 */ /* 0x040fe40000000012 */
[----:B------:R-:W-:Y:S02]  /*41d0*/  PRMT R19, R19, 0x7632, R19 ;  /* 0x0000763213137816 */ /* 0x000fe40000000013 */
[----:B------:R-:W-:Y:S01]  /*41e0*/  SHF.L.U32 R36, R36, 0x10, RZ ;  /* 0x0000001024247819 */ /* 0x000fe200000006ff */
[----:B------:R-:W-:Y:S01]  /*41f0*/  FFMA.FTZ R17, R0, R21, R17 ;  /* 0x0000001500117223 */ /* 0x000fe20000010011 */
[C---:B------:R-:W-:Y:S01]  /*4200*/  SHF.L.U32 R15, R22.reuse, 0x10, RZ ;  /* 0x00000010160f7819 */ /* 0x040fe200000006ff */
[----:B------:R-:W-:Y:S01]  /*4210*/  FFMA.FTZ R16, R3, R14, R16 ;  /* 0x0000000e03107223 */ /* 0x000fe20000010010 */
[----:B------:R-:W-:Y:S01]  /*4220*/  PRMT R22, R22, 0x7632, R22 ;  /* 0x0000763216167816 */ /* 0x000fe20000000016 */
[----:B------:R-:W-:Y:S01]  /*4230*/  FFMA.FTZ R21, R81, R36, R8 ;  /* 0x0000002451157223 */ /* 0x000fe20000010008 */
[----:B------:R-:W-:Y:S01]  /*4240*/  SHF.L.U32 R14, R19, 0x10, RZ ;  /* 0x00000010130e7819 */ /* 0x000fe200000006ff */
[----:B------:R-:W-:-:S02]  /*4250*/  IMAD.U32 R19, R18, 0x10000, RZ ;  /* 0x0001000012137824 */ /* 0x000fc400078e00ff */
[----:B------:R-:W-:Y:S01]  /*4260*/  FFMA.FTZ R17, R6, R15, R17 ;  /* 0x0000000f06117223 */ /* 0x000fe20000010011 */
[C---:B------:R-:W-:Y:S02]  /*4270*/  PRMT R18, R37.reuse, 0x7632, R18 ;  /* 0x0000763225127816 */ /* 0x040fe40000000012 */
[----:B------:R-:W-:Y:S01]  /*4280*/  SHF.L.U32 R15, R22, 0x10, RZ ;  /* 0x00000010160f7819 */ /* 0x000fe200000006ff */
[----:B------:R-:W-:Y:S01]  /*4290*/  FFMA.FTZ R24, R4, R19, R21 ;  /* 0x0000001304187223 */ /* 0x000fe20000010015 */
[----:B------:R-:W-:Y:S02]  /*42a0*/  SHF.L.U32 R20, R37, 0x10, RZ ;  /* 0x0000001025147819 */ /* 0x000fe400000006ff */
[----:B------:R-:W-:Y:S01]  /*42b0*/  SHF.L.U32 R19, R18, 0x10, RZ ;  /* 0x0000001012137819 */ /* 0x000fe200000006ff */
[--C-:B------:R-:W-:Y:S01]  /*42c0*/  FFMA.FTZ R18, R2, R15, R17.reuse ;  /* 0x0000000f02127223 */ /* 0x100fe20000010011 */
[C---:B------:R-:W-:Y:S01]  /*42d0*/  PRMT R17, R32.reuse, 0x7632, R17 ;  /* 0x0000763220117816 */ /* 0x040fe20000000011 */
[----:B------:R-:W-:Y:S01]  /*42e0*/  FFMA.FTZ R21, R5, R20, R24 ;  /* 0x0000001405157223 */ /* 0x000fe20000010018 */
[----:B------:R-:W-:-:S02]  /*42f0*/  IMAD.U32 R32, R32, 0x10000, RZ ;  /* 0x0001000020207824 */ /* 0x000fc400078e00ff */
        /* <DEDUP_REMOVED lines=8> */
[----:B------:R-:W-:Y:S01]  /*4380*/  PRMT R14, R23, 0x7632, R14 ;  /* 0x00007632170e7816 */ /* 0x000fe2000000000e */
[----:B------:R-:W-:Y:S01]  /*4390*/  FFMA.FTZ R16, R3, R16, R18 ;  /* 0x0000001003107223 */ /* 0x000fe20000010012 */
[----:B------:R-:W-:Y:S01]  /*43a0*/  SHF.L.U32 R15, R38, 0x10, RZ ;  /* 0x00000010260f7819 */ /* 0x000fe200000006ff */
[----:B------:R-:W-:Y:S01]  /*43b0*/  FFMA.FTZ R20, R4, R17, R81 ;  /* 0x0000001104147223 */ /* 0x000fe20000010051 */
[----:B------:R-:W-:-:S02]  /*43c0*/  PRMT R17, R33, 0x7632, R17 ;  /* 0x0000763221117816 */ /* 0x000fc40000000011 */
[----:B------:R-:W-:Y:S01]  /*43d0*/  SHF.L.U32 R18, R33, 0x10, RZ ;  /* 0x0000001021127819 */ /* 0x000fe200000006ff */
[----:B------:R-:W-:Y:S01]  /*43e0*/  IMAD.U32 R4, R14, 0x10000, RZ ;  /* 0x000100000e047824 */ /* 0x000fe200078e00ff */
[----:B------:R-:W-:Y:S01]  /*43f0*/  SHF.L.U32 R10, R39, 0x10, RZ ;  /* 0x00000010270a7819 */ /* 0x000fe200000006ff */
[----:B------:R-:W-:Y:S01]  /*4400*/  FFMA.FTZ R14, R2, R15, R19 ;  /* 0x0000000f020e7223 */ /* 0x000fe20000010013 */
[----:B------:R-:W-:Y:S01]  /*4410*/  SHF.L.U32 R17, R17, 0x10, RZ ;  /* 0x0000001011117819 */ /* 0x000fe200000006ff */
[----:B------:R-:W-:Y:S02]  /*4420*/  FFMA.FTZ R5, R5, R18, R20 ;  /* 0x0000001205057223 */ /* 0x000fe40000010014 */
[----:B------:R-:W-:Y:S01]  /*4430*/  FFMA.FTZ R14, R3, R10, R14 ;  /* 0x0000000a030e7223 */ /* 0x000fe2000001000e */
[----:B------:R-:W-:Y:S01]  /*4440*/  PRMT R10, R48, 0x7632, R10 ;  /* 0x00007632300a7816 */ /* 0x000fe2000000000a */
[----:B------:R-:W-:Y:S01]  /*4450*/  FFMA.FTZ R17, R0, R17, R5 ;  /* 0x0000001100117223 */ /* 0x000fe20000010005 */
[----:B------:R-:W-:-:S02]  /*4460*/  SHF.L.U32 R48, R48, 0x10, RZ ;  /* 0x0000001030307819 */ /* 0x000fc400000006ff */
[C---:B------:R-:W-:Y:S01]  /*4470*/  PRMT R0, R52.reuse, 0x7632, R0 ;  /* 0x0000763234007816 */ /* 0x040fe20000000000 */
[----:B------:R-:W-:Y:S01]  /*4480*/  IMAD.U32 R52, R52, 0x10000, RZ ;  /* 0x0001000034347824 */ /* 0x000fe200078e00ff */
[C---:B------:R-:W-:Y:S02]  /*4490*/  SHF.L.U32 R5, R34.reuse, 0x10, RZ ;  /* 0x0000001022057819 */ /* 0x040fe400000006ff */
[----:B------:R-:W-:Y:S01]  /*44a0*/  PRMT R34, R34, 0x7632, R34 ;  /* 0x0000763222227816 */ /* 0x000fe20000000022 */
[----:B------:R-:W-:Y:S01]  /*44b0*/  FFMA.FTZ R19, R52, R48, R9 ;  /* 0x0000003034137223 */ /* 0x000fe20000010009 */
[----:B------:R-:W-:Y:S02]  /*44c0*/  SHF.L.U32 R15, R10, 0x10, RZ ;  /* 0x000000100a0f7819 */ /* 0x000fe400000006ff */
[----:B------:R-:W-:Y:S01]  /*44d0*/  SHF.L.U32 R0, R0, 0x10, RZ ;  /* 0x0000001000007819 */ /* 0x000fe200000006ff */
[----:B------:R-:W-:Y:S01]  /*44e0*/  FFMA.FTZ R17, R6, R5, R17 ;  /* 0x0000000506117223 */ /* 0x000fe20000010011 */
[----:B------:R-:W-:Y:S01]  /*44f0*/  SHF.L.U32 R9, R34, 0x10, RZ ;  /* 0x0000001022097819 */ /* 0x000fe200000006ff */
[----:B------:R-:W-:Y:S01]  /*4500*/  IMAD.U32 R5, R53, 0x10000, RZ ;  /* 0x0001000035057824 */ /* 0x000fe200078e00ff */
[C---:B------:R-:W-:Y:S01]  /*4510*/  SHF.L.U32 R6, R49.reuse, 0x10, RZ ;  /* 0x0000001031067819 */ /* 0x040fe200000006ff */
[----:B------:R-:W-:Y:S01]  /*4520*/  FFMA.FTZ R10, R0, R15, R19 ;  /* 0x0000000f000a7223 */ /* 0x000fe20000010013 */
[----:B------:R-:W-:-:S02]  /*4530*/  PRMT R49, R49, 0x7632, R49 ;  /* 0x0000763231317816 */ /* 0x000fc40000000031 */
        /* <DEDUP_REMOVED lines=8> */
[----:B------:R-:W-:Y:S01]  /*45c0*/  IMAD.U32 R15, R50, 0x10000, RZ ;  /* 0x00010000320f7824 */ /* 0x000fe200078e00ff */
        /* <DEDUP_REMOVED lines=18> */
[C---:B------:R-:W-:Y:S01]  /*46f0*/  PRMT R10, R55.reuse, 0x7632, R10 ;  /* 0x00007632370a7816 */ /* 0x040fe2000000000a */
[----:B------:R-:W-:Y:S01]  /*4700*/  IMAD.U32 R55, R55, 0x10000, RZ ;  /* 0x0001000037377824 */ /* 0x000fe200078e00ff */
[----:B------:R-:W-:-:S02]  /*4710*/  SHF.L.U32 R14, R51, 0x10, RZ ;  /* 0x00000010330e7819 */ /* 0x000fc400000006ff */
[----:B------:R-:W-:Y:S02]  /*4720*/  PRMT R35, R35, 0x7632, R35 ;  /* 0x0000763223237816 */ /* 0x000fe40000000023 */
[----:B------:R-:W-:Y:S01]  /*4730*/  PRMT R51, R51, 0x7632, R51 ;  /* 0x0000763233337816 */ /* 0x000fe20000000033 */
[----:B------:R-:W-:Y:S01]  /*4740*/  FFMA.FTZ R11, R5, R18, R20 ;  /* 0x00000012050b7223 */ /* 0x000fe20000010014 */
[----:B------:R-:W-:Y:S01]  /*4750*/  SHF.L.U32 R57, R57, 0x10, RZ ;  /* 0x0000001039397819 */ /* 0x000fe200000006ff */
[----:B------:R-:W-:Y:S01]  /*4760*/  FFMA.FTZ R15, R55, R14, R50 ;  /* 0x0000000e370f7223 */ /* 0x000fe20000010032 */
[----:B------:R-:W-:Y:S01]  /*4770*/  IMAD.U32 R14, R35, 0x10000, RZ ;  /* 0x00010000230e7824 */ /* 0x000fe200078e00ff */
[----:B------:R-:W-:Y:S02]  /*4780*/  SHF.L.U32 R51, R51, 0x10, RZ ;  /* 0x0000001033337819 */ /* 0x000fe400000006ff */
[----:B------:R-:W-:Y:S01]  /*4790*/  SHF.L.U32 R10, R10, 0x10, RZ ;  /* 0x000000100a0a7819 */ /* 0x000fe200000006ff */
[----:B------:R-:W-:Y:S01]  /*47a0*/  FFMA.FTZ R57, R2, R57, R11 ;  /* 0x0000003902397223 */ /* 0x000fe2000001000b */
[----:B------:R-:W-:Y:S01]  /*47b0*/  SHF.L.U32 R17, R58, 0x10, RZ ;  /* 0x000000103a117819 */ /* 0x000fe200000006ff */
[----:B------:R-:W-:-:S02]  /*47c0*/  FFMA.FTZ R11, R7, R14, R16 ;  /* 0x0000000e070b7223 */ /* 0x000fc40000010010 */
[--C-:B------:R-:W-:Y:S01]  /*47d0*/  FFMA.FTZ R7, R10, R51, R15.reuse ;  /* 0x000000330a077223 */ /* 0x100fe2000001000f */
[----:B------:R-:W-:Y:S01]  /*47e0*/  PRMT R15, R60, 0x7632, R15 ;  /* 0x000076323c0f7816 */ /* 0x000fe2000000000f */
[----:B------:R-:W-:Y:S01]  /*47f0*/  FFMA.FTZ R18, R6, R17, R57 ;  /* 0x0000001106127223 */ /* 0x000fe20000010039 */
[----:B------:R-:W-:Y:S02]  /*4800*/  IMAD.U32 R17, R60, 0x10000, RZ ;  /* 0x000100003c117824 */ /* 0x000fe400078e00ff */
[----:B------:R-:W-:Y:S02]  /*4810*/  SHF.L.U32 R15, R15, 0x10, RZ ;  /* 0x000000100f0f7819 */ /* 0x000fe400000006ff */
[----:B------:R-:W-:Y:S01]  /*4820*/  FFMA.FTZ R17, R52, R17, R12 ;  /* 0x0000001134117223 */ /* 0x000fe2000001000c */
[C---:B------:R-:W-:Y:S02]  /*4830*/  PRMT R19, R64.reuse, 0x7632, R19 ;  /* 0x0000763240137816 */ /* 0x040fe40000000013 */
[----:B------:R-:W-:Y:S01]  /*4840*/  SHF.L.U32 R64, R64, 0x10, RZ ;  /* 0x0000001040407819 */ /* 0x000fe200000006ff */
[----:B------:R-:W-:Y:S01]  /*4850*/  FFMA.FTZ R20, R0, R15, R17 ;  /* 0x0000000f00147223 */ /* 0x000fe20000010011 */
[----:B------:R-:W-:-:S02]  /*4860*/  SHF.L.U32 R12, R61, 0x10, RZ ;  /* 0x000000103d0c7819 */ /* 0x000fc400000006ff */
[----:B------:R-:W-:Y:S01]  /*4870*/  PRMT R58, R58, 0x7632, R58 ;  /* 0x000076323a3a7816 */ /* 0x000fe2000000003a */
[----:B------:R-:W-:Y:S02]  /*4880*/  IMAD.U32 R19, R19, 0x10000, RZ ;  /* 0x0001000013137824 */ /* 0x000fe400078e00ff */
[----:B------:R-:W-:Y:S01]  /*4890*/  FFMA.FTZ R15, R52, R64, R13 ;  /* 0x00000040340f7223 */ /* 0x000fe2000001000d */
[----:B------:R-:W-:Y:S01]  /*48a0*/  FFMA.FTZ R13, R5, R12, R20 ;  /* 0x0000000c050d7223 */ /* 0x000fe20000010014 */
[----:B------:R-:W-:Y:S02]  /*48b0*/  SHF.L.U32 R58, R58, 0x10, RZ ;  /* 0x000000103a3a7819 */ /* 0x000fe400000006ff */
[----:B------:R-:W-:Y:S01]  /*48c0*/  SHF.L.U32 R12, R65, 0x10, RZ ;  /* 0x00000010410c7819 */ /* 0x000fe200000006ff */
[----:B------:R-:W-:Y:S01]  /*48d0*/  FFMA.FTZ R20, R0, R19, R15 ;  /* 0x0000001300147223 */ /* 0x000fe2000001000f */
[----:B------:R-:W-:Y:S02]  /*48e0*/  PRMT R61, R61, 0x7632, R61 ;  /* 0x000076323d3d7816 */ /* 0x000fe4000000003d */
        /* <DEDUP_REMOVED lines=9> */
[----:B------:R-:W-:Y:S02]  /*4980*/  IMAD.U32 R17, R66, 0x10000, RZ ;  /* 0x0001000042117824 */ /* 0x000fe400078e00ff */
[----:B------:R-:W-:Y:S01]  /*4990*/  FFMA.FTZ R16, R2, R65, R19 ;  /* 0x0000004102107223 */ /* 0x000fe20000010013 */
[C---:B------:R-:W-:Y:S02]  /*49a0*/  SHF.L.U32 R13, R62.reuse, 0x10, RZ ;  /* 0x000000103e0d7819 */ /* 0x040fe400000006ff */
[----:B------:R-:W-:Y:S01]  /*49b0*/  PRMT R62, R62, 0x7632, R62 ;  /* 0x000076323e3e7816 */ /* 0x000fe2000000003e */
[----:B------:R-:W-:Y:S01]  /*49c0*/  FFMA.FTZ R17, R6, R17, R16 ;  /* 0x0000001106117223 */ /* 0x000fe20000010010 */
[----:B------:R-:W-:Y:S01]  /*49d0*/  SHF.L.U32 R20, R12, 0x10, RZ ;  /* 0x000000100c147819 */ /* 0x000fe200000006ff */
[----:B------:R-:W-:Y:S01]  /*49e0*/  FFMA.FTZ R18, R6, R13, R61 ;  /* 0x0000000d06127223 */ /* 0x000fe2000001003d */
[----:B------:R-:W-:Y:S01]  /*49f0*/  SHF.L.U32 R62, R62, 0x10, RZ ;  /* 0x000000103e3e7819 */ /* 0x000fe200000006ff */
[C---:B------:R-:W-:Y:S01]  /*4a00*/  IMAD.U32 R13, R68.reuse, 0x10000, RZ ;  /* 0x00010000440d7824 */ /* 0x040fe200078e00ff */
[----:B------:R-:W-:Y:S01]  /*4a10*/  PRMT R68, R68, 0x7632, R68 ;  /* 0x0000763244447816 */ /* 0x000fe20000000044 */
        /* <DEDUP_REMOVED lines=21> */
[----:B------:R-:W-:Y:S01]  /*4b70*/  IMAD.U32 R21, R18, 0x10000, RZ ;  /* 0x0001000012157824 */ /* 0x000fe200078e00ff */
[----:B------:R-:W-:Y:S01]  /*4b80*/  SHF.L.U32 R15, R70, 0x10, RZ ;  /* 0x00000010460f7819 */ /* 0x000fe200000006ff */
[----:B------:R-:W-:Y:S01]  /*4b90*/  FFMA.FTZ R17, R2, R69, R17 ;  /* 0x0000004502117223 */ /* 0x000fe20000010011 */
[C---:B------:R-:W-:Y:S01]  /*4ba0*/  PRMT R18, R73.reuse, 0x7632, R18 ;  /* 0x0000763249127816 */ /* 0x040fe20000000012 */
[----:B------:R-:W-:Y:S01]  /*4bb0*/  FFMA.FTZ R19, R52, R19, R4 ;  /* 0x0000001334137223 */ /* 0x000fe20000010004 */
[----:B------:R-:W-:Y:S01]  /*4bc0*/  PRMT R8, R70, 0x7632, R8 ;  /* 0x0000763246087816 */ /* 0x000fe20000000008 */
[----:B------:R-:W-:Y:S01]  /*4bd0*/  FFMA.FTZ R4, R6, R15, R17 ;  /* 0x0000000f06047223 */ /* 0x000fe20000010011 */
[----:B------:R-:W-:Y:S01]  /*4be0*/  SHF.L.U32 R22, R73, 0x10, RZ ;  /* 0x0000001049167819 */ /* 0x000fe200000006ff */
        /* <DEDUP_REMOVED lines=13> */
[----:B------:R-:W-:Y:S01]  /*4cc0*/  FFMA.FTZ R14, R0, R21, R9 ;  /* 0x00000015000e7223 */ /* 0x000fe20000010009 */
[----:B------:R-:W-:Y:S01]  /*4cd0*/  IMAD.U32 R17, R74, 0x10000, RZ ;  /* 0x000100004a117824 */ /* 0x000fe200078e00ff */
[----:B------:R-:W-:-:S02]  /*4ce0*/  SHF.L.U32 R9, R12, 0x10, RZ ;  /* 0x000000100c097819 */ /* 0x000fc400000006ff */
[C---:B------:R-:W-:Y:S01]  /*4cf0*/  PRMT R12, R76.reuse, 0x7632, R12 ;  /* 0x000076324c0c7816 */ /* 0x040fe2000000000c */
[----:B------:R-:W-:Y:S01]  /*4d00*/  IMAD.U32 R76, R76, 0x10000, RZ ;  /* 0x000100004c4c7824 */ /* 0x000fe200078e00ff */
[----:B------:R-:W-:Y:S01]  /*4d10*/  SHF.L.U32 R8, R89, 0x10, RZ ;  /* 0x0000001059087819 */ /* 0x000fe200000006ff */
[----:B------:R-:W-:Y:S01]  /*4d20*/  FFMA.FTZ R4, R6, R17, R19 ;  /* 0x0000001106047223 */ /* 0x000fe20000010013 */
[----:B------:R-:W-:Y:S01]  /*4d30*/  PRMT R74, R74, 0x7632, R74 ;  /* 0x000076324a4a7816 */ /* 0x000fe2000000004a */
[----:B------:R-:W-:Y:S01]  /*4d40*/  FFMA.FTZ R11, R52, R76, R11 ;  /* 0x0000004c340b7223 */ /* 0x000fe2000001000b */
[----:B------:R-:W-:Y:S01]  /*4d50*/  SHF.L.U32 R17, R12, 0x10, RZ ;  /* 0x000000100c117819 */ /* 0x000fe200000006ff */
[----:B------:R-:W-:Y:S01]  /*4d60*/  FFMA.FTZ R9, R10, R9, R15 ;  /* 0x000000090a097223 */ /* 0x000fe2000001000f */
[----:B------:R-:W-:Y:S01]  /*4d70*/  FFMA.FTZ R15, R5, R8, R14 ;  /* 0x00000008050f7223 */ /* 0x000fe2000001000e */
[----:B------:R-:W-:Y:S02]  /*4d80*/  SHF.L.U32 R74, R74, 0x10, RZ ;  /* 0x000000104a4a7819 */ /* 0x000fe400000006ff */
[C---:B------:R-:W-:Y:S01]  /*4d90*/  PRMT R8, R77.reuse, 0x7632, R8 ;  /* 0x000076324d087816 */ /* 0x040fe20000000008 */
[----:B------:R-:W-:Y:S01]  /*4da0*/  FFMA.FTZ R14, R0, R17, R11 ;  /* 0x00000011000e7223 */ /* 0x000fe2000001000b */
[----:B------:R-:W-:-:S02]  /*4db0*/  SHF.L.U32 R12, R77, 0x10, RZ ;  /* 0x000000104d0c7819 */ /* 0x000fc400000006ff */
[----:B------:R-:W-:Y:S01]  /*4dc0*/  PRMT R89, R89, 0x7632, R89 ;  /* 0x0000763259597816 */ /* 0x000fe20000000059 */
[----:B------:R-:W-:Y:S01]  /*4dd0*/  FFMA.FTZ R4, R3, R74, R4 ;  /* 0x0000004a03047223 */ /* 0x000fe20000010004 */
[----:B------:R-:W-:Y:S01]  /*4de0*/  SHF.L.U32 R0, R75, 0x10, RZ ;  /* 0x000000104b007819 */ /* 0x000fe200000006ff */
[----:B------:R-:W-:Y:S02]  /*4df0*/  IMAD.U32 R11, R8, 0x10000, RZ ;  /* 0x00010000080b7824 */ /* 0x000fe400078e00ff */
[----:B------:R-:W-:Y:S01]  /*4e00*/  FFMA.FTZ R12, R5, R12, R14 ;  /* 0x0000000c050c7223 */ /* 0x000fe2000001000e */
[----:B------:R-:W-:Y:S01]  /*4e10*/  SHF.L.U32 R89, R89, 0x10, RZ ;  /* 0x0000001059597819 */ /* 0x000fe200000006ff */
[----:B------:R-:W-:Y:S02]  /*4e20*/  FFMA.FTZ R5, R55, R0, R4 ;  /* 0x0000000037057223 */ /* 0x000fe40000010004 */
[----:B------:R-:W-:Y:S01]  /*4e30*/  FFMA.FTZ R12, R2, R11, R12 ;  /* 0x0000000b020c7223 */ /* 0x000fe2000001000c */
[----:B------:R-:W-:Y:S01]  /*4e40*/  PRMT R0, R90, 0x7632, R0 ;  /* 0x000076325a007816 */ /* 0x000fe20000000000 */
[----:B------:R-:W-:Y:S01]  /*4e50*/  FFMA.FTZ R15, R2, R89, R15 ;  /* 0x00000059020f7223 */ /* 0x000fe2000001000f */
[----:B------:R-:W-:-:S02]  /*4e60*/  SHF.L.U32 R11, R90, 0x10, RZ ;  /* 0x000000105a0b7819 */ /* 0x000fc400000006ff */
[----:B------:R-:W-:Y:S02]  /*4e70*/  SHF.L.U32 R0, R0, 0x10, RZ ;  /* 0x0000001000007819 */ /* 0x000fe400000006ff */
[----:B------:R-:W-:Y:S01]  /*4e80*/  PRMT R4, R78, 0x7632, R4 ;  /* 0x000076324e047816 */ /* 0x000fe20000000004 */
[----:B------:R-:W-:Y:S01]  /*4e90*/  FFMA.FTZ R2, R6, R11, R15 ;  /* 0x0000000b06027223 */ /* 0x000fe2000001000f */
[----:B------:R-:W-:Y:S02]  /*4ea0*/  SHF.L.U32 R17, R78, 0x10, RZ ;  /* 0x000000104e117819 */ /* 0x000fe400000006ff */
[----:B------:R-:W-:Y:S01]  /*4eb0*/  PRMT R75, R75, 0x7632, R75 ;  /* 0x000076324b4b7816 */ /* 0x000fe2000000004b */
[----:B------:R-:W-:Y:S01]  /*4ec0*/  FFMA.FTZ R2, R3, R0, R2 ;  /* 0x0000000003027223 */ /* 0x000fe20000010002 */
[----:B------:R-:W-:Y:S02]  /*4ed0*/  IMAD.U32 R4, R4, 0x10000, RZ ;  /* 0x0001000004047824 */ /* 0x000fe400078e00ff */
[----:B------:R-:W-:Y:S01]  /*4ee0*/  FFMA.FTZ R17, R6, R17, R12 ;  /* 0x0000001106117223 */ /* 0x000fe2000001000c */
[----:B------:R-:W-:-:S02]  /*4ef0*/  SHF.L.U32 R75, R75, 0x10, RZ ;  /* 0x000000104b4b7819 */ /* 0x000fc400000006ff */
[----:B------:R-:W-:Y:S01]  /*4f00*/  SHF.L.U32 R0, R91, 0x10, RZ ;  /* 0x000000105b007819 */ /* 0x000fe200000006ff */
[----:B------:R-:W-:Y:S01]  /*4f10*/  FFMA.FTZ R17, R3, R4, R17 ;  /* 0x0000000403117223 */ /* 0x000fe20000010011 */
[----:B------:R-:W-:Y:S01]  /*4f20*/  SHF.L.U32 R6, R79, 0x10, RZ ;  /* 0x000000104f067819 */ /* 0x000fe200000006ff */
[----:B------:R-:W-:Y:S01]  /*4f30*/  FFMA.FTZ R5, R10, R75, R5 ;  /* 0x0000004b0a057223 */ /* 0x000fe20000010005 */
[----:B------:R-:W-:Y:S01]  /*4f40*/  PRMT R67, R67, 0x7632, R67 ;  /* 0x0000763243437816 */ /* 0x000fe20000000043 */
[----:B------:R-:W-:Y:S01]  /*4f50*/  FFMA.FTZ R3, R55, R0, R2 ;  /* 0x0000000037037223 */ /* 0x000fe20000010002 */
[----:B------:R-:W-:Y:S02]  /*4f60*/  PRMT R91, R91, 0x7632, R91 ;  /* 0x000076325b5b7816 */ /* 0x000fe4000000005b */
[----:B------:R-:W-:Y:S01]  /*4f70*/  PRMT R79, R79, 0x7632, R79 ;  /* 0x000076324f4f7816 */ /* 0x000fe2000000004f */
[----:B------:R-:W0:Y:S01]  /*4f80*/  SHFL.BFLY PT, R0, R7, 0x10, 0x1f ;  /* 0x0e001f0007007f89 */ /* 0x000e2200000e0000 */
[----:B------:R-:W-:Y:S01]  /*4f90*/  SHF.L.U32 R67, R67, 0x10, RZ ;  /* 0x0000001043437819 */ /* 0x000fe200000006ff */
[----:B------:R-:W-:Y:S01]  /*4fa0*/  FFMA.FTZ R6, R55, R6, R17 ;  /* 0x0000000637067223 */ /* 0x000fe20000010011 */
[----:B------:R-:W-:-:S02]  /*4fb0*/  SHF.L.U32 R91, R91, 0x10, RZ ;  /* 0x000000105b5b7819 */ /* 0x000fc400000006ff */
[----:B------:R-:W-:Y:S01]  /*4fc0*/  SHF.L.U32 R79, R79, 0x10, RZ ;  /* 0x000000104f4f7819 */ /* 0x000fe200000006ff */
[----:B------:R-:W1:Y:S01]  /*4fd0*/  SHFL.BFLY PT, R2, R13, 0x10, 0x1f ;  /* 0x0e001f000d027f89 */ /* 0x000e6200000e0000 */
[----:B------:R-:W-:-:S03]  /*4fe0*/  FFMA.FTZ R20, R10, R67, R20 ;  /* 0x000000430a147223 */ /* 0x000fc60000010014 */
[----:B------:R-:W2:Y:S01]  /*4ff0*/  SHFL.BFLY PT, R11, R16, 0x10, 0x1f ;  /* 0x0e001f00100b7f89 */ /* 0x000ea200000e0000 */
[----:B------:R-:W-:-:S03]  /*5000*/  FFMA.FTZ R3, R10, R91, R3 ;  /* 0x0000005b0a037223 */ /* 0x000fc60000010003 */
[----:B------:R-:W3:Y:S01]  /*5010*/  SHFL.BFLY PT, R8, R5, 0x10, 0x1f ;  /* 0x0e001f0005087f89 */ /* 0x000ee200000e0000 */
[----:B------:R-:W-:-:S03]  /*5020*/  FFMA.FTZ R6, R10, R79, R6 ;  /* 0x0000004f0a067223 */ /* 0x000fc60000010006 */
[----:B------:R-:W4:Y:S04]  /*5030*/  SHFL.BFLY PT, R4, R9, 0x10, 0x1f ;  /* 0x0e001f0009047f89 */ /* 0x000f2800000e0000 */
[----:B------:R-:W5:Y:S04]  /*5040*/  SHFL.BFLY PT, R15, R20, 0x10, 0x1f ;  /* 0x0e001f00140f7f89 */ /* 0x000f6800000e0000 */
[----:B------:R-:W5:Y:S04]  /*5050*/  SHFL.BFLY PT, R14, R3, 0x10, 0x1f ;  /* 0x0e001f00030e7f89 */ /* 0x000f6800000e0000 */
[----:B------:R-:W5:Y:S01]  /*5060*/  SHFL.BFLY PT, R17, R6, 0x10, 0x1f ;  /* 0x0e001f0006117f89 */ /* 0x000f6200000e0000 */
[----:B0-----:R-:W-:Y:S01]  /*5070*/  FADD.FTZ R0, R7, R0 ;  /* 0x0000000007007221 */ /* 0x001fe20000010000 */
[----:B-1----:R-:W-:Y:S01]  /*5080*/  FADD.FTZ R2, R13, R2 ;  /* 0x000000020d027221 */ /* 0x002fe20000010000 */
[----:B--2---:R-:W-:Y:S01]  /*5090*/  FADD.FTZ R11, R16, R11 ;  /* 0x0000000b100b7221 */ /* 0x004fe20000010000 */
[----:B---3--:R-:W-:-:S02]  /*50a0*/  FADD.FTZ R12, R5, R8 ;  /* 0x00000008050c7221 */ /* 0x008fc40000010000 */
[----:B------:R-:W0:Y:S01]  /*50b0*/  SHFL.BFLY PT, R5, R0, 0x8, 0x1f ;  /* 0x0d001f0000057f89 */ /* 0x000e2200000e0000 */
[----:B----4-:R-:W-:-:S03]  /*50c0*/  FADD.FTZ R10, R9, R4 ;  /* 0x00000004090a7221 */ /* 0x010fc60000010000 */
[----:B------:R-:W1:Y:S04]  /*50d0*/  SHFL.BFLY PT, R7, R2, 0x8, 0x1f ;  /* 0x0d001f0002077f89 */ /* 0x000e6800000e0000 */
[----:B------:R-:W2:Y:S01]  /*50e0*/  SHFL.BFLY PT, R4, R11, 0x8, 0x1f ;  /* 0x0d001f000b047f89 */ /* 0x000ea200000e0000 */
[----:B-----5:R-:W-:Y:S01]  /*50f0*/  FADD.FTZ R15, R20, R15 ;  /* 0x0000000f140f7221 */ /* 0x020fe20000010000 */
[----:B------:R-:W-:Y:S02]  /*5100*/  FADD.FTZ R14, R3, R14 ;  /* 0x0000000e030e7221 */ /* 0x000fe40000010000 */
[----:B------:R-:W3:Y:S01]  /*5110*/  SHFL.BFLY PT, R3, R12, 0x8, 0x1f ;  /* 0x0d001f000c037f89 */ /* 0x000ee200000e0000 */
[----:B------:R-:W-:-:S03]  /*5120*/  FADD.FTZ R6, R6, R17 ;  /* 0x0000001106067221 */ /* 0x000fc60000010000 */
[----:B------:R-:W4:Y:S04]  /*5130*/  SHFL.BFLY PT, R8, R15, 0x8, 0x1f ;  /* 0x0d001f000f087f89 */ /* 0x000f2800000e0000 */
[----:B------:R-:W5:Y:S04]  /*5140*/  SHFL.BFLY PT, R9, R10, 0x8, 0x1f ;  /* 0x0d001f000a097f89 */ /* 0x000f6800000e0000 */
[----:B------:R-:W5:Y:S04]  /*5150*/  SHFL.BFLY PT, R17, R14, 0x8, 0x1f ;  /* 0x0d001f000e117f89 */ /* 0x000f6800000e0000 */
[----:B------:R-:W5:Y:S01]  /*5160*/  SHFL.BFLY PT, R19, R6, 0x8, 0x1f ;  /* 0x0d001f0006137f89 */ /* 0x000f6200000e0000 */
[----:B0-----:R-:W-:Y:S01]  /*5170*/  FADD.FTZ R5, R0, R5 ;  /* 0x0000000500057221 */ /* 0x001fe20000010000 */
[----:B-1----:R-:W-:Y:S01]  /*5180*/  FADD.FTZ R7, R2, R7 ;  /* 0x0000000702077221 */ /* 0x002fe20000010000 */
[----:B--2---:R-:W-:-:S03]  /*5190*/  FADD.FTZ R4, R11, R4 ;  /* 0x000000040b047221 */ /* 0x004fc60000010000 */
[----:B------:R-:W0:Y:S01]  /*51a0*/  SHFL.BFLY PT, R0, R5, 0x4, 0x1f ;  /* 0x0c801f0005007f89 */ /* 0x000e2200000e0000 */
[----:B---3--:R-:W-:-:S03]  /*51b0*/  FADD.FTZ R13, R12, R3 ;  /* 0x000000030c0d7221 */ /* 0x008fc60000010000 */
[----:B------:R-:W1:Y:S04]  /*51c0*/  SHFL.BFLY PT, R2, R7, 0x4, 0x1f ;  /* 0x0c801f0007027f89 */ /* 0x000e6800000e0000 */
[----:B------:R-:W2:Y:S01]  /*51d0*/  SHFL.BFLY PT, R3, R4, 0x4, 0x1f ;  /* 0x0c801f0004037f89 */ /* 0x000ea200000e0000 */
[----:B----4-:R-:W-:Y:S01]  /*51e0*/  FADD.FTZ R8, R15, R8 ;  /* 0x000000080f087221 */ /* 0x010fe20000010000 */
[----:B-----5:R-:W-:Y:S01]  /*51f0*/  FADD.FTZ R11, R10, R9 ;  /* 0x000000090a0b7221 */ /* 0x020fe20000010000 */
[----:B------:R-:W-:Y:S01]  /*5200*/  FADD.FTZ R17, R14, R17 ;  /* 0x000000110e117221 */ /* 0x000fe20000010000 */
[----:B------:R-:W-:Y:S02]  /*5210*/  FADD.FTZ R19, R6, R19 ;  /* 0x0000001306137221 */ /* 0x000fe40000010000 */
[----:B------:R-:W3:Y:S04]  /*5220*/  SHFL.BFLY PT, R9, R8, 0x4, 0x1f ;  /* 0x0c801f0008097f89 */ /* 0x000ee800000e0000 */
[----:B------:R-:W4:Y:S04]  /*5230*/  SHFL.BFLY PT, R10, R11, 0x4, 0x1f ;  /* 0x0c801f000b0a7f89 */ /* 0x000f2800000e0000 */
[----:B------:R-:W5:Y:S04]  /*5240*/  SHFL.BFLY PT, R12, R13, 0x4, 0x1f ;  /* 0x0c801f000d0c7f89 */ /* 0x000f6800000e0000 */
[----:B------:R-:W5:Y:S04]  /*5250*/  SHFL.BFLY PT, R14, R17, 0x4, 0x1f ;  /* 0x0c801f00110e7f89 */ /* 0x000f6800000e0000 */
[----:B------:R-:W5:Y:S01]  /*5260*/  SHFL.BFLY PT, R16, R19, 0x4, 0x1f ;  /* 0x0c801f0013107f89 */ /* 0x000f6200000e0000 */
[----:B0-----:R-:W-:Y:S01]  /*5270*/  FADD.FTZ R0, R5, R0 ;  /* 0x0000000005007221 */ /* 0x001fe20000010000 */
[----:B-1----:R-:W-:Y:S01]  /*5280*/  FADD.FTZ R2, R7, R2 ;  /* 0x0000000207027221 */ /* 0x002fe20000010000 */
[----:B--2---:R-:W-:-:S03]  /*5290*/  FADD.FTZ R6, R4, R3 ;  /* 0x0000000304067221 */ /* 0x004fc60000010000 */
[----:B------:R-:W0:Y:S04]  /*52a0*/  SHFL.BFLY PT, R3, R0, 0x2, 0x1f ;  /* 0x0c401f0000037f89 */ /* 0x000e2800000e0000 */
[----:B------:R-:W1:Y:S01]  /*52b0*/  SHFL.BFLY PT, R5, R2, 0x2, 0x1f ;  /* 0x0c401f0002057f89 */ /* 0x000e6200000e0000 */
[----:B---3--:R-:W-:Y:S01]  /*52c0*/  FADD.FTZ R9, R8, R9 ;  /* 0x0000000908097221 */ /* 0x008fe20000010000 */
[----:B----4-:R-:W-:Y:S01]  /*52d0*/  FADD.FTZ R10, R11, R10 ;  /* 0x0000000a0b0a7221 */ /* 0x010fe20000010000 */
[----:B-----5:R-:W-:Y:S01]  /*52e0*/  FADD.FTZ R12, R13, R12 ;  /* 0x0000000c0d0c7221 */ /* 0x020fe20000010000 */
[----:B------:R-:W-:Y:S01]  /*52f0*/  FADD.FTZ R14, R17, R14 ;  /* 0x0000000e110e7221 */ /* 0x000fe20000010000 */
[----:B------:R-:W-:Y:S01]  /*5300*/  FADD.FTZ R16, R19, R16 ;  /* 0x0000001013107221 */ /* 0x000fe20000010000 */
[----:B------:R-:W2:Y:S04]  /*5310*/  SHFL.BFLY PT, R7, R6, 0x2, 0x1f ;  /* 0x0c401f0006077f89 */ /* 0x000ea800000e0000 */
[----:B------:R-:W3:Y:S04]  /*5320*/  SHFL.BFLY PT, R4, R9, 0x2, 0x1f ;  /* 0x0c401f0009047f89 */ /* 0x000ee800000e0000 */
[----:B------:R-:W4:Y:S04]  /*5330*/  SHFL.BFLY PT, R11, R10, 0x2, 0x1f ;  /* 0x0c401f000a0b7f89 */ /* 0x000f2800000e0000 */
[----:B------:R-:W5:Y:S04]  /*5340*/  SHFL.BFLY PT, R13, R12, 0x2, 0x1f ;  /* 0x0c401f000c0d7f89 */ /* 0x000f6800000e0000 */
[----:B------:R-:W5:Y:S04]  /*5350*/  SHFL.BFLY PT, R15, R14, 0x2, 0x1f ;  /* 0x0c401f000e0f7f89 */ /* 0x000f6800000e0000 */
[----:B------:R-:W5:Y:S01]  /*5360*/  SHFL.BFLY PT, R17, R16, 0x2, 0x1f ;  /* 0x0c401f0010117f89 */ /* 0x000f6200000e0000 */
[----:B0-----:R-:W-:Y:S01]  /*5370*/  FADD.FTZ R3, R0, R3 ;  /* 0x0000000300037221 */ /* 0x001fe20000010000 */
[----:B------:R-:W0:Y:S01]  /*5380*/  S2UR UR5, SR_CgaCtaId ;  /* 0x00000000000579c3 */ /* 0x000e220000008800 */
[----:B-1----:R-:W-:-:S03]  /*5390*/  FADD.FTZ R5, R2, R5 ;  /* 0x0000000502057221 */ /* 0x002fc60000010000 */
[----:B------:R-:W1:Y:S01]  /*53a0*/  SHFL.BFLY PT, R2, R3, 0x1, 0x1f ;  /* 0x0c201f0003027f89 */ /* 0x000e6200000e0000 */
[----:B--2---:R-:W-:Y:S01]  /*53b0*/  FADD.FTZ R7, R6, R7 ;  /* 0x0000000706077221 */ /* 0x004fe20000010000 */
[----:B---3--:R-:W-:Y:S01]  /*53c0*/  FADD.FTZ R9, R9, R4 ;  /* 0x0000000409097221 */ /* 0x008fe20000010000 */
[----:B----4-:R-:W-:Y:S01]  /*53d0*/  FADD.FTZ R11, R10, R11 ;  /* 0x0000000b0a0b7221 */ /* 0x010fe20000010000 */
[----:B-----5:R-:W-:Y:S01]  /*53e0*/  FADD.FTZ R13, R12, R13 ;  /* 0x0000000d0c0d7221 */ /* 0x020fe20000010000 */
[----:B------:R-:W-:Y:S01]  /*53f0*/  FADD.FTZ R15, R14, R15 ;  /* 0x0000000f0e0f7221 */ /* 0x000fe20000010000 */
[----:B------:R-:W-:Y:S01]  /*5400*/  FADD.FTZ R17, R16, R17 ;  /* 0x0000001110117221 */ /* 0x000fe20000010000 */
[----:B------:R-:W2:Y:S01]  /*5410*/  SHFL.BFLY PT, R4, R5, 0x1, 0x1f ;  /* 0x0c201f0005047f89 */ /* 0x000ea200000e0000 */
[----:B------:R-:W-:-:S03]  /*5420*/  LOP3.LUT P0, R0, R43, 0x1f, RZ, 0xc0, !PT ;  /* 0x0000001f2b007812 */ /* 0x000fc6000780c0ff */
[----:B------:R-:W3:Y:S04]  /*5430*/  SHFL.BFLY PT, R6, R7, 0x1, 0x1f ;  /* 0x0c201f0007067f89 */ /* 0x000ee800000e0000 */
[----:B------:R-:W4:Y:S04]  /*5440*/  SHFL.BFLY PT, R8, R9, 0x1, 0x1f ;  /* 0x0c201f0009087f89 */ /* 0x000f2800000e0000 */
[----:B------:R-:W5:Y:S04]  /*5450*/  SHFL.BFLY PT, R10, R11, 0x1, 0x1f ;  /* 0x0c201f000b0a7f89 */ /* 0x000f6800000e0000 */
[----:B------:R-:W5:Y:S04]  /*5460*/  SHFL.BFLY PT, R12, R13, 0x1, 0x1f ;  /* 0x0c201f000d0c7f89 */ /* 0x000f6800000e0000 */
[----:B------:R-:W5:Y:S04]  /*5470*/  SHFL.BFLY PT, R14, R15, 0x1, 0x1f ;  /* 0x0c201f000f0e7f89 */ /* 0x000f6800000e0000 */
[----:B------:R-:W5:Y:S01]  /*5480*/  SHFL.BFLY PT, R16, R17, 0x1, 0x1f ;  /* 0x0c201f0011107f89 */ /* 0x000f6200000e0000 */
[----:B------:R-:W-:Y:S01]  /*5490*/  UMOV UR4, 0x400 ;  /* 0x0000040000047882 */ /* 0x000fe20000000000 */
[----:B------:R-:W-:Y:S01]  /*54a0*/  ISETP.NE.AND P1, PT, R0, RZ, PT ;  /* 0x000000ff0000720c */ /* 0x000fe20003f25270 */
[----:B0-----:R-:W-:Y:S01]  /*54b0*/  ULEA UR4, UR5, UR4, 0x18 ;  /* 0x0000000405047291 */ /* 0x001fe2000f8ec0ff */
[----:B------:R-:W-:Y:S01]  /*54c0*/  SHF.R.U32.HI R0, RZ, 0x3, R43 ;  /* 0x00000003ff007819 */ /* 0x000fe2000001162b */
[----:B-1----:R-:W-:-:S03]  /*54d0*/  FADD.FTZ R3, R3, R2 ;  /* 0x0000000203037221 */ /* 0x002fc60000010000 */
[----:B------:R-:W-:-:S05]  /*54e0*/  LOP3.LUT R0, R0, 0xc, RZ, 0xc0, !PT ;  /* 0x0000000c00007812 */ /* 0x000fca00078ec0ff */
[----:B------:R0:W-:Y:S01]  /*54f0*/  @!P0 STS [R0+UR4], R3 ;  /* 0x0000000300008988 */ /* 0x0001e20008000804 */
[----:B------:R-:W-:Y:S01]  /*5500*/  ISETP.NE.AND P0, PT, R43, RZ, PT ;  /* 0x000000ff2b00720c */ /* 0x000fe20003f05270 */
[----:B--2---:R-:W-:Y:S01]  /*5510*/  FADD.FTZ R5, R5, R4 ;  /* 0x0000000405057221 */ /* 0x004fe20000010000 */
[----:B---3--:R-:W-:Y:S01]  /*5520*/  FADD.FTZ R7, R7, R6 ;  /* 0x0000000607077221 */ /* 0x008fe20000010000 */
[----:B----4-:R-:W-:Y:S01]  /*5530*/  FADD.FTZ R9, R9, R8 ;  /* 0x0000000809097221 */ /* 0x010fe20000010000 */
[----:B-----5:R-:W-:Y:S01]  /*5540*/  FADD.FTZ R11, R11, R10 ;  /* 0x0000000a0b0b7221 */ /* 0x020fe20000010000 */
[----:B------:R-:W-:Y:S01]  /*5550*/  FADD.FTZ R13, R13, R12 ;  /* 0x0000000c0d0d7221 */ /* 0x000fe20000010000 */
[----:B------:R-:W-:Y:S01]  /*5560*/  FADD.FTZ R15, R15, R14 ;  /* 0x0000000e0f0f7221 */ /* 0x000fe20000010000 */
[----:B------:R-:W-:Y:S01]  /*5570*/  FADD.FTZ R17, R17, R16 ;  /* 0x0000001011117221 */ /* 0x000fe20000010000 */
[----:B------:R0:W-:Y:S01]  /*5580*/  @!P1 STS [R0+UR4+0x10], R5 ;  /* 0x0000100500009988 */ /* 0x0001e20008000804 */
[----:B------:R-:W-:Y:S03]  /*5590*/  BSSY.RECONVERGENT B0, `(.L_x_32) ;  /* 0x000003b000007945 */ /* 0x000fe60003800200 */
        /* <DEDUP_REMOVED lines=57> */
[----:B------:R1:W-:Y:S02]  /*5930*/  STG.E desc[UR6][R42.64+0x2a00], R7 ;  /* 0x002a00072a007986 */ /* 0x0003e4000c101906 */
.L_x_33:
[----:B------:R-:W-:Y:S05]  /*5940*/  BSYNC.RECONVERGENT B0 ;  /* 0x0000000000007941 */ /* 0x000fea0003800200 */
.L_x_32:
[----:B------:R-:W-:Y:S01]  /*5950*/  PREEXIT ;  /* 0x000000000000782d */ /* 0x000fe20000000000 */
[----:B------:R-:W-:Y:S05]  /*5960*/  EXIT ;  /* 0x000000000000794d */ /* 0x000fea0003800000 */
.L_x_34:
        /* <DEDUP_REMOVED lines=9> */
.L_x_120:


//--------------------- .text._Z31router_gemm_kernel_float_outputI13__nv_bfloat16Li128ELi8ELi7ELi384ELi7168EEvPfPKT_S4_ --------------------------
	.section	.text._Z31router_gemm_kernel_float_outputI13__nv_bfloat16Li128ELi8ELi7ELi384ELi7168EEvPfPKT_S4_,"ax",@progbits
	.align	128
        .global         _Z31router_gemm_kernel_float_outputI13__nv_bfloat16Li128ELi8ELi7ELi384ELi7168EEvPfPKT_S4_
        .type           _Z31router_gemm_kernel_float_outputI13__nv_bfloat16Li128ELi8ELi7ELi384ELi7168EEvPfPKT_S4_,@function
        .size           _Z31router_gemm_kernel_float_outputI13__nv_bfloat16Li128ELi8ELi7ELi384ELi7168EEvPfPKT_S4_,(.L_x_121 - _Z31router_gemm_kernel_float_outputI13__nv_bfloat16Li128ELi8ELi7ELi384ELi7168EEvPfPKT_S4_)
        .other          _Z31router_gemm_kernel_float_outputI13__nv_bfloat16Li128ELi8ELi7ELi384ELi7168EEvPfPKT_S4_,@"STO_CUDA_ENTRY STV_DEFAULT"
_Z31router_gemm_kernel_float_outputI13__nv_bfloat16Li128ELi8ELi7ELi384ELi7168EEvPfPKT_S4_:
.text._Z31router_gemm_kernel_float_outputI13__nv_bfloat16Li128ELi8ELi7ELi384ELi7168EEvPfPKT_S4_:
        /* <DEDUP_REMOVED lines=35> */
[----:B------:R-:W-:Y:S02]  /*0230*/  SHF.L.U32 R69, R69, 0x10, RZ ;  /* 0x0000001045457819 */ /* 0x000fe400000006ff */
[----:B------:R-:W-:Y:S01]  /*0240*/  SHF.L.U32 R70, R57, 0x10, RZ ;  /* 0x0000001039467819 */ /* 0x000fe200000006ff */
[----:B------:R-:W-:Y:S01]  /*0250*/  FFMA.FTZ R56, R0, R71, RZ ;  /* 0x0000004700387223 */ /* 0x000fe200000100ff */
[----:B------:R-:W-:-:S02]  /*0260*/  SHF.L.U32 R71, R61, 0x10, RZ ;  /* 0x000000103d477819 */ /* 0x000fc400000006ff */
[----:B------:R-:W-:Y:S01]  /*0270*/  PRMT R61, R61, 0x7632, R61 ;  /* 0x000076323d3d7816 */ /* 0x000fe2000000003d */
[----:B------:R-:W-:Y:S01]  /*0280*/  FFMA.FTZ R85, R69, R68, R56 ;  /* 0x0000004445557223 */ /* 0x000fe20000010038 */
[----:B------:R-:W-:-:S03]  /*0290*/  PRMT R84, R57, 0x7632, R84 ;  /* 0x0000763239547816 */ /* 0x000fc60000000054 */
[--C-:B------:R-:W-:Y:S01]  /*02a0*/  FFMA.FTZ R57, R70, R71, R85.reuse ;  /* 0x0000004746397223 */ /* 0x100fe20000010055 */
[----:B------:R-:W-:Y:S01]  /*02b0*/  SHF.L.U32 R84, R84, 0x10, RZ ;  /* 0x0000001054547819 */ /* 0x000fe200000006ff */
[----:B------:R-:W-:Y:S01]  /*02c0*/  IMAD.U32 R61, R61, 0x10000, RZ ;  /* 0x000100003d3d7824 */ /* 0x000fe200078e00ff */
[C---:B------:R-:W-:Y:S02]  /*02d0*/  PRMT R56, R62.reuse, 0x7632, R56 ;  /* 0x000076323e387816 */ /* 0x040fe40000000038 */
        /* <DEDUP_REMOVED lines=8> */
[C---:B----4-:R-:W-:Y:S02]  /*0360*/  IMAD.U32 R87, R52.reuse, 0x10000, RZ ;  /* 0x0001000034577824 */ /* 0x050fe400078e00ff */
[----:B------:R-:W-:Y:S01]  /*0370*/  FFMA.FTZ R61, R85, R56, R58 ;  /* 0x00000038553d7223 */ /* 0x000fe2000001003a */
[----:B------:R-:W-:Y:S02]  /*0380*/  PRMT R56, R52, 0x7632, R56 ;  /* 0x0000763234387816 */ /* 0x000fe40000000038 */
[C---:B------:R-:W-:Y:S02]  /*0390*/  SHF.L.U32 R86, R59.reuse, 0x10, RZ ;  /* 0x000000103b567819 */ /* 0x040fe400000006ff */
[----:B------:R-:W-:Y:S02]  /*03a0*/  PRMT R68, R59, 0x7632, R68 ;  /* 0x000076323b447816 */ /* 0x000fe40000000044 */
[----:B------:R-:W-:Y:S01]  /*03b0*/  PRMT R63, R63, 0x7632, R63 ;  /* 0x000076323f3f7816 */ /* 0x000fe2000000003f */
[----:B------:R-:W-:Y:S01]  /*03c0*/  FFMA.FTZ R52, R0, R87, RZ ;  /* 0x0000005700347223 */ /* 0x000fe200000100ff */
[----:B------:R-:W-:Y:S01]  /*03d0*/  SHF.L.U32 R56, R56, 0x10, RZ ;  /* 0x0000001038387819 */ /* 0x000fe200000006ff */
[----:B------:R-:W-:Y:S01]  /*03e0*/  FFMA.FTZ R57, R86, R57, R61 ;  /* 0x0000003956397223 */ /* 0x000fe2000001003d */
[----:B------:R-:W-:-:S02]  /*03f0*/  SHF.L.U32 R63, R63, 0x10, RZ ;  /* 0x000000103f3f7819 */ /* 0x000fc400000006ff */
[----:B------:R-:W-:Y:S01]  /*0400*/  SHF.L.U32 R68, R68, 0x10, RZ ;  /* 0x0000001044447819 */ /* 0x000fe200000006ff */
[C---:B------:R-:W-:Y:S01]  /*0410*/  IMAD.U32 R59, R53.reuse, 0x10000, RZ ;  /* 0x00010000353b7824 */ /* 0x040fe200078e00ff */
[----:B------:R-:W-:Y:S01]  /*0420*/  PRMT R53, R53, 0x7632, R53 ;  /* 0x0000763235357816 */ /* 0x000fe20000000035 */
[----:B------:R-:W-:Y:S01]  /*0430*/  FFMA.FTZ R61, R69, R56, R52 ;  /* 0x00000038453d7223 */ /* 0x000fe20000010034 */
[----:B-----5:R-:W-:Y:S01]  /*0440*/  PRMT R56, R44, 0x7632, R56 ;  /* 0x000076322c387816 */ /* 0x020fe20000000038 */
[----:B------:R-:W-:Y:S01]  /*0450*/  FFMA.FTZ R87, R68, R63, R57 ;  /* 0x0000003f44577223 */ /* 0x000fe20000010039 */
[----:B------:R-:W-:Y:S01]  /*0460*/  SHF.L.U32 R57, R44, 0x10, RZ ;  /* 0x000000102c397819 */ /* 0x000fe200000006ff */
[----:B------:R-:W-:Y:S01]  /*0470*/  FFMA.FTZ R59, R70, R59, R61 ;  /* 0x0000003b463b7223 */ /* 0x000fe2000001003d */
[----:B------:R-:W-:Y:S01]  /*0480*/  SHF.L.U32 R53, R53, 0x10, RZ ;  /* 0x0000001035357819 */ /* 0x000fe200000006ff */
[----:B------:R-:W2:Y:S01]  /*0490*/  LDG.E.128 R60, desc[UR6][R2.64+0x4800] ;  /* 0x00480006023c7981 */ /* 0x000ea2000c1e1d00 */
[----:B------:R-:W-:Y:S01]  /*04a0*/  SHF.L.U32 R90, R56, 0x10, RZ ;  /* 0x00000010385a7819 */ /* 0x000fe200000006ff */
[----:B------:R-:W-:Y:S01]  /*04b0*/  FFMA.FTZ R92, R0, R57, RZ ;  /* 0x00000039005c7223 */ /* 0x000fe200000100ff */
[----:B------:R-:W-:Y:S01]  /*04c0*/  PRMT R52, R54, 0x7632, R52 ;  /* 0x0000763236347816 */ /* 0x000fe20000000034 */
[----:B------:R-:W-:Y:S01]  /*04d0*/  FFMA.FTZ R88, R84, R53, R59 ;  /* 0x0000003554587223 */ /* 0x000fe2000001003b */
[----:B------:R-:W-:Y:S01]  /*04e0*/  SHF.L.U32 R54, R54, 0x10, RZ ;  /* 0x0000001036367819 */ /* 0x000fe200000006ff */
[----:B------:R-:W-:Y:S01]  /*04f0*/  FFMA.FTZ R89, R69, R90, R92 ;  /* 0x0000005a45597223 */ /* 0x000fe2000001005c */
[C---:B------:R-:W-:Y:S01]  /*0500*/  PRMT R53, R45.reuse, 0x7632, R53 ;  /* 0x000076322d357816 */ /* 0x040fe20000000035 */
[----:B------:R-:W3:Y:S01]  /*0510*/  LDG.E.128 R56, desc[UR6][R2.64+0x8000] ;  /* 0x0080000602387981 */ /* 0x000ee2000c1e1d00 */
[----:B------:R-:W-:Y:S01]  /*0520*/  SHF.L.U32 R45, R45, 0x10, RZ ;  /* 0x000000102d2d7819 */ /* 0x000fe200000006ff */
[--C-:B------:R-:W-:Y:S01]  /*0530*/  FFMA.FTZ R54, R71, R54, R88.reuse ;  /* 0x0000003647367223 */ /* 0x100fe20000010058 */
[----:B------:R-:W-:Y:S01]  /*0540*/  SHF.L.U32 R52, R52, 0x10, RZ ;  /* 0x0000001034347819 */ /* 0x000fe200000006ff */
[----:B------:R-:W-:Y:S01]  /*0550*/  IMAD.U32 R53, R53, 0x10000, RZ ;  /* 0x0001000035357824 */ /* 0x000fe200078e00ff */
        /* <DEDUP_REMOVED lines=8> */
[----:B------:R-:W-:Y:S01]  /*05e0*/  FFMA.FTZ R54, R0, R91, RZ ;  /* 0x0000005b00367223 */ /* 0x000fe200000100ff */
[----:B------:R-:W-:Y:S01]  /*05f0*/  SHF.L.U32 R88, R88, 0x10, RZ ;  /* 0x0000001058587819 */ /* 0x000fe200000006ff */
[----:B------:R-:W-:Y:S02]  /*0600*/  FFMA.FTZ R45, R86, R55, R45 ;  /* 0x00000037562d7223 */ /* 0x000fe4000001002d */
[----:B------:R-:W-:Y:S02]  /*0610*/  FFMA.FTZ R36, R71, R36, R52 ;  /* 0x0000002447247223 */ /* 0x000fe40000010034 */
[----:B------:R-:W-:Y:S02]  /*0620*/  FFMA.FTZ R97, R69, R88, R54 ;  /* 0x0000005845617223 */ /* 0x000fe40000010036 */
[----:B------:R-:W4:Y:S01]  /*0630*/  LDG.E.128 R52, desc[UR6][R2.64+0xb800] ;  /* 0x00b8000602347981 */ /* 0x000f22000c1e1d00 */
[----:B------:R-:W-:-:S02]  /*0640*/  PRMT R46, R46, 0x7632, R46 ;  /* 0x000076322e2e7816 */ /* 0x000fc4000000002e */
[----:B------:R-:W-:Y:S02]  /*0650*/  SHF.L.U32 R89, R44, 0x10, RZ ;  /* 0x000000102c597819 */ /* 0x000fe400000006ff */
[C---:B------:R-:W-:Y:S02]  /*0660*/  PRMT R88, R37.reuse, 0x7632, R88 ;  /* 0x0000763225587816 */ /* 0x040fe40000000058 */
[----:B------:R-:W-:Y:S01]  /*0670*/  SHF.L.U32 R93, R37, 0x10, RZ ;  /* 0x00000010255d7819 */ /* 0x000fe200000006ff */
[----:B------:R-:W-:Y:S02]  /*0680*/  IMAD.U32 R46, R46, 0x10000, RZ ;  /* 0x000100002e2e7824 */ /* 0x000fe400078e00ff */
[----:B------:R-:W-:Y:S01]  /*0690*/  FFMA.FTZ R89, R68, R89, R45 ;  /* 0x0000005944597223 */ /* 0x000fe2000001002d */
[----:B------:R-:W-:Y:S01]  /*06a0*/  IMAD.U32 R95, R88, 0x10000, RZ ;  /* 0x00010000585f7824 */ /* 0x000fe200078e00ff */
[----:B------:R-:W-:Y:S01]  /*06b0*/  PRMT R44, R16, 0x7632, R44 ;  /* 0x00007632102c7816 */ /* 0x000fe2000000002c */
[----:B------:R-:W-:Y:S01]  /*06c0*/  FFMA.FTZ R93, R70, R93, R97 ;  /* 0x0000005d465d7223 */ /* 0x000fe20000010061 */
[----:B------:R-:W-:Y:S01]  /*06d0*/  SHF.L.U32 R45, R16, 0x10, RZ ;  /* 0x00000010102d7819 */ /* 0x000fe200000006ff */
[----:B------:R-:W-:Y:S01]  /*06e0*/  FFMA.FTZ R91, R85, R46, R36 ;  /* 0x0000002e555b7223 */ /* 0x000fe20000010024 */
[C---:B------:R-:W-:Y:S01]  /*06f0*/  SHF.L.U32 R37, R47.reuse, 0x10, RZ ;  /* 0x000000102f257819 */ /* 0x040fe200000006ff */
[----:B------:R-:W-:Y:S01]  /*0700*/  FFMA.FTZ R36, R84, R95, R93 ;  /* 0x0000005f54247223 */ /* 0x000fe2000001005d */
[----:B------:R-:W-:Y:S01]  /*0710*/  SHF.L.U32 R16, R38, 0x10, RZ ;  /* 0x0000001026107819 */ /* 0x000fe200000006ff */
[----:B------:R-:W-:Y:S01]  /*0720*/  IMAD.U32 R44, R44, 0x10000, RZ ;  /* 0x000100002c2c7824 */ /* 0x000fe200078e00ff */
[----:B------:R-:W-:Y:S01]  /*0730*/  PRMT R47, R47, 0x7632, R47 ;  /* 0x000076322f2f7816 */ /* 0x000fe2000000002f */
[----:B------:R-:W-:Y:S01]  /*0740*/  FFMA.FTZ R46, R0, R45, RZ ;  /* 0x0000002d002e7223 */ /* 0x000fe200000100ff */
        /* <DEDUP_REMOVED lines=10> */
[----:B------:R-:W-:Y:S01]  /*07f0*/  SHF.L.U32 R47, R20, 0x10, RZ ;  /* 0x00000010142f7819 */ /* 0x000fe200000006ff */
[----:B------:R-:W-:Y:S02]  /*0800*/  IMAD.U32 R45, R36, 0x10000, RZ ;  /* 0x00010000242d7824 */ /* 0x000fe400078e00ff */
[--C-:B------:R-:W-:Y:S01]  /*0810*/  FFMA.FTZ R37, R85, R38, R16.reuse ;  /* 0x0000002655257223 */ /* 0x100fe20000010010 */
[----:B------:R-:W-:Y:S01]  /*0820*/  PRMT R16, R20, 0x7632, R16 ;  /* 0x0000763214107816 */ /* 0x000fe20000000010 */
[----:B------:R-:W-:Y:S01]  /*0830*/  FFMA.FTZ R20, R84, R45, R91 ;  /* 0x0000002d54147223 */ /* 0x000fe2000001005b */
[----:B------:R-:W-:-:S02]  /*0840*/  FFMA.FTZ R38, R0, R47, RZ ;  /* 0x0000002f00267223 */ /* 0x000fc400000100ff */
[----:B------:R-:W5:Y:S01]  /*0850*/  LDG.E.128 R44, desc[UR6][R2.64+0xf000] ;  /* 0x00f00006022c7981 */ /* 0x000f62000c1e1d00 */
[----:B------:R-:W-:Y:S02]  /*0860*/  SHF.L.U32 R16, R16, 0x10, RZ ;  /* 0x0000001010107819 */ /* 0x000fe400000006ff */
[C---:B------:R-:W-:Y:S02]  /*0870*/  SHF.L.U32 R17, R39.reuse, 0x10, RZ ;  /* 0x0000001027117819 */ /* 0x040fe400000006ff */
[----:B------:R-:W-:Y:S02]  /*0880*/  PRMT R39, R39, 0x7632, R39 ;  /* 0x0000763227277816 */ /* 0x000fe40000000027 */
[----:B------:R-:W-:Y:S01]  /*0890*/  PRMT R36, R21, 0x7632, R36 ;  /* 0x0000763215247816 */ /* 0x000fe20000000024 */
[----:B------:R-:W-:Y:S01]  /*08a0*/  FFMA.FTZ R91, R69, R16, R38 ;  /* 0x00000010455b7223 */ /* 0x000fe20000010026 */
[----:B------:R-:W-:Y:S01]  /*08b0*/  SHF.L.U32 R21, R21, 0x10, RZ ;  /* 0x0000001015157819 */ /* 0x000fe200000006ff */
[----:B------:R-:W-:Y:S01]  /*08c0*/  FFMA.FTZ R17, R86, R17, R37 ;  /* 0x0000001156117223 */ /* 0x000fe20000010025 */
[----:B------:R-:W-:Y:S01]  /*08d0*/  IMAD.U32 R39, R39, 0x10000, RZ ;  /* 0x0001000027277824 */ /* 0x000fe200078e00ff */
[----:B------:R-:W-:-:S02]  /*08e0*/  SHF.L.U32 R37, R36, 0x10, RZ ;  /* 0x0000001024257819 */ /* 0x000fc400000006ff */
[----:B------:R-:W-:Y:S01]  /*08f0*/  FFMA.FTZ R21, R70, R21, R91 ;  /* 0x0000001546157223 */ /* 0x000fe2000001005b */
[----:B------:R-:W-:-:S03]  /*0900*/  FFMA.FTZ R90, R68, R39, R17 ;  /* 0x00000027445a7223 */ /* 0x000fc60000010011 */
[----:B------:R-:W-:Y:S02]  /*0910*/  FFMA.FTZ R92, R84, R37, R21 ;  /* 0x00000025545c7223 */ /* 0x000fe40000010015 */
[----:B------:R-:W5:Y:S01]  /*0920*/  LDG.E.128 R36, desc[UR6][R2.64+0x12800] ;  /* 0x0128000602247981 */ /* 0x000f62000c1e1d00 */
[C---:B------:R-:W-:Y:S02]  /*0930*/  SHF.L.U32 R16, R18.reuse, 0x10, RZ ;  /* 0x0000001012107819 */ /* 0x040fe400000006ff */
[----:B------:R-:W-:Y:S02]  /*0940*/  PRMT R18, R18, 0x7632, R18 ;  /* 0x0000763212127816 */ /* 0x000fe40000000012 */
[----:B------:R-:W-:Y:S01]  /*0950*/  PRMT R17, R24, 0x7632, R17 ;  /* 0x0000763218117816 */ /* 0x000fe20000000011 */
[----:B------:R-:W-:Y:S01]  /*0960*/  FFMA.FTZ R16, R71, R16, R20 ;  /* 0x0000001047107223 */ /* 0x000fe20000010014 */
[----:B------:R-:W-:Y:S02]  /*0970*/  SHF.L.U32 R18, R18, 0x10, RZ ;  /* 0x0000001012127819 */ /* 0x000fe400000006ff */
[----:B------:R-:W-:Y:S01]  /*0980*/  SHF.L.U32 R91, R24, 0x10, RZ ;  /* 0x00000010185b7819 */ /* 0x000fe200000006ff */
[----:B------:R-:W-:-:S02]  /*0990*/  IMAD.U32 R20, R22, 0x10000, RZ ;  /* 0x0001000016147824 */ /* 0x000fc400078e00ff */
[----:B------:R-:W-:Y:S01]  /*09a0*/  FFMA.FTZ R21, R85, R18, R16 ;  /* 0x0000001255157223 */ /* 0x000fe20000010010 */
[----:B------:R-:W-:Y:S01]  /*09b0*/  SHF.L.U32 R16, R17, 0x10, RZ ;  /* 0x0000001011107819 */ /* 0x000fe200000006ff */
[----:B------:R-:W-:Y:S01]  /*09c0*/  FFMA.FTZ R18, R0, R91, RZ ;  /* 0x0000005b00127223 */ /* 0x000fe200000100ff */
[----:B------:R-:W-:Y:S02]  /*09d0*/  PRMT R22, R22, 0x7632, R22 ;  /* 0x0000763216167816 */ /* 0x000fe40000000016 */
[----:B------:R-:W-:Y:S01]  /*09e0*/  PRMT R0, R25, 0x7632, R0 ;  /* 0x0000763219007816 */ /* 0x000fe20000000000 */
        /* <DEDUP_REMOVED lines=9> */
[--C-:B------:R-:W-:Y:S01]  /*0a80*/  FFMA.FTZ R91, R85, R22, R20.reuse ;  /* 0x00000016555b7223 */ /* 0x100fe20000010014 */
[C---:B------:R-:W-:Y:S01]  /*0a90*/  PRMT R20, R26.reuse, 0x7632, R20 ;  /* 0x000076321a147816 */ /* 0x040fe20000000014 */
[----:B------:R-:W5:Y:S01]  /*0aa0*/  LDG.E.128 R16, desc[UR6][R2.64+0x16000] ;  /* 0x0160000602107981 */ /* 0x000f62000c1e1d00 */
[----:B------:R-:W-:Y:S01]  /*0ab0*/  SHF.L.U32 R26, R26, 0x10, RZ ;  /* 0x000000101a1a7819 */ /* 0x000fe200000006ff */
[----:B------:R-:W-:Y:S01]  /*0ac0*/  FFMA.FTZ R84, R84, R69, R93 ;  /* 0x0000004554547223 */ /* 0x000fe2000001005d */
[----:B------:R-:W-:Y:S01]  /*0ad0*/  SHF.L.U32 R69, R23, 0x10, RZ ;  /* 0x0000001017457819 */ /* 0x000fe200000006ff */
[----:B------:R-:W-:Y:S01]  /*0ae0*/  IMAD.U32 R21, R0, 0x10000, RZ ;  /* 0x0001000000157824 */ /* 0x000fe200078e00ff */
[----:B------:R-:W-:Y:S01]  /*0af0*/  SHF.L.U32 R20, R20, 0x10, RZ ;  /* 0x0000001014147819 */ /* 0x000fe200000006ff */
[----:B------:R-:W-:Y:S01]  /*0b00*/  FFMA.FTZ R26, R71, R26, R84 ;  /* 0x0000001a471a7223 */ /* 0x000fe20000010054 */
[----:B------:R-:W-:Y:S01]  /*0b10*/  PRMT R23, R23, 0x7632, R23 ;  /* 0x0000763217177816 */ /* 0x000fe20000000017 */
[----:B------:R-:W-:Y:S01]  /*0b20*/  FFMA.FTZ R91, R86, R69, R91 ;  /* 0x00000045565b7223 */ /* 0x000fe2000001005b */
[----:B------:R-:W-:Y:S01]  /*0b30*/  FFMA.FTZ R94, R68, R21, R25 ;  /* 0x00000015445e7223 */ /* 0x000fe20000010019 */
[----:B------:R-:W-:Y:S01]  /*0b40*/  FFMA.FTZ R85, R85, R20, R26 ;  /* 0x0000001455557223 */ /* 0x000fe2000001001a */
[----:B------:R-:W-:Y:S01]  /*0b50*/  SHF.L.U32 R23, R23, 0x10, RZ ;  /* 0x0000001017177819 */ /* 0x000fe200000006ff */
[----:B------:R-:W-:Y:S01]  /*0b60*/  IMAD.U32 R21, R27, 0x10000, RZ ;  /* 0x000100001b157824 */ /* 0x000fe200078e00ff */
[----:B------:R-:W-:-:S02]  /*0b70*/  SHF.L.U32 R0, R32, 0x10, RZ ;  /* 0x0000001020007819 */ /* 0x000fc400000006ff */
[----:B------:R-:W-:Y:S02]  /*0b80*/  SHF.L.U32 R69, R28, 0x10, RZ ;  /* 0x000000101c457819 */ /* 0x000fe400000006ff */
[----:B------:R-:W-:Y:S02]  /*0b90*/  SHF.L.U32 R20, R12, 0x10, RZ ;  /* 0x000000100c147819 */ /* 0x000fe400000006ff */
[----:B------:R-:W-:Y:S01]  /*0ba0*/  PRMT R12, R27, 0x7632, R12 ;  /* 0x000076321b0c7816 */ /* 0x000fe2000000000c */
[----:B------:R-:W-:Y:S01]  /*0bb0*/  FFMA.FTZ R92, R68, R23, R91 ;  /* 0x00000017445c7223 */ /* 0x000fe2000001005b */
[----:B------:R-:W-:Y:S01]  /*0bc0*/  FFMA.FTZ R91, R86, R21, R85 ;  /* 0x00000015565b7223 */ /* 0x000fe20000010055 */
[C---:B------:R-:W-:Y:S01]  /*0bd0*/  FFMA.FTZ R93, R69.reuse, R0, R87 ;  /* 0x00000000455d7223 */ /* 0x040fe20000010057 */
[----:B------:R-:W-:Y:S01]  /*0be0*/  PRMT R32, R32, 0x7632, R32 ;  /* 0x0000763220207816 */ /* 0x000fe20000000020 */
[----:B------:R-:W-:Y:S01]  /*0bf0*/  FFMA.FTZ R96, R69, R20, R89 ;  /* 0x0000001445607223 */ /* 0x000fe20000010059 */
[----:B------:R-:W-:Y:S01]  /*0c00*/  PRMT R0, R12, 0x7632, R0 ;  /* 0x000076320c007816 */ /* 0x000fe20000000000 */
[C---:B------:R-:W-:Y:S01]  /*0c10*/  IMAD.U32 R71, R29.reuse, 0x10000, RZ ;  /* 0x000100001d477824 */ /* 0x040fe200078e00ff */
[----:B------:R-:W-:Y:S01]  /*0c20*/  PRMT R86, R28, 0x7632, R86 ;  /* 0x000076321c567816 */ /* 0x000fe20000000056 */
[----:B------:R-:W5:Y:S01]  /*0c30*/  LDG.E.128 R20, desc[UR6][R2.64+0x1800] ;  /* 0x0018000602147981 */ /* 0x000f62000c1e1d00 */
[----:B------:R-:W-:-:S02]  /*0c40*/  PRMT R87, R29, 0x7632, R87 ;  /* 0x000076321d577816 */ /* 0x000fc40000000057 */
[----:B------:R-:W-:Y:S01]  /*0c50*/  SHF.L.U32 R29, R32, 0x10, RZ ;  /* 0x00000010201d7819 */ /* 0x000fe200000006ff */
[----:B------:R-:W5:Y:S01]  /*0c60*/  LDG.E.128 R24, desc[UR6][R40.64+0x1800] ;  /* 0x0018000628187981 */ /* 0x000f62000c1e1d00 */
[----:B------:R-:W-:Y:S02]  /*0c70*/  SHF.L.U32 R86, R86, 0x10, RZ ;  /* 0x0000001056567819 */ /* 0x000fe400000006ff */
[----:B------:R-:W-:Y:S01]  /*0c80*/  SHF.L.U32 R89, R0, 0x10, RZ ;  /* 0x0000001000597819 */ /* 0x000fe200000006ff */
[C---:B------:R-:W-:Y:S01]  /*0c90*/  IMAD.U32 R70, R30.reuse, 0x10000, RZ ;  /* 0x000100001e467824 */ /* 0x040fe200078e00ff */
[----:B------:R-:W-:Y:S01]  /*0ca0*/  PRMT R84, R30, 0x7632, R84 ;  /* 0x000076321e547816 */ /* 0x000fe20000000054 */
[C---:B------:R-:W-:Y:S01]  /*0cb0*/  FFMA.FTZ R32, R86.reuse, R29, R93 ;  /* 0x0000001d56207223 */ /* 0x040fe2000001005d */
[C---:B------:R-:W-:Y:S01]  /*0cc0*/  SHF.L.U32 R30, R33.reuse, 0x10, RZ ;  /* 0x00000010211e7819 */ /* 0x040fe200000006ff */
[----:B------:R-:W-:Y:S01]  /*0cd0*/  FFMA.FTZ R89, R86, R89, R96 ;  /* 0x0000005956597223 */ /* 0x000fe20000010060 */
[----:B------:R-:W-:-:S02]  /*0ce0*/  PRMT R28, R33, 0x7632, R28 ;  /* 0x00007632211c7816 */ /* 0x000fc4000000001c */
[C---:B------:R-:W-:Y:S02]  /*0cf0*/  PRMT R29, R13.reuse, 0x7632, R29 ;  /* 0x000076320d1d7816 */ /* 0x040fe4000000001d */
[----:B------:R-:W-:Y:S01]  /*0d00*/  SHF.L.U32 R96, R13, 0x10, RZ ;  /* 0x000000100d607819 */ /* 0x000fe200000006ff */
[----:B------:R-:W-:Y:S01]  /*0d10*/  FFMA.FTZ R30, R71, R30, R32 ;  /* 0x0000001e471e7223 */ /* 0x000fe20000010020 */
[----:B------:R-:W-:Y:S01]  /*0d20*/  SHF.L.U32 R87, R87, 0x10, RZ ;  /* 0x0000001057577819 */ /* 0x000fe200000006ff */
[----:B------:R-:W-:Y:S01]  /*0d30*/  IMAD.U32 R28, R28, 0x10000, RZ ;  /* 0x000100001c1c7824 */ /* 0x000fe200078e00ff */
[----:B------:R-:W-:Y:S01]  /*0d40*/  SHF.L.U32 R32, R29, 0x10, RZ ;  /* 0x000000101d207819 */ /* 0x000fe200000006ff */
[----:B------:R-:W-:Y:S01]  /*0d50*/  FFMA.FTZ R89, R71, R96, R89 ;  /* 0x0000006047597223 */ /* 0x000fe20000010059 */
[C---:B------:R-:W-:Y:S02]  /*0d60*/  PRMT R85, R31.reuse, 0x7632, R85 ;  /* 0x000076321f557816 */ /* 0x040fe40000000055 */
[----:B------:R-:W-:Y:S01]  /*0d70*/  SHF.L.U32 R0, R31, 0x10, RZ ;  /* 0x000000101f007819 */ /* 0x000fe200000006ff */
[----:B------:R-:W-:Y:S01]  /*0d80*/  IMAD.U32 R31, R14, 0x10000, RZ ;  /* 0x000100000e1f7824 */ /* 0x000fe200078e00ff */
[----:B------:R-:W-:Y:S01]  /*0d90*/  SHF.L.U32 R13, R34, 0x10, RZ ;  /* 0x00000010220d7819 */ /* 0x000fe200000006ff */
[C---:B------:R-:W-:Y:S01]  /*0da0*/  FFMA.FTZ R29, R87.reuse, R28, R30 ;  /* 0x0000001c571d7223 */ /* 0x040fe2000001001e */
[----:B------:R-:W-:Y:S01]  /*0db0*/  PRMT R14, R14, 0x7632, R14 ;  /* 0x000076320e0e7816 */ /* 0x000fe2000000000e */
[----:B------:R-:W-:Y:S01]  /*0dc0*/  FFMA.FTZ R32, R87, R32, R89 ;  /* 0x0000002057207223 */ /* 0x000fe20000010059 */
[----:B------:R-:W-:Y:S01]  /*0dd0*/  PRMT R34, R34, 0x7632, R34 ;  /* 0x0000763222227816 */ /* 0x000fe20000000022 */
[----:B------:R-:W-:Y:S01]  /*0de0*/  FFMA.FTZ R33, R70, R13, R29 ;  /* 0x0000000d46217223 */ /* 0x000fe2000001001d */
[----:B------:R-:W-:Y:S01]  /*0df0*/  SHF.L.U32 R84, R84, 0x10, RZ ;  /* 0x0000001054547819 */ /* 0x000fe200000006ff */
[----:B------:R-:W-:Y:S01]  /*0e00*/  FFMA.FTZ R32, R70, R31, R32 ;  /* 0x0000001f46207223 */ /* 0x000fe20000010020 */
[----:B------:R-:W-:Y:S01]  /*0e10*/  SHF.L.U32 R89, R14, 0x10, RZ ;  /* 0x000000100e597819 */ /* 0x000fe200000006ff */
[----:B------:R-:W5:Y:S01]  /*0e20*/  LDG.E.128 R28, desc[UR6][R2.64+0x5000] ;  /* 0x00500006021c7981 */ /* 0x000f62000c1e1d00 */
[----:B------:R-:W-:-:S02]  /*0e30*/  SHF.L.U32 R13, R34, 0x10, RZ ;  /* 0x00000010220d7819 */ /* 0x000fc400000006ff */
[C---:B------:R-:W-:Y:S01]  /*0e40*/  PRMT R14, R35.reuse, 0x7632, R14 ;  /* 0x00007632230e7816 */ /* 0x040fe2000000000e */
[----:B------:R-:W-:Y:S01]  /*0e50*/  FFMA.FTZ R34, R84, R89, R32 ;  /* 0x0000005954227223 */ /* 0x000fe20000010020 */
[----:B------:R-:W-:Y:S01]  /*0e60*/  SHF.L.U32 R89, R8, 0x10, RZ ;  /* 0x0000001008597819 */ /* 0x000fe200000006ff */
[----:B------:R-:W-:Y:S02]  /*0e70*/  IMAD.U32 R35, R35, 0x10000, RZ ;  /* 0x0001000023237824 */ /* 0x000fe400078e00ff */
[----:B------:R-:W-:Y:S01]  /*0e80*/  FFMA.FTZ R13, R84, R13, R33 ;  /* 0x0000000d540d7223 */ /* 0x000fe20000010021 */
[----:B------:R-:W-:Y:S02]  /*0e90*/  PRMT R8, R8, 0x7632, R8 ;  /* 0x0000763208087816 */ /* 0x000fe40000000008 */
[C---:B------:R-:W-:Y:S01]  /*0ea0*/  SHF.L.U32 R33, R15.reuse, 0x10, RZ ;  /* 0x000000100f217819 */ /* 0x040fe200000006ff */
[----:B------:R-:W-:Y:S01]  /*0eb0*/  FFMA.FTZ R32, R0, R35, R13 ;  /* 0x0000002300207223 */ /* 0x000fe2000001000d */
[----:B------:R-:W-:Y:S01]  /*0ec0*/  PRMT R15, R15, 0x7632, R15 ;  /* 0x000076320f0f7816 */ /* 0x000fe2000000000f */
[----:B------:R-:W-:Y:S01]  /*0ed0*/  FFMA.FTZ R89, R69, R89, R88 ;  /* 0x0000005945597223 */ /* 0x000fe20000010058 */
[----:B------:R-:W-:-:S02]  /*0ee0*/  IMAD.U32 R13, R8, 0x10000, RZ ;  /* 0x00010000080d7824 */ /* 0x000fc400078e00ff */
[----:B------:R-:W-:Y:S01]  /*0ef0*/  FFMA.FTZ R33, R0, R33, R34 ;  /* 0x0000002100217223 */ /* 0x000fe20000010022 */
[----:B------:R-:W-:Y:S01]  /*0f00*/  SHF.L.U32 R12, R12, 0x10, RZ ;  /* 0x000000100c0c7819 */ /* 0x000fe200000006ff */
[----:B------:R-:W-:Y:S01]  /*0f10*/  IMAD.U32 R34, R9, 0x10000, RZ ;  /* 0x0001000009227824 */ /* 0x000fe200078e00ff */
[----:B------:R-:W-:Y:S01]  /*0f20*/  SHF.L.U32 R14, R14, 0x10, RZ ;  /* 0x000000100e0e7819 */ /* 0x000fe200000006ff */
[----:B------:R-:W-:Y:S01]  /*0f30*/  FFMA.FTZ R88, R86, R13, R89 ;  /* 0x0000000d56587223 */ /* 0x000fe20000010059 */
[----:B------:R-:W-:Y:S02]  /*0f40*/  SHF.L.U32 R85, R85, 0x10, RZ ;  /* 0x0000001055557819 */ /* 0x000fe400000006ff */
[----:B------:R-:W-:Y:S01]  /*0f50*/  SHF.L.U32 R8, R15, 0x10, RZ ;  /* 0x000000100f087819 */ /* 0x000fe200000006ff */
[----:B------:R-:W-:Y:S01]  /*0f60*/  FFMA.FTZ R68, R68, R12, R91 ;  /* 0x0000000c44447223 */ /* 0x000fe2000001005b */
[----:B------:R-:W-:Y:S01]  /*0f70*/  FFMA.FTZ R88, R71, R34, R88 ;  /* 0x0000002247587223 */ /* 0x000fe20000010058 */
[----:B------:R-:W-:Y:S01]  /*0f80*/  FFMA.FTZ R91, R85, R14, R32 ;  /* 0x0000000e555b7223 */ /* 0x000fe20000010020 */
[----:B------:R-:W-:Y:S01]  /*0f90*/  PRMT R9, R9, 0x7632, R9 ;  /* 0x0000763209097816 */ /* 0x000fe20000000009 */
[----:B------:R-:W-:-:S02]  /*0fa0*/  FFMA.FTZ R89, R85, R8, R33 ;  /* 0x0000000855597223 */ /* 0x000fc40000010021 */
[----:B------:R-:W5:Y:S01]  /*0fb0*/  LDG.E.128 R32, desc[UR6][R2.64+0x8800] ;  /* 0x0088000602207981 */ /* 0x000f62000c1e1d00 */
[C---:B------:R-:W-:Y:S02]  /*0fc0*/  PRMT R12, R10.reuse, 0x7632, R12 ;  /* 0x000076320a0c7816 */ /* 0x040fe4000000000c */
[----:B------:R-:W-:Y:S02]  /*0fd0*/  SHF.L.U32 R13, R10, 0x10, RZ ;  /* 0x000000100a0d7819 */ /* 0x000fe400000006ff */
[----:B------:R-:W-:Y:S02]  /*0fe0*/  SHF.L.U32 R8, R9, 0x10, RZ ;  /* 0x0000001009087819 */ /* 0x000fe400000006ff */
[C---:B------:R-:W-:Y:S02]  /*0ff0*/  PRMT R9, R4.reuse, 0x7632, R9 ;  /* 0x0000763204097816 */ /* 0x040fe40000000009 */
[----:B------:R-:W-:Y:S02]  /*1000*/  SHF.L.U32 R10, R4, 0x10, RZ ;  /* 0x00000010040a7819 */ /* 0x000fe400000006ff */
[----:B------:R-:W-:Y:S01]  /*1010*/  SHF.L.U32 R93, R9, 0x10, RZ ;  /* 0x00000010095d7819 */ /* 0x000fe200000006ff */
[----:B------:R-:W-:-:S02]  /*1020*/  FFMA.FTZ R15, R87, R8, R88 ;  /* 0x00000008570f7223 */ /* 0x000fc40000010058 */
[----:B------:R-:W-:Y:S01]  /*1030*/  FFMA.FTZ R95, R69, R10, R90 ;  /* 0x0000000a455f7223 */ /* 0x000fe2000001005a */
[----:B------:R-:W-:Y:S01]  /*1040*/  SHF.L.U32 R9, R12, 0x10, RZ ;  /* 0x000000100c097819 */ /* 0x000fe200000006ff */
[----:B------:R-:W-:Y:S01]  /*1050*/  IMAD.U32 R12, R48, 0x10000, RZ ;  /* 0x00010000300c7824 */ /* 0x000fe200078e00ff */
[C---:B------:R-:W-:Y:S01]  /*1060*/  SHF.L.U32 R8, R5.reuse, 0x10, RZ ;  /* 0x0000001005087819 */ /* 0x040fe200000006ff */
[----:B------:R-:W-:Y:S01]  /*1070*/  FFMA.FTZ R10, R86, R93, R95 ;  /* 0x0000005d560a7223 */ /* 0x000fe2000001005f */
[----:B------:R-:W-:Y:S02]  /*1080*/  PRMT R48, R48, 0x7632, R48 ;  /* 0x0000763230307816 */ /* 0x000fe40000000030 */
[----:B------:R-:W-:Y:S01]  /*1090*/  PRMT R5, R5, 0x7632, R5 ;  /* 0x0000763205057816 */ /* 0x000fe20000000005 */
[----:B------:R-:W-:Y:S01]  /*10a0*/  FFMA.FTZ R10, R71, R8, R10 ;  /* 0x00000008470a7223 */ /* 0x000fe2000001000a */
[----:B------:R-:W-:Y:S01]  /*10b0*/  SHF.L.U32 R93, R48, 0x10, RZ ;  /* 0x00000010305d7819 */ /* 0x000fe200000006ff */
[----:B------:R-:W-:Y:S01]  /*10c0*/  FFMA.FTZ R13, R70, R13, R15 ;  /* 0x0000000d460d7223 */ /* 0x000fe2000001000f */
[----:B------:R-:W-:Y:S01]  /*10d0*/  FFMA.FTZ R95, R69, R12, R94 ;  /* 0x0000000c455f7223 */ /* 0x000fe2000001005e */
[----:B------:R-:W-:-:S02]  /*10e0*/  SHF.L.U32 R8, R5, 0x10, RZ ;  /* 0x0000001005087819 */ /* 0x000fc400000006ff */
[C---:B------:R-:W-:Y:S01]  /*10f0*/  PRMT R48, R49.reuse, 0x7632, R48 ;  /* 0x0000763231307816 */ /* 0x040fe20000000030 */
[----:B------:R-:W-:Y:S01]  /*1100*/  FFMA.FTZ R90, R86, R93, R95 ;  /* 0x0000005d565a7223 */ /* 0x000fe2000001005f */
[----:B------:R-:W-:Y:S01]  /*1110*/  SHF.L.U32 R88, R49, 0x10, RZ ;  /* 0x0000001031587819 */ /* 0x000fe200000006ff */
[----:B------:R-:W-:Y:S01]  /*1120*/  FFMA.FTZ R9, R84, R9, R13 ;  /* 0x0000000954097223 */ /* 0x000fe2000001000d */
[C---:B------:R-:W-:Y:S02]  /*1130*/  IMAD.U32 R5, R6.reuse, 0x10000, RZ ;  /* 0x0001000006057824 */ /* 0x040fe400078e00ff */
[----:B------:R-:W-:Y:S01]  /*1140*/  FFMA.FTZ R49, R87, R8, R10 ;  /* 0x0000000857317223 */ /* 0x000fe2000001000a */
[----:B------:R-:W5:Y:S01]  /*1150*/  LDG.E.128 R12, desc[UR6][R2.64+0xc000] ;  /* 0x00c00006020c7981 */ /* 0x000f62000c1e1d00 */
        /* <DEDUP_REMOVED lines=8> */
[----:B------:R-:W-:Y:S01]  /*11e0*/  PRMT R6, R64, 0x7632, R6 ;  /* 0x0000763240067816 */ /* 0x000fe20000000006 */
[----:B------:R-:W-:Y:S01]  /*11f0*/  IMAD.U32 R95, R50, 0x10000, RZ ;  /* 0x00010000325f7824 */ /* 0x000fe200078e00ff */
[----:B------:R-:W-:Y:S01]  /*1200*/  SHF.L.U32 R64, R64, 0x10, RZ ;  /* 0x0000001040407819 */ /* 0x000fe200000006ff */
[----:B------:R-:W-:Y:S01]  /*1210*/  FFMA.FTZ R48, R0, R11, R9 ;  /* 0x0000000b00307223 */ /* 0x000fe20000010009 */
[----:B------:R-:W-:Y:S01]  /*1220*/  SHF.L.U32 R4, R4, 0x10, RZ ;  /* 0x0000001004047819 */ /* 0x000fe200000006ff */
[----:B------:R-:W-:Y:S01]  /*1230*/  FFMA.FTZ R49, R84, R5, R49 ;  /* 0x0000000554317223 */ /* 0x000fe20000010031 */
[----:B------:R-:W5:Y:S01]  /*1240*/  LDG.E.128 R8, desc[UR6][R2.64+0xf800] ;  /* 0x00f8000602087981 */ /* 0x000f62000c1e1d00 */
[----:B------:R-:W-:Y:S01]  /*1250*/  FFMA.FTZ R95, R70, R95, R97 ;  /* 0x0000005f465f7223 */ /* 0x000fe20000010061 */
[----:B------:R-:W-:Y:S01]  /*1260*/  SHF.L.U32 R5, R6, 0x10, RZ ;  /* 0x0000001006057819 */ /* 0x000fe200000006ff */
[----:B------:R-:W-:Y:S01]  /*1270*/  FFMA.FTZ R97, R69, R64, R92 ;  /* 0x0000004045617223 */ /* 0x000fe2000001005c */
        /* <DEDUP_REMOVED lines=8> */
[----:B------:R-:W-:Y:S01]  /*1300*/  SHF.L.U32 R65, R50, 0x10, RZ ;  /* 0x0000001032417819 */ /* 0x000fe200000006ff */
[----:B------:R-:W-:Y:S01]  /*1310*/  FFMA.FTZ R88, R0, R5, R49 ;  /* 0x0000000500587223 */ /* 0x000fe20000010031 */
[----:B------:R-:W-:Y:S01]  /*1320*/  PRMT R64, R7, 0x7632, R64 ;  /* 0x0000763207407816 */ /* 0x000fe20000000040 */
[----:B------:R-:W-:Y:S01]  /*1330*/  FFMA.FTZ R99, R87, R4, R6 ;  /* 0x0000000457637223 */ /* 0x000fe20000010006 */
[C---:B------:R-:W-:Y:S01]  /*1340*/  PRMT R48, R72.reuse, 0x7632, R48 ;  /* 0x0000763248307816 */ /* 0x040fe20000000030 */
[----:B------:R-:W5:Y:S01]  /*1350*/  LDG.E.128 R4, desc[UR6][R2.64+0x13000] ;  /* 0x0130000602047981 */ /* 0x000f62000c1e1d00 */
[----:B------:R-:W-:Y:S01]  /*1360*/  SHF.L.U32 R72, R72, 0x10, RZ ;  /* 0x0000001048487819 */ /* 0x000fe200000006ff */
[----:B------:R-:W-:-:S02]  /*1370*/  IMAD.U32 R49, R51, 0x10000, RZ ;  /* 0x0001000033317824 */ /* 0x000fc400078e00ff */
[----:B------:R-:W-:Y:S01]  /*1380*/  FFMA.FTZ R95, R84, R65, R95 ;  /* 0x00000041545f7223 */ /* 0x000fe2000001005f */
[----:B------:R-:W-:Y:S01]  /*1390*/  SHF.L.U32 R101, R48, 0x10, RZ ;  /* 0x0000001030657819 */ /* 0x000fe200000006ff */
[--C-:B------:R-:W-:Y:S01]  /*13a0*/  FFMA.FTZ R69, R69, R72, R68.reuse ;  /* 0x0000004845457223 */ /* 0x100fe20000010044 */
[----:B------:R-:W-:Y:S01]  /*13b0*/  PRMT R65, R51, 0x7632, R65 ;  /* 0x0000763233417816 */ /* 0x000fe20000000041 */
[----:B------:R-:W-:Y:S02]  /*13c0*/  FFMA.FTZ R95, R0, R49, R95 ;  /* 0x00000031005f7223 */ /* 0x000fe4000001005f */
[----:B------:R-:W5:Y:S01]  /*13d0*/  LDG.E.128 R48, desc[UR6][R2.64+0x16800] ;  /* 0x0168000602307981 */ /* 0x000f62000c1e1d00 */
[----:B------:R-:W-:Y:S01]  /*13e0*/  SHF.L.U32 R97, R66, 0x10, RZ ;  /* 0x0000001042617819 */ /* 0x000fe200000006ff */
[----:B------:R-:W-:Y:S01]  /*13f0*/  FFMA.FTZ R86, R86, R101, R69 ;  /* 0x0000006556567223 */ /* 0x000fe20000010045 */
[----:B------:R-:W-:Y:S01]  /*1400*/  PRMT R68, R66, 0x7632, R68 ;  /* 0x0000763242447816 */ /* 0x000fe20000000044 */
[----:B------:R-:W-:Y:S01]  /*1410*/  IMAD.U32 R64, R64, 0x10000, RZ ;  /* 0x0001000040407824 */ /* 0x000fe200078e00ff */
        /* <DEDUP_REMOVED lines=8> */
[----:B------:R-:W-:Y:S01]  /*14a0*/  FFMA.FTZ R72, R71, R72, R86 ;  /* 0x0000004847487223 */ /* 0x000fe20000010056 */
[C---:B------:R-:W-:Y:S01]  /*14b0*/  PRMT R64, R76.reuse, 0x7632, R64 ;  /* 0x000076324c407816 */ /* 0x040fe20000000040 */
[----:B------:R-:W-:Y:S01]  /*14c0*/  IMAD.U32 R66, R76, 0x10000, RZ ;  /* 0x000100004c427824 */ /* 0x000fe200078e00ff */
[----:B------:R-:W-:-:S02]  /*14d0*/  PRMT R86, R80, 0x7632, R86 ;  /* 0x0000763250567816 */ /* 0x000fc40000000056 */
[----:B------:R-:W-:Y:S01]  /*14e0*/  SHF.L.U32 R76, R80, 0x10, RZ ;  /* 0x00000010504c7819 */ /* 0x000fe200000006ff */
[----:B------:R-:W-:Y:S01]  /*14f0*/  FFMA.FTZ R87, R87, R68, R72 ;  /* 0x0000004457577223 */ /* 0x000fe20000010048 */
[----:B------:R-:W-:Y:S01]  /*1500*/  SHF.L.U32 R69, R74, 0x10, RZ ;  /* 0x000000104a457819 */ /* 0x000fe200000006ff */
[----:B------:R-:W-:Y:S01]  /*1510*/  IMAD.U32 R71, R64, 0x10000, RZ ;  /* 0x0001000040477824 */ /* 0x000fe200078e00ff */
[----:B------:R-:W-:Y:S01]  /*1520*/  SHF.L.U32 R86, R86, 0x10, RZ ;  /* 0x0000001056567819 */ /* 0x000fe200000006ff */
[----:B------:R-:W-:Y:S01]  /*1530*/  FFMA.FTZ R101, R76, R66, R91 ;  /* 0x000000424c657223 */ /* 0x000fe2000001005b */
        /* <DEDUP_REMOVED lines=8> */
[----:B------:R-:W-:Y:S01]  /*15c0*/  PRMT R77, R81, 0x7632, R77 ;  /* 0x00007632514d7816 */ /* 0x000fe2000000004d */
[----:B------:R-:W5:Y:S01]  /*15d0*/  LDG.E.128 R68, desc[UR6][R2.64+0x2000] ;  /* 0x0020000602447981 */ /* 0x000f62000c1e1d00 */
[----:B------:R-:W-:Y:S01]  /*15e0*/  PRMT R73, R67, 0x7632, R73 ;  /* 0x0000763243497816 */ /* 0x000fe20000000049 */
[----:B------:R-:W-:Y:S01]  /*15f0*/  FFMA.FTZ R92, R87, R88, R90 ;  /* 0x00000058575c7223 */ /* 0x000fe2000001005a */
[----:B------:R-:W-:Y:S01]  /*1600*/  PRMT R74, R74, 0x7632, R74 ;  /* 0x000076324a4a7816 */ /* 0x000fe2000000004a */
[----:B------:R-:W5:Y:S01]  /*1610*/  LDG.E.128 R64, desc[UR6][R40.64+0x2000] ;  /* 0x0020000628407981 */ /* 0x000f62000c1e1d00 */
[----:B------:R-:W-:Y:S01]  /*1620*/  SHF.L.U32 R77, R77, 0x10, RZ ;  /* 0x000000104d4d7819 */ /* 0x000fe200000006ff */
[----:B------:R-:W-:Y:S01]  /*1630*/  IMAD.U32 R88, R80, 0x10000, RZ ;  /* 0x0001000050587824 */ /* 0x000fe200078e00ff */
[----:B------:R-:W-:Y:S01]  /*1640*/  PRMT R80, R82, 0x7632, R80 ;  /* 0x0000763252507816 */ /* 0x000fe20000000050 */
[----:B------:R-:W-:Y:S01]  /*1650*/  IMAD.U32 R81, R74, 0x10000, RZ ;  /* 0x000100004a517824 */ /* 0x000fe200078e00ff */
[C---:B------:R-:W-:Y:S01]  /*1660*/  PRMT R90, R78.reuse, 0x7632, R90 ;  /* 0x000076324e5a7816 */ /* 0x040fe2000000005a */
[----:B------:R-:W-:Y:S01]  /*1670*/  FFMA.FTZ R103, R77, R88, R92 ;  /* 0x000000584d677223 */ /* 0x000fe2000001005c */
[----:B------:R-:W-:-:S02]  /*1680*/  SHF.L.U32 R99, R78, 0x10, RZ ;  /* 0x000000104e637819 */ /* 0x000fc400000006ff */
[----:B------:R-:W-:Y:S02]  /*1690*/  SHF.L.U32 R82, R82, 0x10, RZ ;  /* 0x0000001052527819 */ /* 0x000fe400000006ff */
[C---:B------:R-:W-:Y:S01]  /*16a0*/  PRMT R74, R75.reuse, 0x7632, R74 ;  /* 0x000076324b4a7816 */ /* 0x040fe2000000004a */
[----:B------:R-:W-:Y:S01]  /*16b0*/  FFMA.FTZ R91, R84, R81, R91 ;  /* 0x00000051545b7223 */ /* 0x000fe2000001005b */
[----:B------:R-:W-:Y:S01]  /*16c0*/  SHF.L.U32 R101, R90, 0x10, RZ ;  /* 0x000000105a657819 */ /* 0x000fe200000006ff */
[----:B------:R-:W-:Y:S01]  /*16d0*/  FFMA.FTZ R99, R82, R99, R103 ;  /* 0x0000006352637223 */ /* 0x000fe20000010067 */
[----:B------:R-:W-:Y:S02]  /*16e0*/  SHF.L.U32 R80, R80, 0x10, RZ ;  /* 0x0000001050507819 */ /* 0x000fe400000006ff */
[----:B------:R-:W-:Y:S02]  /*16f0*/  SHF.L.U32 R75, R75, 0x10, RZ ;  /* 0x000000104b4b7819 */ /* 0x000fe400000006ff */
[C---:B--2---:R-:W-:Y:S01]  /*1700*/  SHF.L.U32 R88, R60.reuse, 0x10, RZ ;  /* 0x000000103c587819 */ /* 0x044fe200000006ff */
[----:B------:R-:W-:Y:S01]  /*1710*/  IMAD.U32 R78, R79, 0x10000, RZ ;  /* 0x000100004f4e7824 */ /* 0x000fe200078e00ff */
[----:B------:R-:W-:Y:S01]  /*1720*/  PRMT R60, R60, 0x7632, R60 ;  /* 0x000076323c3c7816 */ /* 0x000fe2000000003c */
[----:B------:R-:W-:Y:S01]  /*1730*/  FFMA.FTZ R84, R80, R101, R99 ;  /* 0x0000006550547223 */ /* 0x000fe20000010063 */
[----:B------:R-:W-:Y:S01]  /*1740*/  SHF.L.U32 R81, R83, 0x10, RZ ;  /* 0x0000001053517819 */ /* 0x000fe200000006ff */
[----:B------:R-:W-:Y:S01]  /*1750*/  FFMA.FTZ R75, R0, R75, R91 ;  /* 0x0000004b004b7223 */ /* 0x000fe2000001005b */
[----:B------:R-:W-:Y:S01]  /*1760*/  PRMT R79, R79, 0x7632, R79 ;  /* 0x000076324f4f7816 */ /* 0x000fe2000000004f */
[----:B------:R-:W-:Y:S01]  /*1770*/  IMAD.U32 R74, R74, 0x10000, RZ ;  /* 0x000100004a4a7824 */ /* 0x000fe200078e00ff */
[----:B------:R-:W-:Y:S01]  /*1780*/  SHF.L.U32 R73, R73, 0x10, RZ ;  /* 0x0000001049497819 */ /* 0x000fe200000006ff */
[----:B------:R-:W-:Y:S01]  /*1790*/  FFMA.FTZ R99, R76, R88, R89 ;  /* 0x000000584c637223 */ /* 0x000fe20000010059 */
[----:B------:R-:W-:-:S02]  /*17a0*/  PRMT R0, R83, 0x7632, R0 ;  /* 0x0000763253007816 */ /* 0x000fc40000000000 */
[----:B------:R-:W-:Y:S01]  /*17b0*/  SHF.L.U32 R89, R60, 0x10, RZ ;  /* 0x000000103c597819 */ /* 0x000fe200000006ff */
[C---:B---3--:R-:W-:Y:S01]  /*17c0*/  IMAD.U32 R60, R56.reuse, 0x10000, RZ ;  /* 0x00010000383c7824 */ /* 0x048fe200078e00ff */
[----:B------:R-:W-:Y:S01]  /*17d0*/  SHF.L.U32 R83, R79, 0x10, RZ ;  /* 0x000000104f537819 */ /* 0x000fe200000006ff */
[----:B------:R-:W-:Y:S01]  /*17e0*/  FFMA.FTZ R91, R81, R78, R84 ;  /* 0x0000004e515b7223 */ /* 0x000fe20000010054 */
[C---:B------:R-:W-:Y:S01]  /*17f0*/  FFMA.FTZ R79, R85.reuse, R73, R72 ;  /* 0x00000049554f7223 */ /* 0x040fe20000010048 */
[----:B------:R-:W-:Y:S01]  /*1800*/  FFMA.FTZ R85, R85, R74, R75 ;  /* 0x0000004a55557223 */ /* 0x000fe2000001004b */
[----:B------:R-:W-:Y:S01]  /*1810*/  PRMT R78, R56, 0x7632, R78 ;  /* 0x00007632384e7816 */ /* 0x000fe2000000004e */
[----:B------:R-:W2:Y:S01]  /*1820*/  LDG.E.128 R72, desc[UR6][R2.64+0x5800] ;  /* 0x0058000602487981 */ /* 0x000ea2000c1e1d00 */
[----:B------:R-:W-:Y:S01]  /*1830*/  FFMA.FTZ R93, R76, R60, R93 ;  /* 0x0000003c4c5d7223 */ /* 0x000fe2000001005d */
[----:B------:R-:W-:Y:S01]  /*1840*/  FFMA.FTZ R90, R86, R89, R99 ;  /* 0x00000059565a7223 */ /* 0x000fe20000010063 */
[----:B------:R-:W-:-:S02]  /*1850*/  PRMT R56, R61, 0x7632, R56 ;  /* 0x000076323d387816 */ /* 0x000fc40000000038 */
[----:B------:R-:W-:Y:S02]  /*1860*/  SHF.L.U32 R60, R61, 0x10, RZ ;  /* 0x000000103d3c7819 */ /* 0x000fe400000006ff */
[----:B------:R-:W-:Y:S02]  /*1870*/  SHF.L.U32 R89, R78, 0x10, RZ ;  /* 0x000000104e597819 */ /* 0x000fe400000006ff */
[----:B------:R-:W-:Y:S01]  /*1880*/  SHF.L.U32 R56, R56, 0x10, RZ ;  /* 0x0000001038387819 */ /* 0x000fe200000006ff */
[----:B------:R-:W-:Y:S01]  /*1890*/  FFMA.FTZ R60, R87, R60, R90 ;  /* 0x0000003c573c7223 */ /* 0x000fe2000001005a */
[----:B------:R-:W-:Y:S01]  /*18a0*/  SHF.L.U32 R0, R0, 0x10, RZ ;  /* 0x0000001000007819 */ /* 0x000fe200000006ff */
[----:B------:R-:W-:Y:S01]  /*18b0*/  FFMA.FTZ R92, R86, R89, R93 ;  /* 0x00000059565c7223 */ /* 0x000fe2000001005d */
[C---:B------:R-:W-:Y:S01]  /*18c0*/  PRMT R84, R62.reuse, 0x7632, R84 ;  /* 0x000076323e547816 */ /* 0x040fe20000000054 */
[----:B------:R-:W-:Y:S01]  /*18d0*/  IMAD.U32 R88, R63, 0x10000, RZ ;  /* 0x000100003f587824 */ /* 0x000fe200078e00ff */
[----:B------:R-:W-:-:S02]  /*18e0*/  SHF.L.U32 R61, R62, 0x10, RZ ;  /* 0x000000103e3d7819 */ /* 0x000fc400000006ff */
[----:B------:R-:W-:Y:S02]  /*18f0*/  PRMT R78, R63, 0x7632, R78 ;  /* 0x000076323f4e7816 */ /* 0x000fe4000000004e */
[C---:B----4-:R-:W-:Y:S02]  /*1900*/  SHF.L.U32 R89, R52.reuse, 0x10, RZ ;  /* 0x0000001034597819 */ /* 0x050fe400000006ff */
[C---:B------:R-:W-:Y:S02]  /*1910*/  SHF.L.U32 R90, R57.reuse, 0x10, RZ ;  /* 0x00000010395a7819 */ /* 0x040fe400000006ff */
[----:B------:R-:W-:Y:S01]  /*1920*/  PRMT R62, R57, 0x7632, R62 ;  /* 0x00007632393e7816 */ /* 0x000fe2000000003e */
[----:B------:R-:W-:Y:S01]  /*1930*/  FFMA.FTZ R57, R77, R56, R60 ;  /* 0x000000384d397223 */ /* 0x000fe2000001003c */
[----:B------:R-:W-:Y:S01]  /*1940*/  PRMT R63, R52, 0x7632, R63 ;  /* 0x00007632343f7816 */ /* 0x000fe2000000003f */
[----:B------:R-:W-:Y:S01]  /*1950*/  FFMA.FTZ R83, R0, R83, R91 ;  /* 0x0000005300537223 */ /* 0x000fe2000001005b */
[----:B------:R-:W-:Y:S01]  /*1960*/  FFMA.FTZ R97, R76, R89, R97 ;  /* 0x000000594c617223 */ /* 0x000fe20000010061 */
[----:B------:R-:W-:Y:S01]  /*1970*/  IMAD.U32 R52, R62, 0x10000, RZ ;  /* 0x000100003e347824 */ /* 0x000fe200078e00ff */
[----:B------:R-:W-:Y:S01]  /*1980*/  SHF.L.U32 R91, R63, 0x10, RZ ;  /* 0x000000103f5b7819 */ /* 0x000fe200000006ff */
[----:B------:R-:W-:-:S02]  /*1990*/  FFMA.FTZ R89, R82, R61, R57 ;  /* 0x0000003d52597223 */ /* 0x000fc40000010039 */
[----:B------:R-:W3:Y:S01]  /*19a0*/  LDG.E.128 R60, desc[UR6][R2.64+0x9000] ;  /* 0x00900006023c7981 */ /* 0x000ee2000c1e1d00 */
[----:B------:R-:W-:-:S04]  /*19b0*/  FFMA.FTZ R90, R87, R90, R92 ;  /* 0x0000005a575a7223 */ /* 0x000fc8000001005c */
[----:B------:R-:W-:Y:S01]  /*19c0*/  FFMA.FTZ R93, R77, R52, R90 ;  /* 0x000000344d5d7223 */ /* 0x000fe2000001005a */
[----:B------:R-:W-:Y:S01]  /*19d0*/  FFMA.FTZ R90, R86, R91, R97 ;  /* 0x0000005b565a7223 */ /* 0x000fe20000010061 */
[C---:B------:R-:W-:Y:S02]  /*19e0*/  PRMT R52, R58.reuse, 0x7632, R52 ;  /* 0x000076323a347816 */ /* 0x040fe40000000034 */
[----:B------:R-:W-:Y:S02]  /*19f0*/  SHF.L.U32 R91, R58, 0x10, RZ ;  /* 0x000000103a5b7819 */ /* 0x000fe400000006ff */
[----:B------:R-:W-:Y:S01]  /*1a00*/  SHF.L.U32 R57, R84, 0x10, RZ ;  /* 0x0000001054397819 */ /* 0x000fe200000006ff */
[C---:B------:R-:W-:Y:S01]  /*1a10*/  IMAD.U32 R84, R53.reuse, 0x10000, RZ ;  /* 0x0001000035547824 */ /* 0x040fe200078e00ff */
[----:B------:R-:W-:Y:S01]  /*1a20*/  PRMT R58, R53, 0x7632, R58 ;  /* 0x00007632353a7816 */ /* 0x000fe2000000003a */
[----:B------:R-:W-:Y:S01]  /*1a30*/  FFMA.FTZ R56, R82, R91, R93 ;  /* 0x0000005b52387223 */ /* 0x000fe2000001005d */
[----:B------:R-:W-:Y:S01]  /*1a40*/  SHF.L.U32 R53, R52, 0x10, RZ ;  /* 0x0000001034357819 */ /* 0x000fe200000006ff */
[----:B------:R-:W-:Y:S01]  /*1a50*/  FFMA.FTZ R84, R87, R84, R90 ;  /* 0x0000005457547223 */ /* 0x000fe2000001005a */
[----:B------:R-:W-:Y:S01]  /*1a60*/  SHF.L.U32 R58, R58, 0x10, RZ ;  /* 0x000000103a3a7819 */ /* 0x000fe200000006ff */
[----:B------:R-:W-:Y:S01]  /*1a70*/  FFMA.FTZ R52, R80, R57, R89 ;  /* 0x0000003950347223 */ /* 0x000fe20000010059 */
[----:B------:R-:W-:-:S02]  /*1a80*/  IMAD.U32 R57, R54, 0x10000, RZ ;  /* 0x0001000036397824 */ /* 0x000fc400078e00ff */
[----:B------:R-:W-:Y:S01]  /*1a90*/  FFMA.FTZ R53, R80, R53, R56 ;  /* 0x0000003550357223 */ /* 0x000fe20000010038 */
[----:B------:R-:W-:Y:S01]  /*1aa0*/  SHF.L.U32 R56, R59, 0x10, RZ ;  /* 0x000000103b387819 */ /* 0x000fe200000006ff */
[----:B------:R-:W-:Y:S01]  /*1ab0*/  FFMA.FTZ R91, R77, R58, R84 ;  /* 0x0000003a4d5b7223 */ /* 0x000fe20000010054 */
[--C-:B------:R-:W-:Y:S01]  /*1ac0*/  FFMA.FTZ R89, R81, R88, R52.reuse ;  /* 0x0000005851597223 */ /* 0x100fe20000010034 */
[----:B------:R-:W-:Y:S02]  /*1ad0*/  PRMT R52, R59, 0x7632, R52 ;  /* 0x000076323b347816 */ /* 0x000fe40000000034 */
[----:B------:R-:W-:Y:S01]  /*1ae0*/  FFMA.FTZ R88, R81, R56, R53 ;  /* 0x0000003851587223 */ /* 0x000fe20000010035 */
[----:B------:R-:W-:Y:S01]  /*1af0*/  FFMA.FTZ R97, R82, R57, R91 ;  /* 0x0000003952617223 */ /* 0x000fe2000001005b */
[----:B------:R-:W-:Y:S01]  /*1b00*/  PRMT R54, R54, 0x7632, R54 ;  /* 0x0000763236367816 */ /* 0x000fe20000000036 */
[----:B------:R-:W4:Y:S01]  /*1b10*/  LDG.E.128 R56, desc[UR6][R2.64+0xc800] ;  /* 0x00c8000602387981 */ /* 0x000f22000c1e1d00 */
[----:B------:R-:W-:-:S02]  /*1b20*/  SHF.L.U32 R53, R78, 0x10, RZ ;  /* 0x000000104e357819 */ /* 0x000fc400000006ff */
[----:B------:R-:W-:Y:S02]  /*1b30*/  SHF.L.U32 R91, R52, 0x10, RZ ;  /* 0x00000010345b7819 */ /* 0x000fe400000006ff */
[----:B-----5:R-:W-:Y:S02]  /*1b40*/  PRMT R52, R44, 0x7632, R52 ;  /* 0x000076322c347816 */ /* 0x020fe40000000034 */
[----:B------:R-:W-:Y:S01]  /*1b50*/  SHF.L.U32 R93, R54, 0x10, RZ ;  /* 0x00000010365d7819 */ /* 0x000fe200000006ff */
[----:B------:R-:W-:Y:S02]  /*1b60*/  IMAD.U32 R44, R44, 0x10000, RZ ;  /* 0x000100002c2c7824 */ /* 0x000fe400078e00ff */
        /* <DEDUP_REMOVED lines=8> */
[C---:B------:R-:W-:Y:S01]  /*1bf0*/  PRMT R44, R55.reuse, 0x7632, R44 ;  /* 0x00007632372c7816 */ /* 0x040fe2000000002c */
[----:B------:R-:W-:Y:S01]  /*1c00*/  FFMA.FTZ R92, R86, R53, R95 ;  /* 0x00000035565c7223 */ /* 0x000fe2000001005f */
[----:B------:R-:W-:-:S02]  /*1c10*/  IMAD.U32 R90, R55, 0x10000, RZ ;  /* 0x00010000375a7824 */ /* 0x000fc400078e00ff */
[----:B------:R-:W5:Y:S01]  /*1c20*/  LDG.E.128 R52, desc[UR6][R2.64+0x10000] ;  /* 0x0100000602347981 */ /* 0x000f62000c1e1d00 */
[--C-:B------:R-:W-:Y:S01]  /*1c30*/  FFMA.FTZ R78, R87, R78, R92.reuse ;  /* 0x0000004e574e7223 */ /* 0x100fe2000001005c */
[----:B------:R-:W-:Y:S01]  /*1c40*/  PRMT R92, R36, 0x7632, R92 ;  /* 0x00007632245c7816 */ /* 0x000fe2000000005c */
[----:B------:R-:W-:Y:S01]  /*1c50*/  FFMA.FTZ R88, R0, R91, R88 ;  /* 0x0000005b00587223 */ /* 0x000fe20000010058 */
[----:B------:R-:W-:Y:S02]  /*1c60*/  SHF.L.U32 R36, R36, 0x10, RZ ;  /* 0x0000001024247819 */ /* 0x000fe400000006ff */
[----:B------:R-:W-:Y:S02]  /*1c70*/  SHF.L.U32 R45, R44, 0x10, RZ ;  /* 0x000000102c2d7819 */ /* 0x000fe400000006ff */
[C---:B------:R-:W-:Y:S02]  /*1c80*/  SHF.L.U32 R91, R46.reuse, 0x10, RZ ;  /* 0x000000102e5b7819 */ /* 0x040fe400000006ff */
[----:B------:R-:W-:Y:S01]  /*1c90*/  PRMT R46, R46, 0x7632, R46 ;  /* 0x000076322e2e7816 */ /* 0x000fe2000000002e */
[----:B------:R-:W-:Y:S01]  /*1ca0*/  FFMA.FTZ R93, R77, R90, R78 ;  /* 0x0000005a4d5d7223 */ /* 0x000fe2000001004e */
[----:B------:R-:W-:-:S02]  /*1cb0*/  IMAD.U32 R95, R92, 0x10000, RZ ;  /* 0x000100005c5f7824 */ /* 0x000fc400078e00ff */
        /* <DEDUP_REMOVED lines=11> */
[----:B------:R-:W-:-:S02]  /*1d70*/  FFMA.FTZ R96, R87, R46, R96 ;  /* 0x0000002e57607223 */ /* 0x000fc40000010060 */
[----:B------:R-:W5:Y:S01]  /*1d80*/  LDG.E.128 R44, desc[UR6][R2.64+0x13800] ;  /* 0x01380006022c7981 */ /* 0x000f62000c1e1d00 */
[C---:B------:R-:W-:Y:S02]  /*1d90*/  PRMT R37, R16.reuse, 0x7632, R37 ;  /* 0x0000763210257816 */ /* 0x040fe40000000025 */
        /* <DEDUP_REMOVED lines=9> */
[----:B------:R-:W-:Y:S01]  /*1e30*/  FFMA.FTZ R86, R86, R91, R85 ;  /* 0x0000005b56567223 */ /* 0x000fe20000010055 */
[----:B------:R-:W-:Y:S01]  /*1e40*/  PRMT R76, R17, 0x7632, R76 ;  /* 0x00007632114c7816 */ /* 0x000fe2000000004c */
[----:B------:R-:W-:Y:S01]  /*1e50*/  IMAD.U32 R79, R38, 0x10000, RZ ;  /* 0x00010000264f7824 */ /* 0x000fe200078e00ff */
        /* <DEDUP_REMOVED lines=8> */
[C---:B------:R-:W-:Y:S01]  /*1ee0*/  IMAD.U32 R38, R20.reuse, 0x10000, RZ ;  /* 0x0001000014267824 */ /* 0x040fe200078e00ff */
[----:B------:R-:W5:Y:S01]  /*1ef0*/  LDG.E.128 R76, desc[UR6][R2.64+0x17000] ;  /* 0x01700006024c7981 */ /* 0x000f62000c1e1d00 */
[----:B------:R-:W-:Y:S02]  /*1f00*/  PRMT R20, R20, 0x7632, R20 ;  /* 0x0000763214147816 */ /* 0x000fe40000000014 */
[----:B------:R-:W-:Y:S02]  /*1f10*/  PRMT R24, R24, 0x7632, R24 ;  /* 0x0000763218187816 */ /* 0x000fe40000000018 */
[----:B------:R-:W-:Y:S02]  /*1f20*/  SHF.L.U32 R85, R18, 0x10, RZ ;  /* 0x0000001012557819 */ /* 0x000fe400000006ff */
[----:B------:R-:W-:Y:S01]  /*1f30*/  SHF.L.U32 R39, R39, 0x10, RZ ;  /* 0x0000001027277819 */ /* 0x000fe200000006ff */
[----:B------:R-:W-:Y:S01]  /*1f40*/  FFMA.FTZ R38, R87, R38, R83 ;  /* 0x0000002657267223 */ /* 0x000fe20000010053 */
[----:B------:R-:W-:Y:S01]  /*1f50*/  SHF.L.U32 R20, R20, 0x10, RZ ;  /* 0x0000001014147819 */ /* 0x000fe200000006ff */
[----:B------:R-:W-:-:S02]  /*1f60*/  IMAD.U32 R83, R24, 0x10000, RZ ;  /* 0x0001000018537824 */ /* 0x000fc400078e00ff */
[----:B------:R-:W-:Y:S01]  /*1f70*/  FFMA.FTZ R85, R82, R85, R89 ;  /* 0x0000005552557223 */ /* 0x000fe20000010059 */
[----:B------:R-:W-:Y:S01]  /*1f80*/  FFMA.FTZ R92, R0, R39, R16 ;  /* 0x00000027005c7223 */ /* 0x000fe20000010010 */
[----:B------:R-:W-:Y:S01]  /*1f90*/  SHF.L.U32 R91, R21, 0x10, RZ ;  /* 0x00000010155b7819 */ /* 0x000fe200000006ff */
[----:B------:R-:W-:Y:S01]  /*1fa0*/  IMAD.U32 R86, R25, 0x10000, RZ ;  /* 0x0001000019567824 */ /* 0x000fe200078e00ff */
[----:B------:R-:W-:Y:S01]  /*1fb0*/  PRMT R18, R18, 0x7632, R18 ;  /* 0x0000763212127816 */ /* 0x000fe20000000012 */
[----:B------:R-:W-:Y:S01]  /*1fc0*/  FFMA.FTZ R93, R83, R20, R38 ;  /* 0x00000014535d7223 */ /* 0x000fe20000010026 */
[----:B------:R-:W-:Y:S02]  /*1fd0*/  PRMT R16, R21, 0x7632, R16 ;  /* 0x0000763215107816 */ /* 0x000fe40000000010 */
[----:B------:R-:W-:Y:S01]  /*1fe0*/  PRMT R82, R25, 0x7632, R82 ;  /* 0x0000763219527816 */ /* 0x000fe20000000052 */
[----:B------:R-:W-:Y:S01]  /*1ff0*/  FFMA.FTZ R91, R86, R91, R93 ;  /* 0x0000005b565b7223 */ /* 0x000fe2000001005d */
[----:B------:R-:W-:-:S02]  /*2000*/  SHF.L.U32 R21, R18, 0x10, RZ ;  /* 0x0000001012157819 */ /* 0x000fc400000006ff */
[----:B------:R-:W-:Y:S02]  /*2010*/  SHF.L.U32 R25, R16, 0x10, RZ ;  /* 0x0000001010197819 */ /* 0x000fe400000006ff */
[----:B------:R-:W-:Y:S01]  /*2020*/  SHF.L.U32 R82, R82, 0x10, RZ ;  /* 0x0000001052527819 */ /* 0x000fe200000006ff */
[----:B------:R-:W-:Y:S01]  /*2030*/  FFMA.FTZ R96, R80, R21, R85 ;  /* 0x0000001550607223 */ /* 0x000fe20000010055 */
[----:B------:R-:W-:Y:S02]  /*2040*/  SHF.L.U32 R17, R36, 0x10, RZ ;  /* 0x0000001024117819 */ /* 0x000fe400000006ff */
[----:B------:R-:W-:Y:S01]  /*2050*/  PRMT R21, R22, 0x7632, R21 ;  /* 0x0000763216157816 */ /* 0x000fe20000000015 */
[----:B------:R-:W-:Y:S01]  /*2060*/  FFMA.FTZ R91, R82, R25, R91 ;  /* 0x00000019525b7223 */ /* 0x000fe2000001005b */
[----:B------:R-:W-:Y:S02]  /*2070*/  SHF.L.U32 R25, R22, 0x10, RZ ;  /* 0x0000001016197819 */ /* 0x000fe400000006ff */
[----:B------:R-:W-:-:S02]  /*2080*/  PRMT R89, R26, 0x7632, R89 ;  /* 0x000076321a597816 */ /* 0x000fc40000000059 */
[----:B------:R-:W-:Y:S01]  /*2090*/  SHF.L.U32 R80, R26, 0x10, RZ ;  /* 0x000000101a507819 */ /* 0x000fe200000006ff */
[C---:B------:R-:W-:Y:S01]  /*20a0*/  IMAD.U32 R20, R19.reuse, 0x10000, RZ ;  /* 0x0001000013147824 */ /* 0x040fe200078e00ff */
[----:B------:R-:W-:Y:S01]  /*20b0*/  PRMT R85, R28, 0x7632, R85 ;  /* 0x000076321c557816 */ /* 0x000fe20000000055 */
[----:B------:R-:W-:Y:S01]  /*20c0*/  FFMA.FTZ R94, R0, R17, R37 ;  /* 0x00000011005e7223 */ /* 0x000fe20000010025 */
[----:B------:R-:W-:Y:S01]  /*20d0*/  SHF.L.U32 R28, R28, 0x10, RZ ;  /* 0x000000101c1c7819 */ /* 0x000fe200000006ff */
[----:B------:R-:W5:Y:S01]  /*20e0*/  LDG.E.128 R36, desc[UR6][R2.64+0x2800] ;  /* 0x0028000602247981 */ /* 0x000f62000c1e1d00 */
[----:B------:R-:W-:Y:S01]  /*20f0*/  PRMT R24, R19, 0x7632, R24 ;  /* 0x0000763213187816 */ /* 0x000fe20000000018 */
[----:B------:R-:W-:Y:S01]  /*2100*/  IMAD.U32 R22, R21, 0x10000, RZ ;  /* 0x0001000015167824 */ /* 0x000fe200078e00ff */
[----:B------:R-:W-:Y:S01]  /*2110*/  SHF.L.U32 R89, R89, 0x10, RZ ;  /* 0x0000001059597819 */ /* 0x000fe200000006ff */
[----:B------:R-:W5:Y:S01]  /*2120*/  LDG.E.128 R16, desc[UR6][R40.64+0x2800] ;  /* 0x0028000628107981 */ /* 0x000f62000c1e1d00 */
[----:B------:R-:W-:Y:S01]  /*2130*/  FFMA.FTZ R26, R80, R25, R91 ;  /* 0x00000019501a7223 */ /* 0x000fe2000001005b */
        /* <DEDUP_REMOVED lines=8> */
[C---:B------:R-:W-:Y:S01]  /*21c0*/  IMAD.U32 R21, R23.reuse, 0x10000, RZ ;  /* 0x0001000017157824 */ /* 0x040fe200078e00ff */
[----:B------:R-:W-:Y:S01]  /*21d0*/  PRMT R26, R23, 0x7632, R26 ;  /* 0x00007632171a7816 */ /* 0x000fe2000000001a */
[--C-:B------:R-:W-:Y:S01]  /*21e0*/  FFMA.FTZ R29, R86, R29, R85.reuse ;  /* 0x0000001d561d7223 */ /* 0x100fe20000010055 */
[----:B------:R-:W-:Y:S01]  /*21f0*/  PRMT R85, R27, 0x7632, R85 ;  /* 0x000076321b557816 */ /* 0x000fe20000000055 */
[----:B------:R-:W-:Y:S01]  /*2200*/  FFMA.FTZ R28, R84, R21, R25 ;  /* 0x00000015541c7223 */ /* 0x000fe20000010019 */
[----:B------:R-:W-:Y:S02]  /*2210*/  SHF.L.U32 R91, R22, 0x10, RZ ;  /* 0x00000010165b7819 */ /* 0x000fe400000006ff */
[----:B------:R-:W-:Y:S01]  /*2220*/  SHF.L.U32 R25, R24, 0x10, RZ ;  /* 0x0000001018197819 */ /* 0x000fe200000006ff */
[----:B------:R-:W-:Y:S01]  /*2230*/  IMAD.U32 R26, R26, 0x10000, RZ ;  /* 0x000100001a1a7824 */ /* 0x000fe200078e00ff */
[----:B------:R-:W-:Y:S01]  /*2240*/  PRMT R24, R32, 0x7632, R24 ;  /* 0x0000763220187816 */ /* 0x000fe20000000018 */
[----:B------:R-:W5:Y:S01]  /*2250*/  LDG.E.128 R20, desc[UR6][R2.64+0x6000] ;  /* 0x0060000602147981 */ /* 0x000f62000c1e1d00 */
[----:B------:R-:W-:-:S02]  /*2260*/  SHF.L.U32 R85, R85, 0x10, RZ ;  /* 0x0000001055557819 */ /* 0x000fc400000006ff */
[----:B------:R-:W-:Y:S01]  /*2270*/  SHF.L.U32 R32, R32, 0x10, RZ ;  /* 0x0000001020207819 */ /* 0x000fe200000006ff */
[----:B------:R-:W-:Y:S01]  /*2280*/  FFMA.FTZ R29, R82, R91, R29 ;  /* 0x0000005b521d7223 */ /* 0x000fe2000001001d */
[----:B------:R-:W-:Y:S01]  /*2290*/  SHF.L.U32 R27, R30, 0x10, RZ ;  /* 0x000000101e1b7819 */ /* 0x000fe200000006ff */
[----:B------:R-:W-:Y:S01]  /*22a0*/  FFMA.FTZ R0, R0, R25, R81 ;  /* 0x0000001900007223 */ /* 0x000fe20000010051 */
[----:B------:R-:W-:Y:S01]  /*22b0*/  FFMA.FTZ R81, R85, R26, R28 ;  /* 0x0000001a55517223 */ /* 0x000fe2000001001c */
[----:B------:R-:W-:Y:S02]  /*22c0*/  IMAD.U32 R24, R24, 0x10000, RZ ;  /* 0x0001000018187824 */ /* 0x000fe400078e00ff */
[----:B------:R-:W-:Y:S01]  /*22d0*/  FFMA.FTZ R32, R87, R32, R88 ;  /* 0x0000002057207223 */ /* 0x000fe20000010058 */
[--C-:B------:R-:W-:Y:S01]  /*22e0*/  FFMA.FTZ R28, R80, R27, R29.reuse ;  /* 0x0000001b501c7223 */ /* 0x100fe2000001001d */
[----:B------:R-:W-:Y:S02]  /*22f0*/  PRMT R29, R33, 0x7632, R29 ;  /* 0x00007632211d7816 */ /* 0x000fe4000000001d */
[----:B------:R-:W-:Y:S01]  /*2300*/  PRMT R30, R30, 0x7632, R30 ;  /* 0x000076321e1e7816 */ /* 0x000fe2000000001e */
[----:B------:R-:W-:Y:S01]  /*2310*/  FFMA.FTZ R93, R83, R24, R32 ;  /* 0x00000018535d7223 */ /* 0x000fe20000010020 */
[----:B------:R-:W-:Y:S01]  /*2320*/  SHF.L.U32 R33, R33, 0x10, RZ ;  /* 0x0000001021217819 */ /* 0x000fe200000006ff */
[----:B------:R-:W5:Y:S01]  /*2330*/  LDG.E.128 R24, desc[UR6][R2.64+0x9800] ;  /* 0x0098000602187981 */ /* 0x000f62000c1e1d00 */
[----:B------:R-:W-:-:S02]  /*2340*/  SHF.L.U32 R30, R30, 0x10, RZ ;  /* 0x000000101e1e7819 */ /* 0x000fc400000006ff */
[----:B------:R-:W-:Y:S01]  /*2350*/  SHF.L.U32 R91, R29, 0x10, RZ ;  /* 0x000000101d5b7819 */ /* 0x000fe200000006ff */
[----:B------:R-:W-:Y:S02]  /*2360*/  FFMA.FTZ R33, R86, R33, R93 ;  /* 0x0000002156217223 */ /* 0x000fe4000001005d */
[--C-:B------:R-:W-:Y:S01]  /*2370*/  FFMA.FTZ R29, R89, R30, R28.reuse ;  /* 0x0000001e591d7223 */ /* 0x100fe2000001001c */
[----:B------:R-:W-:Y:S01]  /*2380*/  PRMT R28, R34, 0x7632, R28 ;  /* 0x00007632221c7816 */ /* 0x000fe2000000001c */
[----:B------:R-:W-:Y:S01]  /*2390*/  FFMA.FTZ R91, R82, R91, R33 ;  /* 0x0000005b525b7223 */ /* 0x000fe20000010021 */
[----:B------:R-:W-:Y:S02]  /*23a0*/  SHF.L.U32 R33, R34, 0x10, RZ ;  /* 0x0000001022217819 */ /* 0x000fe400000006ff */
[C---:B------:R-:W-:Y:S01]  /*23b0*/  PRMT R32, R31.reuse, 0x7632, R32 ;  /* 0x000076321f207816 */ /* 0x040fe20000000020 */
[----:B------:R-:W-:Y:S01]  /*23c0*/  IMAD.U32 R31, R31, 0x10000, RZ ;  /* 0x000100001f1f7824 */ /* 0x000fe200078e00ff */
[----:B------:R-:W-:Y:S01]  /*23d0*/  SHF.L.U32 R28, R28, 0x10, RZ ;  /* 0x000000101c1c7819 */ /* 0x000fe200000006ff */
[----:B------:R-:W-:Y:S01]  /*23e0*/  FFMA.FTZ R30, R80, R33, R91 ;  /* 0x00000021501e7223 */ /* 0x000fe2000001005b */
[----:B------:R-:W-:-:S02]  /*23f0*/  PRMT R34, R12, 0x7632, R34 ;  /* 0x000076320c227816 */ /* 0x000fc40000000022 */
[----:B------:R-:W-:Y:S01]  /*2400*/  SHF.L.U32 R88, R12, 0x10, RZ ;  /* 0x000000100c587819 */ /* 0x000fe200000006ff */
[----:B------:R-:W-:Y:S01]  /*2410*/  FFMA.FTZ R12, R84, R31, R29 ;  /* 0x0000001f540c7223 */ /* 0x000fe2000001001d */
[----:B------:R-:W-:Y:S01]  /*2420*/  SHF.L.U32 R29, R35, 0x10, RZ ;  /* 0x00000010231d7819 */ /* 0x000fe200000006ff */
[----:B------:R-:W-:Y:S01]  /*2430*/  FFMA.FTZ R31, R89, R28, R30 ;  /* 0x0000001c591f7223 */ /* 0x000fe2000001001e */
[----:B------:R-:W-:Y:S02]  /*2440*/  IMAD.U32 R34, R34, 0x10000, RZ ;  /* 0x0001000022227824 */ /* 0x000fe400078e00ff */
[----:B------:R-:W-:Y:S01]  /*2450*/  FFMA.FTZ R88, R87, R88, R90 ;  /* 0x0000005857587223 */ /* 0x000fe2000001005a */
[C---:B------:R-:W-:Y:S01]  /*2460*/  SHF.L.U32 R33, R13.reuse, 0x10, RZ ;  /* 0x000000100d217819 */ /* 0x040fe200000006ff */
[----:B------:R-:W-:Y:S01]  /*2470*/  FFMA.FTZ R91, R84, R29, R31 ;  /* 0x0000001d545b7223 */ /* 0x000fe2000001001f */
[----:B------:R-:W-:Y:S01]  /*2480*/  PRMT R13, R13, 0x7632, R13 ;  /* 0x000076320d0d7816 */ /* 0x000fe2000000000d */
[----:B------:R-:W-:Y:S01]  /*2490*/  FFMA.FTZ R93, R83, R34, R88 ;  /* 0x00000022535d7223 */ /* 0x000fe20000010058 */
[----:B------:R-:W5:Y:S01]  /*24a0*/  LDG.E.128 R28, desc[UR6][R2.64+0xd000] ;  /* 0x00d00006021c7981 */ /* 0x000f62000c1e1d00 */
        /* <DEDUP_REMOVED lines=8> */
[----:B------:R-:W-:Y:S02]  /*2530*/  IMAD.U32 R32, R32, 0x10000, RZ ;  /* 0x0001000020207824 */ /* 0x000fe400078e00ff */
[----:B------:R-:W-:Y:S01]  /*2540*/  FFMA.FTZ R33, R82, R13, R33 ;  /* 0x0000000d52217223 */ /* 0x000fe20000010021 */
[C---:B------:R-:W-:Y:S01]  /*2550*/  SHF.L.U32 R35, R9.reuse, 0x10, RZ ;  /* 0x0000001009237819 */ /* 0x040fe200000006ff */
[C---:B------:R-:W-:Y:S01]  /*2560*/  IMAD.U32 R13, R14.reuse, 0x10000, RZ ;  /* 0x000100000e0d7824 */ /* 0x040fe200078e00ff */
[----:B------:R-:W-:Y:S01]  /*2570*/  PRMT R9, R9, 0x7632, R9 ;  /* 0x0000763209097816 */ /* 0x000fe20000000009 */
[----:B------:R-:W-:Y:S01]  /*2580*/  FFMA.FTZ R97, R83, R34, R88 ;  /* 0x0000002253617223 */ /* 0x000fe20000010058 */
[C---:B------:R-:W-:Y:S01]  /*2590*/  FFMA.FTZ R91, R85.reuse, R8, R91 ;  /* 0x00000008555b7223 */ /* 0x040fe2000001005b */
[----:B------:R-:W-:Y:S01]  /*25a0*/  FFMA.FTZ R93, R85, R32, R12 ;  /* 0x00000020555d7223 */ /* 0x000fe2000001000c */
[----:B------:R-:W-:Y:S01]  /*25b0*/  PRMT R8, R14, 0x7632, R8 ;  /* 0x000076320e087816 */ /* 0x000fe20000000008 */
[----:B------:R-:W-:Y:S01]  /*25c0*/  FFMA.FTZ R32, R80, R13, R33 ;  /* 0x0000000d50207223 */ /* 0x000fe20000010021 */
[----:B------:R-:W-:Y:S01]  /*25d0*/  FFMA.FTZ R35, R86, R35, R97 ;  /* 0x0000002356237223 */ /* 0x000fe20000010061 */
[----:B------:R-:W-:Y:S01]  /*25e0*/  IMAD.U32 R33, R9, 0x10000, RZ ;  /* 0x0001000009217824 */ /* 0x000fe200078e00ff */
[----:B------:R-:W-:-:S02]  /*25f0*/  SHF.L.U32 R8, R8, 0x10, RZ ;  /* 0x0000001008087819 */ /* 0x000fc400000006ff */
[----:B------:R-:W-:Y:S01]  /*2600*/  PRMT R34, R4, 0x7632, R34 ;  /* 0x0000763204227816 */ /* 0x000fe20000000022 */
[----:B------:R-:W-:Y:S01]  /*2610*/  FFMA.FTZ R99, R82, R33, R35 ;  /* 0x0000002152637223 */ /* 0x000fe20000010023 */
[----:B------:R-:W-:Y:S02]  /*2620*/  SHF.L.U32 R4, R4, 0x10, RZ ;  /* 0x0000001004047819 */ /* 0x000fe400000006ff */
[C---:B------:R-:W-:Y:S02]  /*2630*/  SHF.L.U32 R97, R10.reuse, 0x10, RZ ;  /* 0x000000100a617819 */ /* 0x040fe400000006ff */
[----:B------:R-:W-:Y:S01]  /*2640*/  PRMT R10, R10, 0x7632, R10 ;  /* 0x000076320a0a7816 */ /* 0x000fe2000000000a */
[----:B------:R-:W-:Y:S01]  /*2650*/  FFMA.FTZ R9, R89, R8, R32 ;  /* 0x0000000859097223 */ /* 0x000fe20000010020 */
[C---:B------:R-:W-:Y:S02]  /*2660*/  PRMT R88, R15.reuse, 0x7632, R88 ;  /* 0x000076320f587816 */ /* 0x040fe40000000058 */
[----:B------:R-:W-:Y:S01]  /*2670*/  SHF.L.U32 R95, R15, 0x10, RZ ;  /* 0x000000100f5f7819 */ /* 0x000fe200000006ff */
[----:B------:R-:W-:Y:S01]  /*2680*/  FFMA.FTZ R4, R87, R4, R92 ;  /* 0x0000000457047223 */ /* 0x000fe2000001005c */
[----:B------:R-:W5:Y:S01]  /*2690*/  LDG.E.128 R12, desc[UR6][R2.64+0x10800] ;  /* 0x01080006020c7981 */ /* 0x000f62000c1e1d00 */
[----:B------:R-:W-:Y:S01]  /*26a0*/  SHF.L.U32 R90, R34, 0x10, RZ ;  /* 0x00000010225a7819 */ /* 0x000fe200000006ff */
[----:B------:R-:W-:Y:S01]  /*26b0*/  FFMA.FTZ R8, R80, R97, R99 ;  /* 0x0000006150087223 */ /* 0x000fe20000010063 */
[----:B------:R-:W-:Y:S01]  /*26c0*/  SHF.L.U32 R97, R5, 0x10, RZ ;  /* 0x0000001005617819 */ /* 0x000fe200000006ff */
[----:B------:R-:W-:Y:S01]  /*26d0*/  IMAD.U32 R10, R10, 0x10000, RZ ;  /* 0x000100000a0a7824 */ /* 0x000fe200078e00ff */
[C---:B------:R-:W-:Y:S01]  /*26e0*/  PRMT R5, R48.reuse, 0x7632, R5 ;  /* 0x0000763230057816 */ /* 0x040fe20000000005 */
[----:B------:R-:W5:Y:S01]  /*26f0*/  LDG.E.128 R32, desc[UR6][R2.64+0x14000] ;  /* 0x0140000602207981 */ /* 0x000f62000c1e1d00 */
[----:B------:R-:W-:Y:S01]  /*2700*/  SHF.L.U32 R48, R48, 0x10, RZ ;  /* 0x0000001030307819 */ /* 0x000fe200000006ff */
[----:B------:R-:W-:Y:S01]  /*2710*/  FFMA.FTZ R99, R83, R90, R4 ;  /* 0x0000005a53637223 */ /* 0x000fe20000010004 */
[----:B------:R-:W-:Y:S01]  /*2720*/  FFMA.FTZ R4, R84, R95, R9 ;  /* 0x0000005f54047223 */ /* 0x000fe20000010009 */
[----:B------:R-:W-:Y:S01]  /*2730*/  FFMA.FTZ R9, R89, R10, R8 ;  /* 0x0000000a59097223 */ /* 0x000fe20000010008 */
[----:B------:R-:W-:Y:S01]  /*2740*/  SHF.L.U32 R8, R5, 0x10, RZ ;  /* 0x0000001005087819 */ /* 0x000fe200000006ff */
[----:B------:R-:W-:Y:S01]  /*2750*/  FFMA.FTZ R48, R87, R48, R0 ;  /* 0x0000003057307223 */ /* 0x000fe20000010000 */
[C---:B------:R-:W-:Y:S01]  /*2760*/  PRMT R10, R49.reuse, 0x7632, R10 ;  /* 0x00007632310a7816 */ /* 0x040fe2000000000a */
[----:B------:R-:W-:Y:S01]  /*2770*/  IMAD.U32 R87, R49, 0x10000, RZ ;  /* 0x0001000031577824 */ /* 0x000fe200078e00ff */
[----:B------:R-:W-:Y:S01]  /*2780*/  PRMT R0, R5, 0x7632, R0 ;  /* 0x0000763205007816 */ /* 0x000fe20000000000 */
[----:B------:R-:W-:Y:S01]  /*2790*/  FFMA.FTZ R83, R83, R8, R48 ;  /* 0x0000000853537223 */ /* 0x000fe20000010030 */
[----:B------:R-:W-:Y:S01]  /*27a0*/  FFMA.FTZ R97, R86, R97, R99 ;  /* 0x0000006156617223 */ /* 0x000fe20000010063 */
[----:B------:R-:W-:-:S02]  /*27b0*/  SHF.L.U32 R5, R11, 0x10, RZ ;  /* 0x000000100b057819 */ /* 0x000fc400000006ff */
[----:B------:R-:W-:Y:S01]  /*27c0*/  SHF.L.U32 R95, R10, 0x10, RZ ;  /* 0x000000100a5f7819 */ /* 0x000fe200000006ff */
[----:B------:R-:W-:Y:S01]  /*27d0*/  FFMA.FTZ R86, R86, R87, R83 ;  /* 0x0000005756567223 */ /* 0x000fe20000010053 */
[----:B------:R-:W-:Y:S01]  /*27e0*/  SHF.L.U32 R49, R0, 0x10, RZ ;  /* 0x0000001000317819 */ /* 0x000fe200000006ff */
[----:B------:R-:W-:Y:S01]  /*27f0*/  FFMA.FTZ R5, R84, R5, R9 ;  /* 0x0000000554057223 */ /* 0x000fe20000010009 */
[----:B------:R-:W-:Y:S01]  /*2800*/  SHF.L.U32 R87, R50, 0x10, RZ ;  /* 0x0000001032577819 */ /* 0x000fe200000006ff */
[C---:B------:R-:W-:Y:S01]  /*2810*/  FFMA.FTZ R86, R82.reuse, R95, R86 ;  /* 0x0000005f52567223 */ /* 0x040fe20000010056 */
[----:B------:R-:W-:Y:S01]  /*2820*/  PRMT R0, R11, 0x7632, R0 ;  /* 0x000076320b007816 */ /* 0x000fe20000000000 */
[----:B------:R-:W-:Y:S01]  /*2830*/  FFMA.FTZ R83, R82, R49, R97 ;  /* 0x0000003152537223 */ /* 0x000fe20000010061 */
[----:B------:R-:W5:Y:S01]  /*2840*/  LDG.E.128 R8, desc[UR6][R2.64+0x17800] ;  /* 0x0178000602087981 */ /* 0x000f62000c1e1d00 */
[----:B------:R-:W-:Y:S01]  /*2850*/  IMAD.U32 R49, R6, 0x10000, RZ ;  /* 0x0001000006317824 */ /* 0x000fe200078e00ff */
[----:B------:R-:W-:Y:S01]  /*2860*/  SHF.L.U32 R88, R88, 0x10, RZ ;  /* 0x0000001058587819 */ /* 0x000fe200000006ff */
[----:B------:R-:W-:Y:S01]  /*2870*/  IMAD.U32 R82, R68, 0x10000, RZ ;  /* 0x0001000044527824 */ /* 0x000fe200078e00ff */
[----:B------:R-:W-:Y:S01]  /*2880*/  PRMT R6, R6, 0x7632, R6 ;  /* 0x0000763206067816 */ /* 0x000fe20000000006 */
[----:B------:R-:W-:Y:S01]  /*2890*/  FFMA.FTZ R87, R80, R87, R86 ;  /* 0x0000005750577223 */ /* 0x000fe20000010056 */
[----:B------:R-:W-:-:S02]  /*28a0*/  PRMT R50, R50, 0x7632, R50 ;  /* 0x0000763232327816 */ /* 0x000fc40000000032 */
[----:B------:R-:W-:Y:S02]  /*28b0*/  SHF.L.U32 R48, R0, 0x10, RZ ;  /* 0x0000001000307819 */ /* 0x000fe400000006ff */
[----:B------:R-:W-:Y:S02]  /*28c0*/  SHF.L.U32 R0, R64, 0x10, RZ ;  /* 0x0000001040007819 */ /* 0x000fe400000006ff */
[----:B------:R-:W-:Y:S02]  /*28d0*/  PRMT R68, R68, 0x7632, R68 ;  /* 0x0000763244447816 */ /* 0x000fe40000000044 */
[----:B------:R-:W-:Y:S01]  /*28e0*/  PRMT R86, R64, 0x7632, R86 ;  /* 0x0000763240567816 */ /* 0x000fe20000000056 */
[C---:B------:R-:W-:Y:S01]  /*28f0*/  FFMA.FTZ R97, R85.reuse, R88, R4 ;  /* 0x0000005855617223 */ /* 0x040fe20000010004 */
[----:B------:R-:W-:Y:S01]  /*2900*/  SHF.L.U32 R6, R6, 0x10, RZ ;  /* 0x0000001006067819 */ /* 0x000fe200000006ff */
[----:B------:R-:W-:Y:S01]  /*2910*/  FFMA.FTZ R4, R80, R49, R83 ;  /* 0x0000003150047223 */ /* 0x000fe20000010053 */
[----:B------:R-:W-:Y:S01]  /*2920*/  SHF.L.U32 R50, R50, 0x10, RZ ;  /* 0x0000001032327819 */ /* 0x000fe200000006ff */
[----:B------:R-:W-:Y:S01]  /*2930*/  FFMA.FTZ R95, R85, R48, R5 ;  /* 0x00000030555f7223 */ /* 0x000fe20000010005 */
[----:B------:R-:W-:Y:S01]  /*2940*/  SHF.L.U32 R86, R86, 0x10, RZ ;  /* 0x0000001056567819 */ /* 0x000fe200000006ff */
[----:B------:R-:W-:Y:S01]  /*2950*/  FFMA.FTZ R81, R0, R82, R81 ;  /* 0x0000005200517223 */ /* 0x000fe20000010051 */
[----:B------:R-:W-:-:S02]  /*2960*/  IMAD.U32 R5, R68, 0x10000, RZ ;  /* 0x0001000044057824 */ /* 0x000fc400078e00ff */
[C---:B------:R-:W-:Y:S01]  /*2970*/  FFMA.FTZ R99, R89.reuse, R6, R4 ;  /* 0x0000000659637223 */ /* 0x040fe20000010004 */
[----:B------:R-:W-:Y:S01]  /*2980*/  FFMA.FTZ R64, R89, R50, R87 ;  /* 0x0000003259407223 */ /* 0x000fe20000010057 */
[C---:B------:R-:W-:Y:S01]  /*2990*/  PRMT R50, R69.reuse, 0x7632, R50 ;  /* 0x0000763245327816 */ /* 0x040fe20000000032 */
[----:B------:R-:W-:Y:S01]  /*29a0*/  FFMA.FTZ R88, R86, R5, R81 ;  /* 0x0000000556587223 */ /* 0x000fe20000010051 */
[----:B------:R-:W-:Y:S01]  /*29b0*/  SHF.L.U32 R68, R69, 0x10, RZ ;  /* 0x0000001045447819 */ /* 0x000fe200000006ff */
[C---:B------:R-:W-:Y:S01]  /*29c0*/  IMAD.U32 R87, R65.reuse, 0x10000, RZ ;  /* 0x0001000041577824 */ /* 0x040fe200078e00ff */
[----:B------:R-:W-:Y:S01]  /*29d0*/  PRMT R89, R65, 0x7632, R89 ;  /* 0x0000763241597816 */ /* 0x000fe20000000059 */
[----:B------:R0:W5:Y:S01]  /*29e0*/  LDG.E.128 R80, desc[UR6][R40.64+0x3000] ;  /* 0x0030000628507981 */ /* 0x000162000c1e1d00 */
[----:B------:R-:W-:Y:S01]  /*29f0*/  SHF.L.U32 R50, R50, 0x10, RZ ;  /* 0x0000001032327819 */ /* 0x000fe200000006ff */
[----:B------:R-:W-:Y:S01]  /*2a00*/  FFMA.FTZ R68, R87, R68, R88 ;  /* 0x0000004457447223 */ /* 0x000fe20000010058 */
[----:B------:R-:W-:-:S02]  /*2a10*/  SHF.L.U32 R89, R89, 0x10, RZ ;  /* 0x0000001059597819 */ /* 0x000fc400000006ff */
[----:B------:R-:W-:Y:S02]  /*2a20*/  SHF.L.U32 R65, R51, 0x10, RZ ;  /* 0x0000001033417819 */ /* 0x000fe400000006ff */
[C---:B------:R-:W-:Y:S02]  /*2a30*/  PRMT R48, R7.reuse, 0x7632, R48 ;  /* 0x0000763207307816 */ /* 0x040fe40000000030 */
[----:B------:R-:W-:Y:S02]  /*2a40*/  SHF.L.U32 R49, R7, 0x10, RZ ;  /* 0x0000001007317819 */ /* 0x000fe400000006ff */
[----:B------:R-:W-:Y:S01]  /*2a50*/  PRMT R51, R51, 0x7632, R51 ;  /* 0x0000763233337816 */ /* 0x000fe20000000033 */
[----:B------:R-:W5:Y:S01]  /*2a60*/  LDG.E.128 R4, desc[UR6][R2.64+0x3000] ;  /* 0x0030000602047981 */ /* 0x000f62000c1e1d00 */
[----:B------:R-:W-:Y:S01]  /*2a70*/  FFMA.FTZ R101, R89, R50, R68 ;  /* 0x0000003259657223 */ /* 0x000fe20000010044 */
[----:B------:R-:W-:Y:S01]  /*2a80*/  FFMA.FTZ R65, R84, R65, R64 ;  /* 0x0000004154417223 */ /* 0x000fe20000010040 */
[----:B------:R-:W-:Y:S01]  /*2a90*/  SHF.L.U32 R48, R48, 0x10, RZ ;  /* 0x0000001030307819 */ /* 0x000fe200000006ff */
[----:B------:R-:W-:Y:S01]  /*2aa0*/  FFMA.FTZ R50, R84, R49, R99 ;  /* 0x0000003154327223 */ /* 0x000fe20000010063 */
[----:B------:R-:W-:-:S02]  /*2ab0*/  SHF.L.U32 R64, R51, 0x10, RZ ;  /* 0x0000001033407819 */ /* 0x000fc400000006ff */
[C---:B--2---:R-:W-:Y:S02]  /*2ac0*/  PRMT R51, R72.reuse, 0x7632, R51 ;  /* 0x0000763248337816 */ /* 0x044fe40000000033 */
[----:B------:R-:W-:Y:S01]  /*2ad0*/  SHF.L.U32 R72, R72, 0x10, RZ ;  /* 0x0000001048487819 */ /* 0x000fe200000006ff */
[----:B------:R-:W-:Y:S02]  /*2ae0*/  IMAD.U32 R69, R70, 0x10000, RZ ;  /* 0x0001000046457824 */ /* 0x000fe400078e00ff */
[C---:B0-----:R-:W-:Y:S01]  /*2af0*/  FFMA.FTZ R41, R85.reuse, R48, R50 ;  /* 0x0000003055297223 */ /* 0x041fe20000010032 */
        /* <DEDUP_REMOVED lines=8> */
[----:B------:R-:W-:Y:S01]  /*2b80*/  IMAD.U32 R49, R70, 0x10000, RZ ;  /* 0x0001000046317824 */ /* 0x000fe200078e00ff */
[C---:B------:R-:W-:Y:S01]  /*2b90*/  PRMT R64, R73.reuse, 0x7632, R64 ;  /* 0x0000763249407816 */ /* 0x040fe20000000040 */
[----:B------:R-:W-:-:S02]  /*2ba0*/  IMAD.U32 R66, R73, 0x10000, RZ ;  /* 0x0001000049427824 */ /* 0x000fc400078e00ff */
[----:B------:R-:W-:Y:S01]  /*2bb0*/  FFMA.FTZ R68, R86, R65, R93 ;  /* 0x0000004156447223 */ /* 0x000fe2000001005d */
[----:B------:R-:W-:Y:S01]  /*2bc0*/  SHF.L.U32 R65, R71, 0x10, RZ ;  /* 0x0000001047417819 */ /* 0x000fe200000006ff */
[----:B------:R-:W-:Y:S01]  /*2bd0*/  FFMA.FTZ R69, R40, R49, R69 ;  /* 0x0000003128457223 */ /* 0x000fe20000010045 */
[----:B------:R-:W-:Y:S01]  /*2be0*/  SHF.L.U32 R72, R67, 0x10, RZ ;  /* 0x0000001043487819 */ /* 0x000fe200000006ff */
[----:B------:R-:W-:Y:S01]  /*2bf0*/  FFMA.FTZ R66, R87, R66, R68 ;  /* 0x0000004257427223 */ /* 0x000fe20000010044 */
[----:B------:R-:W-:Y:S01]  /*2c00*/  SHF.L.U32 R64, R64, 0x10, RZ ;  /* 0x0000001040407819 */ /* 0x000fe200000006ff */
[----:B------:R-:W2:Y:S01]  /*2c10*/  LDG.E.128 R48, desc[UR6][R2.64+0x6800] ;  /* 0x0068000602307981 */ /* 0x000ea2000c1e1d00 */
[----:B---3--:R-:W-:Y:S01]  /*2c20*/  PRMT R70, R60, 0x7632, R70 ;  /* 0x000076323c467816 */ /* 0x008fe20000000046 */
[----:B------:R-:W-:Y:S01]  /*2c30*/  FFMA.FTZ R68, R72, R65, R69 ;  /* 0x0000004148447223 */ /* 0x000fe20000010045 */
[----:B------:R-:W-:Y:S01]  /*2c40*/  SHF.L.U32 R60, R60, 0x10, RZ ;  /* 0x000000103c3c7819 */ /* 0x000fe200000006ff */
[----:B------:R-:W-:Y:S01]  /*2c50*/  FFMA.FTZ R93, R89, R64, R66 ;  /* 0x00000040595d7223 */ /* 0x000fe20000010042 */
[C---:B------:R-:W-:Y:S01]  /*2c60*/  IMAD.U32 R69, R74.reuse, 0x10000, RZ ;  /* 0x000100004a457824 */ /* 0x040fe200078e00ff */
[----:B------:R-:W-:-:S02]  /*2c70*/  PRMT R74, R74, 0x7632, R74 ;  /* 0x000076324a4a7816 */ /* 0x000fc4000000004a */
[----:B------:R-:W-:Y:S01]  /*2c80*/  SHF.L.U32 R99, R70, 0x10, RZ ;  /* 0x0000001046637819 */ /* 0x000fe200000006ff */
[----:B------:R-:W-:Y:S01]  /*2c90*/  FFMA.FTZ R93, R88, R69, R93 ;  /* 0x00000045585d7223 */ /* 0x000fe2000001005d */
[----:B------:R-:W-:Y:S01]  /*2ca0*/  FFMA.FTZ R91, R0, R60, R91 ;  /* 0x0000003c005b7223 */ /* 0x000fe2000001005b */
[----:B------:R-:W-:Y:S01]  /*2cb0*/  SHF.L.U32 R69, R74, 0x10, RZ ;  /* 0x000000104a457819 */ /* 0x000fe200000006ff */
[C---:B------:R-:W-:Y:S01]  /*2cc0*/  IMAD.U32 R70, R61.reuse, 0x10000, RZ ;  /* 0x000100003d467824 */ /* 0x040fe200078e00ff */
[----:B------:R-:W-:Y:S01]  /*2cd0*/  PRMT R60, R61, 0x7632, R60 ;  /* 0x000076323d3c7816 */ /* 0x000fe2000000003c */
[----:B------:R-:W-:Y:S01]  /*2ce0*/  FFMA.FTZ R74, R86, R99, R91 ;  /* 0x00000063564a7223 */ /* 0x000fe2000001005b */
[----:B------:R-:W-:Y:S01]  /*2cf0*/  PRMT R73, R67, 0x7632, R73 ;  /* 0x0000763243497816 */ /* 0x000fe20000000049 */
[----:B------:R-:W-:Y:S01]  /*2d00*/  FFMA.FTZ R69, R40, R69, R93 ;  /* 0x0000004528457223 */ /* 0x000fe2000001005d */
[----:B------:R-:W3:Y:S01]  /*2d10*/  LDG.E.128 R64, desc[UR6][R2.64+0xa000] ;  /* 0x00a0000602407981 */ /* 0x000ee2000c1e1d00 */
[----:B------:R-:W-:Y:S01]  /*2d20*/  SHF.L.U32 R61, R75, 0x10, RZ ;  /* 0x000000104b3d7819 */ /* 0x000fe200000006ff */
[----:B------:R-:W-:Y:S01]  /*2d30*/  FFMA.FTZ R70, R87, R70, R74 ;  /* 0x0000004657467223 */ /* 0x000fe2000001004a */
[----:B------:R-:W-:-:S03]  /*2d40*/  SHF.L.U32 R60, R60, 0x10, RZ ;  /* 0x000000103c3c7819 */ /* 0x000fc600000006ff */
[----:B------:R-:W-:Y:S01]  /*2d50*/  FFMA.FTZ R61, R72, R61, R69 ;  /* 0x0000003d483d7223 */ /* 0x000fe20000010045 */
[C---:B------:R-:W-:Y:S01]  /*2d60*/  SHF.L.U32 R69, R62.reuse, 0x10, RZ ;  /* 0x000000103e457819 */ /* 0x040fe200000006ff */
[----:B------:R-:W-:Y:S01]  /*2d70*/  FFMA.FTZ R91, R89, R60, R70 ;  /* 0x0000003c595b7223 */ /* 0x000fe20000010046 */
[----:B------:R-:W-:Y:S02]  /*2d80*/  PRMT R62, R62, 0x7632, R62 ;  /* 0x000076323e3e7816 */ /* 0x000fe4000000003e */
[----:B------:R-:W-:Y:S01]  /*2d90*/  PRMT R71, R71, 0x7632, R71 ;  /* 0x0000763247477816 */ /* 0x000fe20000000047 */
[----:B------:R-:W-:Y:S01]  /*2da0*/  FFMA.FTZ R91, R88, R69, R91 ;  /* 0x00000045585b7223 */ /* 0x000fe2000001005b */
[----:B------:R-:W-:Y:S01]  /*2db0*/  SHF.L.U32 R69, R62, 0x10, RZ ;  /* 0x000000103e457819 */ /* 0x000fe200000006ff */
[C---:B----4-:R-:W-:Y:S01]  /*2dc0*/  IMAD.U32 R62, R56.reuse, 0x10000, RZ ;  /* 0x00010000383e7824 */ /* 0x050fe200078e00ff */
[----:B------:R-:W-:Y:S02]  /*2dd0*/  PRMT R56, R56, 0x7632, R56 ;  /* 0x0000763238387816 */ /* 0x000fe40000000038 */
[----:B------:R-:W-:Y:S01]  /*2de0*/  PRMT R75, R75, 0x7632, R75 ;  /* 0x000076324b4b7816 */ /* 0x000fe2000000004b */
[----:B------:R-:W-:Y:S01]  /*2df0*/  IMAD.U32 R60, R71, 0x10000, RZ ;  /* 0x00010000473c7824 */ /* 0x000fe200078e00ff */
        /* <DEDUP_REMOVED lines=9> */
[----:B------:R-:W-:Y:S01]  /*2e90*/  FFMA.FTZ R74, R73, R74, R61 ;  /* 0x0000004a494a7223 */ /* 0x000fe2000001003d */
[----:B------:R-:W4:Y:S01]  /*2ea0*/  LDG.E.128 R68, desc[UR6][R2.64+0xd800] ;  /* 0x00d8000602447981 */ /* 0x000f22000c1e1d00 */
[----:B------:R-:W-:Y:S01]  /*2eb0*/  SHF.L.U32 R61, R63, 0x10, RZ ;  /* 0x000000103f3d7819 */ /* 0x000fe200000006ff */
[----:B------:R-:W-:Y:S02]  /*2ec0*/  IMAD.U32 R60, R60, 0x10000, RZ ;  /* 0x000100003c3c7824 */ /* 0x000fe400078e00ff */
[----:B------:R-:W-:Y:S01]  /*2ed0*/  FFMA.FTZ R62, R87, R62, R90 ;  /* 0x0000003e573e7223 */ /* 0x000fe2000001005a */
[----:B------:R-:W-:-:S02]  /*2ee0*/  PRMT R56, R63, 0x7632, R56 ;  /* 0x000076323f387816 */ /* 0x000fc40000000038 */
[----:B-----5:R-:W-:Y:S01]  /*2ef0*/  PRMT R63, R52, 0x7632, R63 ;  /* 0x00007632343f7816 */ /* 0x020fe2000000003f */
        /* <DEDUP_REMOVED lines=8> */
[C---:B------:R-:W-:Y:S01]  /*2f80*/  PRMT R52, R53.reuse, 0x7632, R52 ;  /* 0x0000763235347816 */ /* 0x040fe20000000034 */
[----:B------:R-:W5:Y:S01]  /*2f90*/  LDG.E.128 R60, desc[UR6][R2.64+0x11000] ;  /* 0x01100006023c7981 */ /* 0x000f62000c1e1d00 */
[----:B------:R-:W-:Y:S01]  /*2fa0*/  IMAD.U32 R57, R58, 0x10000, RZ ;  /* 0x000100003a397824 */ /* 0x000fe200078e00ff */
[----:B------:R-:W-:Y:S01]  /*2fb0*/  SHF.L.U32 R58, R53, 0x10, RZ ;  /* 0x00000010353a7819 */ /* 0x000fe200000006ff */
[----:B------:R-:W-:Y:S01]  /*2fc0*/  FFMA.FTZ R90, R86, R93, R95 ;  /* 0x0000005d565a7223 */ /* 0x000fe2000001005f */
[----:B------:R-:W-:Y:S01]  /*2fd0*/  IMAD.U32 R92, R52, 0x10000, RZ ;  /* 0x00010000345c7824 */ /* 0x000fe200078e00ff */
[----:B------:R-:W-:Y:S01]  /*2fe0*/  SHF.L.U32 R56, R56, 0x10, RZ ;  /* 0x0000001038387819 */ /* 0x000fe200000006ff */
[----:B------:R-:W-:Y:S01]  /*2ff0*/  FFMA.FTZ R57, R40, R57, R91 ;  /* 0x0000003928397223 */ /* 0x000fe2000001005b */
[----:B------:R-:W-:Y:S01]  /*3000*/  FFMA.FTZ R58, R87, R58, R90 ;  /* 0x0000003a573a7223 */ /* 0x000fe2000001005a */
[----:B------:R-:W-:-:S02]  /*3010*/  SHF.L.U32 R53, R59, 0x10, RZ ;  /* 0x000000103b357819 */ /* 0x000fc400000006ff */
[----:B------:R-:W-:Y:S01]  /*3020*/  PRMT R52, R59, 0x7632, R52 ;  /* 0x000076323b347816 */ /* 0x000fe20000000034 */
[----:B------:R-:W-:Y:S01]  /*3030*/  FFMA.FTZ R91, R89, R92, R58 ;  /* 0x0000005c595b7223 */ /* 0x000fe2000001003a */
[----:B------:R-:W-:Y:S01]  /*3040*/  PRMT R92, R44, 0x7632, R92 ;  /* 0x000076322c5c7816 */ /* 0x000fe2000000005c */
[----:B------:R-:W-:Y:S01]  /*3050*/  FFMA.FTZ R84, R73, R56, R84 ;  /* 0x0000003849547223 */ /* 0x000fe20000010054 */
[----:B------:R-:W-:Y:S01]  /*3060*/  FFMA.FTZ R90, R72, R53, R57 ;  /* 0x00000035485a7223 */ /* 0x000fe20000010039 */
[----:B------:R-:W-:Y:S01]  /*3070*/  SHF.L.U32 R44, R44, 0x10, RZ ;  /* 0x000000102c2c7819 */ /* 0x000fe200000006ff */
[----:B------:R-:W5:Y:S01]  /*3080*/  LDG.E.128 R56, desc[UR6][R2.64+0x14800] ;  /* 0x0148000602387981 */ /* 0x000f62000c1e1d00 */
[----:B------:R-:W-:Y:S02]  /*3090*/  SHF.L.U32 R53, R54, 0x10, RZ ;  /* 0x0000001036357819 */ /* 0x000fe400000006ff */
[----:B------:R-:W-:Y:S02]  /*30a0*/  SHF.L.U32 R52, R52, 0x10, RZ ;  /* 0x0000001034347819 */ /* 0x000fe400000006ff */
[----:B------:R-:W-:Y:S01]  /*30b0*/  PRMT R54, R54, 0x7632, R54 ;  /* 0x0000763236367816 */ /* 0x000fe20000000036 */
[----:B------:R-:W-:-:S02]  /*30c0*/  IMAD.U32 R93, R92, 0x10000, RZ ;  /* 0x000100005c5d7824 */ /* 0x000fc400078e00ff */
[----:B------:R-:W-:Y:S01]  /*30d0*/  FFMA.FTZ R95, R0, R44, R41 ;  /* 0x0000002c005f7223 */ /* 0x000fe20000010029 */
[----:B------:R-:W-:Y:S01]  /*30e0*/  FFMA.FTZ R91, R88, R53, R91 ;  /* 0x00000035585b7223 */ /* 0x000fe2000001005b */
[----:B------:R-:W-:Y:S01]  /*30f0*/  FFMA.FTZ R41, R73, R52, R90 ;  /* 0x0000003449297223 */ /* 0x000fe2000001005a */
[----:B------:R-:W-:Y:S01]  /*3100*/  SHF.L.U32 R53, R54, 0x10, RZ ;  /* 0x0000001036357819 */ /* 0x000fe200000006ff */
[----:B------:R-:W-:Y:S01]  /*3110*/  FFMA.FTZ R92, R86, R93, R95 ;  /* 0x0000005d565c7223 */ /* 0x000fe2000001005f */
[C---:B------:R-:W-:Y:S02]  /*3120*/  PRMT R52, R45.reuse, 0x7632, R52 ;  /* 0x000076322d347816 */ /* 0x040fe40000000034 */
[----:B------:R-:W-:Y:S01]  /*3130*/  SHF.L.U32 R54, R45, 0x10, RZ ;  /* 0x000000102d367819 */ /* 0x000fe200000006ff */
[----:B------:R-:W-:Y:S01]  /*3140*/  FFMA.FTZ R91, R40, R53, R91 ;  /* 0x00000035285b7223 */ /* 0x000fe2000001005b */
[C---:B------:R-:W-:Y:S01]  /*3150*/  PRMT R44, R55.reuse, 0x7632, R44 ;  /* 0x00007632372c7816 */ /* 0x040fe2000000002c */
[----:B------:R-:W-:Y:S01]  /*3160*/  IMAD.U32 R90, R52, 0x10000, RZ ;  /* 0x00010000345a7824 */ /* 0x000fe200078e00ff */
[----:B------:R-:W-:Y:S01]  /*3170*/  SHF.L.U32 R45, R55, 0x10, RZ ;  /* 0x00000010372d7819 */ /* 0x000fe200000006ff */
[----:B------:R-:W-:-:S02]  /*3180*/  FFMA.FTZ R94, R87, R54, R92 ;  /* 0x00000036575e7223 */ /* 0x000fc4000001005c */
[----:B------:R0:W5:Y:S02]  /*3190*/  LDG.E.128 R52, desc[UR6][R2.64+0x18000] ;  /* 0x0180000602347981 */ /* 0x000164000c1e1d00 */
[----:B------:R-:W-:Y:S01]  /*31a0*/  FFMA.FTZ R97, R89, R90, R94 ;  /* 0x0000005a59617223 */ /* 0x000fe2000001005e */
[C---:B------:R-:W-:Y:S02]  /*31b0*/  PRMT R90, R76.reuse, 0x7632, R90 ;  /* 0x000076324c5a7816 */ /* 0x040fe4000000005a */
[----:B------:R-:W-:Y:S02]  /*31c0*/  SHF.L.U32 R76, R76, 0x10, RZ ;  /* 0x000000104c4c7819 */ /* 0x000fe400000006ff */
[C---:B------:R-:W-:Y:S02]  /*31d0*/  PRMT R92, R46.reuse, 0x7632, R92 ;  /* 0x000076322e5c7816 */ /* 0x040fe4000000005c */
[----:B------:R-:W-:Y:S01]  /*31e0*/  SHF.L.U32 R93, R46, 0x10, RZ ;  /* 0x000000102e5d7819 */ /* 0x000fe200000006ff */
[----:B------:R-:W-:Y:S01]  /*31f0*/  FFMA.FTZ R46, R72, R45, R91 ;  /* 0x0000002d482e7223 */ /* 0x000fe2000001005b */
[----:B------:R-:W-:-:S02]  /*3200*/  IMAD.U32 R45, R90, 0x10000, RZ ;  /* 0x000100005a2d7824 */ /* 0x000fc400078e00ff */
[----:B------:R-:W-:Y:S01]  /*3210*/  FFMA.FTZ R85, R0, R76, R85 ;  /* 0x0000004c00557223 */ /* 0x000fe20000010055 */
[C---:B------:R-:W-:Y:S01]  /*3220*/  SHF.L.U32 R0, R77.reuse, 0x10, RZ ;  /* 0x000000104d007819 */ /* 0x040fe200000006ff */
[----:B------:R-:W-:Y:S01]  /*3230*/  FFMA.FTZ R93, R88, R93, R97 ;  /* 0x0000005d585d7223 */ /* 0x000fe20000010061 */
[----:B------:R-:W-:Y:S01]  /*3240*/  SHF.L.U32 R95, R92, 0x10, RZ ;  /* 0x000000105c5f7819 */ /* 0x000fe200000006ff */
[----:B------:R-:W-:Y:S01]  /*3250*/  FFMA.FTZ R86, R86, R45, R85 ;  /* 0x0000002d56567223 */ /* 0x000fe20000010055 */
[----:B------:R-:W-:Y:S02]  /*3260*/  PRMT R77, R77, 0x7632, R77 ;  /* 0x000076324d4d7816 */ /* 0x000fe4000000004d */
[----:B0-----:R-:W-:Y:S01]  /*3270*/  SHF.L.U32 R3, R47, 0x10, RZ ;  /* 0x000000102f037819 */ /* 0x001fe200000006ff */
[----:B------:R-:W-:Y:S01]  /*3280*/  FFMA.FTZ R86, R87, R0, R86 ;  /* 0x0000000057567223 */ /* 0x000fe20000010056 */
[----:B------:R-:W-:Y:S01]  /*3290*/  FFMA.FTZ R93, R40, R95, R93 ;  /* 0x0000005f285d7223 */ /* 0x000fe2000001005d */
[----:B------:R-:W-:-:S02]  /*32a0*/  SHF.L.U32 R0, R77, 0x10, RZ ;  /* 0x000000104d007819 */ /* 0x000fc400000006ff */
[----:B------:R-:W-:Y:S01]  /*32b0*/  PRMT R2, R78, 0x7632, R2 ;  /* 0x000076324e027816 */ /* 0x000fe20000000002 */
[----:B------:R-:W-:Y:S01]  /*32c0*/  FFMA.FTZ R45, R72, R3, R93 ;  /* 0x00000003482d7223 */ /* 0x000fe2000001005d */
[----:B------:R-:W-:Y:S02]  /*32d0*/  IMAD.U32 R3, R78, 0x10000, RZ ;  /* 0x000100004e037824 */ /* 0x000fe400078e00ff */
[----:B------:R-:W-:Y:S01]  /*32e0*/  FFMA.FTZ R89, R89, R0, R86 ;  /* 0x0000000059597223 */ /* 0x000fe20000010056 */
[----:B------:R-:W-:Y:S01]  /*32f0*/  PRMT R78, R36, 0x7632, R78 ;  /* 0x00007632244e7816 */ /* 0x000fe2000000004e */
[----:B------:R-:W-:Y:S01]  /*3300*/  IMAD.U32 R77, R2, 0x10000, RZ ;  /* 0x00010000024d7824 */ /* 0x000fe200078e00ff */
[----:B------:R-:W-:Y:S01]  /*3310*/  PRMT R0, R16, 0x7632, R0 ;  /* 0x0000763210007816 */ /* 0x000fe20000000000 */
[----:B------:R-:W-:Y:S01]  /*3320*/  FFMA.FTZ R3, R88, R3, R89 ;  /* 0x0000000358037223 */ /* 0x000fe20000010059 */
[----:B------:R-:W-:Y:S02]  /*3330*/  SHF.L.U32 R36, R36, 0x10, RZ ;  /* 0x0000001024247819 */ /* 0x000fe400000006ff */
        /* <DEDUP_REMOVED lines=9> */
[----:B------:R-:W-:Y:S01]  /*33d0*/  IMAD.U32 R2, R17, 0x10000, RZ ;  /* 0x0001000011027824 */ /* 0x000fe200078e00ff */
[----:B------:R-:W-:Y:S01]  /*33e0*/  PRMT R37, R37, 0x7632, R37 ;  /* 0x0000763225257816 */ /* 0x000fe20000000025 */
[----:B------:R-:W-:Y:S01]  /*33f0*/  FFMA.FTZ R85, R0, R85, R87 ;  /* 0x0000005500557223 */ /* 0x000fe20000010057 */
[----:B------:R-:W-:-:S02]  /*3400*/  PRMT R3, R17, 0x7632, R3 ;  /* 0x0000763211037816 */ /* 0x000fc40000000003 */
[----:B------:R-:W-:Y:S01]  /*3410*/  PRMT R47, R47, 0x7632, R47 ;  /* 0x000076322f2f7816 */ /* 0x000fe2000000002f */
[----:B------:R-:W-:Y:S01]  /*3420*/  FFMA.FTZ R78, R2, R75, R85 ;  /* 0x0000004b024e7223 */ /* 0x000fe20000010055 */
[----:B------:R-:W-:Y:S02]  /*3430*/  SHF.L.U32 R40, R37, 0x10, RZ ;  /* 0x0000001025287819 */ /* 0x000fe400000006ff */
[----:B------:R-:W-:Y:S02]  /*3440*/  SHF.L.U32 R3, R3, 0x10, RZ ;  /* 0x0000001003037819 */ /* 0x000fe400000006ff */
[----:B------:R-:W-:Y:S02]  /*3450*/  SHF.L.U32 R36, R47, 0x10, RZ ;  /* 0x000000102f247819 */ /* 0x000fe400000006ff */
[----:B------:R-:W-:Y:S02]  /*3460*/  SHF.L.U32 R72, R38, 0x10, RZ ;  /* 0x0000001026487819 */ /* 0x000fe400000006ff */
[----:B------:R-:W-:Y:S01]  /*3470*/  SHF.L.U32 R17, R18, 0x10, RZ ;  /* 0x0000001012117819 */ /* 0x000fe200000006ff */
[----:B------:R-:W-:Y:S01]  /*3480*/  FFMA.FTZ R40, R3, R40, R78 ;  /* 0x0000002803287223 */ /* 0x000fe2000001004e */
[----:B------:R-:W-:-:S02]  /*3490*/  PRMT R38, R38, 0x7632, R38 ;  /* 0x0000763226267816 */ /* 0x000fc40000000026 */
[----:B------:R-:W-:Y:S01]  /*34a0*/  PRMT R18, R18, 0x7632, R18 ;  /* 0x0000763212127816 */ /* 0x000fe20000000012 */
[----:B------:R-:W-:Y:S01]  /*34b0*/  IMAD.U32 R37, R44, 0x10000, RZ ;  /* 0x000100002c257824 */ /* 0x000fe200078e00ff */
[----:B------:R-:W-:Y:S01]  /*34c0*/  SHF.L.U32 R76, R76, 0x10, RZ ;  /* 0x000000104c4c7819 */ /* 0x000fe200000006ff */
[----:B------:R-:W-:Y:S01]  /*34d0*/  FFMA.FTZ R45, R73, R36, R45 ;  /* 0x00000024492d7223 */ /* 0x000fe2000001002d */
[C---:B------:R-:W-:Y:S01]  /*34e0*/  PRMT R36, R20.reuse, 0x7632, R36 ;  /* 0x0000763214247816 */ /* 0x040fe20000000024 */
[----:B------:R-:W-:Y:S01]  /*34f0*/  IMAD.U32 R77, R20, 0x10000, RZ ;  /* 0x00010000144d7824 */ /* 0x000fe200078e00ff */
[----:B------:R-:W-:Y:S01]  /*3500*/  SHF.L.U32 R47, R38, 0x10, RZ ;  /* 0x00000010262f7819 */ /* 0x000fe200000006ff */
[----:B------:R-:W-:Y:S01]  /*3510*/  FFMA.FTZ R75, R17, R72, R40 ;  /* 0x00000048114b7223 */ /* 0x000fe20000010028 */
[----:B------:R-:W-:Y:S01]  /*3520*/  SHF.L.U32 R18, R18, 0x10, RZ ;  /* 0x0000001012127819 */ /* 0x000fe200000006ff */
[C---:B------:R-:W-:Y:S01]  /*3530*/  FFMA.FTZ R37, R73.reuse, R37, R46 ;  /* 0x0000002549257223 */ /* 0x040fe2000001002e */
[----:B------:R-:W-:Y:S01]  /*3540*/  FFMA.FTZ R73, R73, R76, R79 ;  /* 0x0000004c49497223 */ /* 0x000fe2000001004f */
[----:B------:R-:W-:Y:S01]  /*3550*/  PRMT R20, R19, 0x7632, R20 ;  /* 0x0000763213147816 */ /* 0x000fe20000000014 */
[----:B------:R-:W-:-:S02]  /*3560*/  IMAD.U32 R79, R36, 0x10000, RZ ;  /* 0x00010000244f7824 */ /* 0x000fc400078e00ff */
[----:B------:R-:W-:Y:S01]  /*3570*/  FFMA.FTZ R77, R16, R77, R74 ;  /* 0x0000004d104d7223 */ /* 0x000fe2000001004a */
[----:B------:R-:W-:Y:S01]  /*3580*/  SHF.L.U32 R19, R19, 0x10, RZ ;  /* 0x0000001013137819 */ /* 0x000fe200000006ff */
[----:B------:R-:W-:Y:S01]  /*3590*/  FFMA.FTZ R38, R18, R47, R75 ;  /* 0x0000002f12267223 */ /* 0x000fe2000001004b */
[----:B------:R-:W-:Y:S02]  /*35a0*/  SHF.L.U32 R36, R39, 0x10, RZ ;  /* 0x0000001027247819 */ /* 0x000fe400000006ff */
[C---:B------:R-:W-:Y:S01]  /*35b0*/  SHF.L.U32 R75, R21.reuse, 0x10, RZ ;  /* 0x00000010154b7819 */ /* 0x040fe200000006ff */
[----:B------:R-:W-:Y:S01]  /*35c0*/  FFMA.FTZ R77, R0, R79, R77 ;  /* 0x0000004f004d7223 */ /* 0x000fe2000001004d */
[----:B------:R-:W-:Y:S01]  /*35d0*/  PRMT R21, R21, 0x7632, R21 ;  /* 0x0000763215157816 */ /* 0x000fe20000000015 */
[----:B------:R-:W-:Y:S01]  /*35e0*/  FFMA.FTZ R47, R19, R36, R38 ;  /* 0x00000024132f7223 */ /* 0x000fe20000010026 */
[----:B------:R-:W-:Y:S01]  /*35f0*/  PRMT R39, R39, 0x7632, R39 ;  /* 0x0000763227277816 */ /* 0x000fe20000000027 */
[----:B------:R-:W-:Y:S01]  /*3600*/  FFMA.FTZ R38, R2, R75, R77 ;  /* 0x0000004b02267223 */ /* 0x000fe2000001004d */
[----:B------:R-:W-:Y:S01]  /*3610*/  SHF.L.U32 R36, R21, 0x10, RZ ;  /* 0x0000001015247819 */ /* 0x000fe200000006ff */
[C---:B------:R-:W-:Y:S01]  /*3620*/  IMAD.U32 R75, R24.reuse, 0x10000, RZ ;  /* 0x00010000184b7824 */ /* 0x040fe200078e00ff */
[----:B------:R-:W-:-:S02]  /*3630*/  PRMT R40, R24, 0x7632, R40 ;  /* 0x0000763218287816 */ /* 0x000fc40000000028 */
[----:B------:R-:W-:Y:S01]  /*3640*/  SHF.L.U32 R21, R39, 0x10, RZ ;  /* 0x0000001027157819 */ /* 0x000fe200000006ff */
[----:B------:R-:W-:Y:S01]  /*3650*/  FFMA.FTZ R36, R3, R36, R38 ;  /* 0x0000002403247223 */ /* 0x000fe20000010026 */
[----:B------:R-:W-:Y:S02]  /*3660*/  SHF.L.U32 R20, R20, 0x10, RZ ;  /* 0x0000001014147819 */ /* 0x000fe400000006ff */
[C---:B------:R-:W-:Y:S02]  /*3670*/  SHF.L.U32 R24, R22.reuse, 0x10, RZ ;  /* 0x0000001016187819 */ /* 0x040fe400000006ff */
[----:B------:R-:W-:Y:S01]  /*3680*/  PRMT R22, R22, 0x7632, R22 ;  /* 0x0000763216167816 */ /* 0x000fe20000000016 */
[----:B------:R-:W-:Y:S02]  /*3690*/  IMAD.U32 R77, R40, 0x10000, RZ ;  /* 0x00010000284d7824 */ /* 0x000fe400078e00ff */
[----:B------:R-:W-:Y:S01]  /*36a0*/  FFMA.FTZ R75, R16, R75, R84 ;  /* 0x0000004b104b7223 */ /* 0x000fe20000010054 */
[----:B------:R-:W-:Y:S01]  /*36b0*/  FFMA.FTZ R21, R20, R21, R47 ;  /* 0x0000001514157223 */ /* 0x000fe2000001002f */
[--C-:B------:R-:W-:Y:S01]  /*36c0*/  FFMA.FTZ R39, R17, R24, R36.reuse ;  /* 0x0000001811277223 */ /* 0x100fe20000010024 */
[----:B------:R-:W-:-:S02]  /*36d0*/  PRMT R36, R25, 0x7632, R36 ;  /* 0x0000763219247816 */ /* 0x000fc40000000024 */
[----:B------:R-:W-:Y:S02]  /*36e0*/  SHF.L.U32 R47, R25, 0x10, RZ ;  /* 0x00000010192f7819 */ /* 0x000fe400000006ff */
[----:B------:R-:W-:Y:S01]  /*36f0*/  SHF.L.U32 R25, R22, 0x10, RZ ;  /* 0x0000001016197819 */ /* 0x000fe200000006ff */
[----:B------:R-:W-:Y:S01]  /*3700*/  FFMA.FTZ R75, R0, R77, R75 ;  /* 0x0000004d004b7223 */ /* 0x000fe2000001004b */
[----:B------:R-:W-:Y:S01]  /*3710*/  IMAD.U32 R38, R36, 0x10000, RZ ;  /* 0x0001000024267824 */ /* 0x000fe200078e00ff */
[C---:B------:R-:W-:Y:S02]  /*3720*/  PRMT R22, R23.reuse, 0x7632, R22 ;  /* 0x0000763217167816 */ /* 0x040fe40000000016 */
[----:B------:R-:W-:Y:S01]  /*3730*/  SHF.L.U32 R24, R23, 0x10, RZ ;  /* 0x0000001017187819 */ /* 0x000fe200000006ff */
[----:B------:R-:W-:Y:S01]  /*3740*/  FFMA.FTZ R36, R18, R25, R39 ;  /* 0x0000001912247223 */ /* 0x000fe20000010027 */
[----:B------:R-:W-:Y:S01]  /*3750*/  FFMA.FTZ R40, R2, R47, R75 ;  /* 0x0000002f02287223 */ /* 0x000fe2000001004b */
[----:B------:R-:W-:-:S02]  /*3760*/  PRMT R23, R28, 0x7632, R23 ;  /* 0x000076321c177816 */ /* 0x000fc40000000017 */
[----:B------:R-:W-:Y:S02]  /*3770*/  SHF.L.U32 R25, R28, 0x10, RZ ;  /* 0x000000101c197819 */ /* 0x000fe400000006ff */
[C---:B------:R-:W-:Y:S01]  /*3780*/  SHF.L.U32 R28, R26.reuse, 0x10, RZ ;  /* 0x000000101a1c7819 */ /* 0x040fe200000006ff */
[----:B------:R-:W-:Y:S01]  /*3790*/  FFMA.FTZ R38, R3, R38, R40 ;  /* 0x0000002603267223 */ /* 0x000fe20000010028 */
[----:B------:R-:W-:Y:S01]  /*37a0*/  PRMT R26, R26, 0x7632, R26 ;  /* 0x000076321a1a7816 */ /* 0x000fe2000000001a */
[----:B------:R-:W-:Y:S01]  /*37b0*/  FFMA.FTZ R47, R16, R25, R41 ;  /* 0x00000019102f7223 */ /* 0x000fe20000010029 */
[----:B------:R-:W-:Y:S01]  /*37c0*/  SHF.L.U32 R23, R23, 0x10, RZ ;  /* 0x0000001017177819 */ /* 0x000fe200000006ff */
[----:B------:R-:W-:Y:S01]  /*37d0*/  FFMA.FTZ R41, R17, R28, R38 ;  /* 0x0000001c11297223 */ /* 0x000fe20000010026 */
[----:B------:R-:W-:Y:S01]  /*37e0*/  PRMT R28, R29, 0x7632, R28 ;  /* 0x000076321d1c7816 */ /* 0x000fe2000000001c */
[----:B------:R-:W-:Y:S02]  /*37f0*/  IMAD.U32 R39, R26, 0x10000, RZ ;  /* 0x000100001a277824 */ /* 0x000fe400078e00ff */
[----:B------:R-:W-:Y:S01]  /*3800*/  FFMA.FTZ R25, R19, R24, R36 ;  /* 0x0000001813197223 */ /* 0x000fe20000010024 */
[----:B------:R-:W-:Y:S01]  /*3810*/  FFMA.FTZ R47, R0, R23, R47 ;  /* 0x00000017002f7223 */ /* 0x000fe2000001002f */
[----:B------:R-:W-:-:S02]  /*3820*/  SHF.L.U32 R29, R29, 0x10, RZ ;  /* 0x000000101d1d7819 */ /* 0x000fc400000006ff */
[----:B------:R-:W-:Y:S01]  /*3830*/  SHF.L.U32 R23, R22, 0x10, RZ ;  /* 0x0000001016177819 */ /* 0x000fe200000006ff */
[----:B------:R-:W-:Y:S01]  /*3840*/  FFMA.FTZ R26, R18, R39, R41 ;  /* 0x00000027121a7223 */ /* 0x000fe20000010029 */
[C---:B------:R-:W-:Y:S01]  /*3850*/  SHF.L.U32 R24, R27.reuse, 0x10, RZ ;  /* 0x000000101b187819 */ /* 0x040fe200000006ff */
[----:B------:R-:W-:Y:S02]  /*3860*/  IMAD.U32 R28, R28, 0x10000, RZ ;  /* 0x000100001c1c7824 */ /* 0x000fe400078e00ff */
[----:B------:R-:W-:Y:S01]  /*3870*/  FFMA.FTZ R36, R2, R29, R47 ;  /* 0x0000001d02247223 */ /* 0x000fe2000001002f */
[----:B------:R-:W-:Y:S01]  /*3880*/  FFMA.FTZ R22, R20, R23, R25 ;  /* 0x0000001714167223 */ /* 0x000fe20000010019 */
[----:B------:R-:W-:Y:S01]  /*3890*/  PRMT R27, R27, 0x7632, R27 ;  /* 0x000076321b1b7816 */ /* 0x000fe2000000001b */
[----:B------:R-:W-:Y:S01]  /*38a0*/  FFMA.FTZ R23, R19, R24, R26 ;  /* 0x0000001813177223 */ /* 0x000fe2000001001a */
[C---:B------:R-:W-:Y:S01]  /*38b0*/  PRMT R24, R30.reuse, 0x7632, R24 ;  /* 0x000076321e187816 */ /* 0x040fe20000000018 */
[----:B------:R-:W-:Y:S01]  /*38c0*/  FFMA.FTZ R28, R3, R28, R36 ;  /* 0x0000001c031c7223 */ /* 0x000fe20000010024 */
[----:B------:R-:W-:-:S02]  /*38d0*/  SHF.L.U32 R30, R30, 0x10, RZ ;  /* 0x000000101e1e7819 */ /* 0x000fc400000006ff */
        /* <DEDUP_REMOVED lines=8> */
[----:B------:R-:W-:Y:S01]  /*3960*/  PRMT R27, R32, 0x7632, R27 ;  /* 0x00007632201b7816 */ /* 0x000fe2000000001b */
[----:B------:R-:W-:Y:S01]  /*3970*/  FFMA.FTZ R26, R18, R25, R29 ;  /* 0x00000019121a7223 */ /* 0x000fe2000001001d */
[----:B------:R-:W-:Y:S01]  /*3980*/  SHF.L.U32 R32, R32, 0x10, RZ ;  /* 0x0000001020207819 */ /* 0x000fe200000006ff */
        /* <DEDUP_REMOVED lines=21> */
[----:B------:R-:W-:-:S02]  /*3ae0*/  PRMT R24, R8, 0x7632, R24 ;  /* 0x0000763208187816 */ /* 0x000fc40000000018 */
[----:B------:R-:W-:Y:S02]  /*3af0*/  SHF.L.U32 R26, R8, 0x10, RZ ;  /* 0x00000010081a7819 */ /* 0x000fe400000006ff */
[C---:B------:R-:W-:Y:S01]  /*3b00*/  PRMT R27, R34.reuse, 0x7632, R27 ;  /* 0x00007632221b7816 */ /* 0x040fe2000000001b */
[----:B------:R-:W-:Y:S01]  /*3b10*/  FFMA.FTZ R33, R3, R32, R33 ;  /* 0x0000002003217223 */ /* 0x000fe20000010021 */
[----:B------:R-:W-:Y:S01]  /*3b20*/  SHF.L.U32 R34, R34, 0x10, RZ ;  /* 0x0000001022227819 */ /* 0x000fe200000006ff */
[----:B------:R-:W-:Y:S01]  /*3b30*/  FFMA.FTZ R8, R18, R13, R15 ;  /* 0x0000000d12087223 */ /* 0x000fe2000001000f */
[----:B------:R-:W-:Y:S02]  /*3b40*/  IMAD.U32 R13, R24, 0x10000, RZ ;  /* 0x00010000180d7824 */ /* 0x000fe400078e00ff */
        /* <DEDUP_REMOVED lines=10> */
[----:B------:R-:W-:Y:S01]  /*3bf0*/  SHF.L.U32 R25, R25, 0x10, RZ ;  /* 0x0000001019197819 */ /* 0x000fe200000006ff */
[----:B------:R-:W-:Y:S01]  /*3c00*/  FFMA.FTZ R14, R19, R14, R27 ;  /* 0x0000000e130e7223 */ /* 0x000fe2000001001b */
[----:B------:R-:W-:Y:S01]  /*3c10*/  IMAD.U32 R35, R35, 0x10000, RZ ;  /* 0x0001000023237824 */ /* 0x000fe200078e00ff */
[----:B------:R-:W-:Y:S01]  /*3c20*/  SHF.L.U32 R16, R0, 0x10, RZ ;  /* 0x0000001000107819 */ /* 0x000fe200000006ff */
[----:B------:R-:W-:Y:S01]  /*3c30*/  FFMA.FTZ R24, R2, R9, R13 ;  /* 0x0000000902187223 */ /* 0x000fe2000001000d */
[C---:B------:R-:W-:Y:S01]  /*3c40*/  FFMA.FTZ R0, R20.reuse, R25, R8 ;  /* 0x0000001914007223 */ /* 0x040fe20000010008 */
[----:B------:R-:W-:Y:S01]  /*3c50*/  FFMA.FTZ R8, R20, R35, R14 ;  /* 0x0000002314087223 */ /* 0x000fe2000001000e */
[C---:B------:R-:W-:Y:S01]  /*3c60*/  PRMT R9, R10.reuse, 0x7632, R9 ;  /* 0x000076320a097816 */ /* 0x040fe20000000009 */
[----:B------:R-:W-:Y:S01]  /*3c70*/  FFMA.FTZ R16, R3, R16, R24 ;  /* 0x0000001003107223 */ /* 0x000fe20000010018 */
[----:B------:R-:W-:Y:S01]  /*3c80*/  SHF.L.U32 R10, R10, 0x10, RZ ;  /* 0x000000100a0a7819 */ /* 0x000fe200000006ff */
[----:B------:R-:W-:Y:S01]  /*3c90*/  IMAD.U32 R3, R80, 0x10000, RZ ;  /* 0x0001000050037824 */ /* 0x000fe200078e00ff */
[----:B------:R-:W-:-:S02]  /*3ca0*/  PRMT R13, R4, 0x7632, R13 ;  /* 0x00007632040d7816 */ /* 0x000fc4000000000d */
[----:B------:R-:W-:Y:S02]  /*3cb0*/  SHF.L.U32 R14, R4, 0x10, RZ ;  /* 0x00000010040e7819 */ /* 0x000fe400000006ff */
[----:B------:R-:W-:Y:S01]  /*3cc0*/  PRMT R4, R80, 0x7632, R4 ;  /* 0x0000763250047816 */ /* 0x000fe20000000004 */
[----:B------:R-:W-:Y:S01]  /*3cd0*/  FFMA.FTZ R17, R17, R10, R16 ;  /* 0x0000000a11117223 */ /* 0x000fe20000010010 */
[----:B------:R-:W-:Y:S01]  /*3ce0*/  SHF.L.U32 R13, R13, 0x10, RZ ;  /* 0x000000100d0d7819 */ /* 0x000fe200000006ff */
[----:B------:R-:W-:Y:S01]  /*3cf0*/  FFMA.FTZ R21, R3, R14, R21 ;  /* 0x0000000e03157223 */ /* 0x000fe20000010015 */
[----:B------:R-:W-:Y:S01]  /*3d00*/  SHF.L.U32 R4, R4, 0x10, RZ ;  /* 0x0000001004047819 */ /* 0x000fe200000006ff */
[----:B------:R-:W-:Y:S01]  /*3d10*/  IMAD.U32 R14, R11, 0x10000, RZ ;  /* 0x000100000b0e7824 */ /* 0x000fe200078e00ff */
[----:B------:R-:W-:Y:S02]  /*3d20*/  SHF.L.U32 R9, R9, 0x10, RZ ;  /* 0x0000001009097819 */ /* 0x000fe400000006ff */
[----:B------:R-:W-:-:S02]  /*3d30*/  PRMT R10, R11, 0x7632, R10 ;  /* 0x000076320b0a7816 */ /* 0x000fc4000000000a */
[C---:B------:R-:W-:Y:S02]  /*3d40*/  PRMT R11, R5.reuse, 0x7632, R11 ;  /* 0x00007632050b7816 */ /* 0x040fe4000000000b */
[----:B------:R-:W-:Y:S02]  /*3d50*/  SHF.L.U32 R16, R5, 0x10, RZ ;  /* 0x0000001005107819 */ /* 0x000fe400000006ff */
[----:B------:R-:W-:Y:S01]  /*3d60*/  PRMT R5, R81, 0x7632, R5 ;  /* 0x0000763251057816 */ /* 0x000fe20000000005 */
[----:B------:R-:W-:Y:S01]  /*3d70*/  FFMA.FTZ R24, R4, R13, R21 ;  /* 0x0000000d04187223 */ /* 0x000fe20000010015 */
[----:B------:R-:W-:Y:S02]  /*3d80*/  PRMT R31, R31, 0x7632, R31 ;  /* 0x000076321f1f7816 */ /* 0x000fe4000000001f */
[----:B------:R-:W-:Y:S01]  /*3d90*/  SHF.L.U32 R81, R81, 0x10, RZ ;  /* 0x0000001051517819 */ /* 0x000fe200000006ff */
[----:B------:R-:W-:Y:S01]  /*3da0*/  FFMA.FTZ R18, R18, R9, R17 ;  /* 0x0000000912127223 */ /* 0x000fe20000010011 */
[----:B------:R-:W-:-:S02]  /*3db0*/  SHF.L.U32 R31, R31, 0x10, RZ ;  /* 0x000000101f1f7819 */ /* 0x000fc400000006ff */
[----:B------:R-:W-:Y:S01]  /*3dc0*/  SHF.L.U32 R9, R10, 0x10, RZ ;  /* 0x000000100a097819 */ /* 0x000fe200000006ff */
[----:B------:R-:W-:Y:S01]  /*3dd0*/  IMAD.U32 R10, R11, 0x10000, RZ ;  /* 0x000100000b0a7824 */ /* 0x000fe200078e00ff */
[----:B------:R-:W-:Y:S01]  /*3de0*/  SHF.L.U32 R5, R5, 0x10, RZ ;  /* 0x0000001005057819 */ /* 0x000fe200000006ff */
[----:B------:R-:W-:Y:S01]  /*3df0*/  FFMA.FTZ R16, R81, R16, R24 ;  /* 0x0000001051107223 */ /* 0x000fe20000010018 */
[----:B------:R-:W-:Y:S01]  /*3e00*/  FFMA.FTZ R19, R19, R14, R18 ;  /* 0x0000000e13137223 */ /* 0x000fe20000010012 */
[----:B------:R-:W-:Y:S01]  /*3e10*/  FFMA.FTZ R2, R20, R31, R23 ;  /* 0x0000001f14027223 */ /* 0x000fe20000010017 */
[----:B------:R-:W-:Y:S01]  /*3e20*/  SHF.L.U32 R14, R6, 0x10, RZ ;  /* 0x00000010060e7819 */ /* 0x000fe200000006ff */
[----:B------:R-:W-:Y:S01]  /*3e30*/  FFMA.FTZ R16, R5, R10, R16 ;  /* 0x0000000a05107223 */ /* 0x000fe20000010010 */
[----:B------:R-:W-:Y:S01]  /*3e40*/  FFMA.FTZ R20, R20, R9, R19 ;  /* 0x0000000914147223 */ /* 0x000fe20000010013 */
[----:B------:R-:W-:Y:S02]  /*3e50*/  PRMT R10, R6, 0x7632, R10 ;  /* 0x00007632060a7816 */ /* 0x000fe4000000000a */
[----:B------:R-:W-:-:S02]  /*3e60*/  SHF.L.U32 R9, R82, 0x10, RZ ;  /* 0x0000001052097819 */ /* 0x000fc400000006ff */
[----:B------:R-:W-:Y:S01]  /*3e70*/  PRMT R6, R82, 0x7632, R6 ;  /* 0x0000763252067816 */ /* 0x000fe20000000006 */
[----:B--2---:R-:W-:Y:S01]  /*3e80*/  IMAD.U32 R15, R48, 0x10000, RZ ;  /* 0x00010000300f7824 */ /* 0x004fe200078e00ff */
[----:B------:R-:W-:Y:S01]  /*3e90*/  SHF.L.U32 R11, R10, 0x10, RZ ;  /* 0x000000100a0b7819 */ /* 0x000fe200000006ff */
[----:B------:R-:W-:Y:S01]  /*3ea0*/  FFMA.FTZ R13, R9, R14, R16 ;  /* 0x0000000e090d7223 */ /* 0x000fe20000010010 */
[----:B------:R-:W-:Y:S02]  /*3eb0*/  SHF.L.U32 R6, R6, 0x10, RZ ;  /* 0x0000001006067819 */ /* 0x000fe400000006ff */
[----:B------:R-:W-:Y:S01]  /*3ec0*/  PRMT R48, R48, 0x7632, R48 ;  /* 0x0000763230307816 */ /* 0x000fe20000000030 */
[----:B------:R-:W-:Y:S02]  /*3ed0*/  FFMA.FTZ R17, R3, R15, R22 ;  /* 0x0000000f03117223 */ /* 0x000fe40000010016 */
[----:B------:R-:W-:Y:S01]  /*3ee0*/  FFMA.FTZ R16, R6, R11, R13 ;  /* 0x0000000b06107223 */ /* 0x000fe2000001000d */
[----:B------:R-:W-:-:S02]  /*3ef0*/  SHF.L.U32 R15, R48, 0x10, RZ ;  /* 0x00000010300f7819 */ /* 0x000fc400000006ff */
[C---:B---3--:R-:W-:Y:S02]  /*3f00*/  SHF.L.U32 R11, R64.reuse, 0x10, RZ ;  /* 0x00000010400b7819 */ /* 0x048fe400000006ff */
[C---:B------:R-:W-:Y:S02]  /*3f10*/  SHF.L.U32 R14, R7.reuse, 0x10, RZ ;  /* 0x00000010070e7819 */ /* 0x040fe400000006ff */
[----:B------:R-:W-:Y:S02]  /*3f20*/  PRMT R7, R7, 0x7632, R7 ;  /* 0x0000763207077816 */ /* 0x000fe40000000007 */
[C---:B------:R-:W-:Y:S01]  /*3f30*/  PRMT R10, R83.reuse, 0x7632, R10 ;  /* 0x00007632530a7816 */ /* 0x040fe2000000000a */
[----:B------:R-:W-:Y:S01]  /*3f40*/  IMAD.U32 R83, R83, 0x10000, RZ ;  /* 0x0001000053537824 */ /* 0x000fe200078e00ff */
        /* <DEDUP_REMOVED lines=8> */
[----:B------:R-:W-:Y:S02]  /*3fd0*/  IMAD.U32 R11, R64, 0x10000, RZ ;  /* 0x00010000400b7824 */ /* 0x000fe400078e00ff */
[----:B------:R-:W-:Y:S01]  /*3fe0*/  FFMA.FTZ R18, R81, R18, R22 ;  /* 0x0000001251127223 */ /* 0x000fe20000010016 */
[----:B------:R-:W-:Y:S01]  /*3ff0*/  SHF.L.U32 R16, R49, 0x10, RZ ;  /* 0x0000001031107819 */ /* 0x000fe200000006ff */
[C---:B------:R-:W-:Y:S01]  /*4000*/  IMAD.U32 R22, R65.reuse, 0x10000, RZ ;  /* 0x0001000041167824 */ /* 0x040fe200078e00ff */
[----:B------:R-:W-:Y:S01]  /*4010*/  PRMT R65, R65, 0x7632, R65 ;  /* 0x0000763241417816 */ /* 0x000fe20000000041 */
[----:B------:R-:W-:Y:S01]  /*4020*/  FFMA.FTZ R24, R4, R11, R13 ;  /* 0x0000000b04187223 */ /* 0x000fe2000001000d */
[----:B------:R-:W-:Y:S01]  /*4030*/  FFMA.FTZ R10, R7, R12, R14 ;  /* 0x0000000c070a7223 */ /* 0x000fe2000001000e */
[C---:B------:R-:W-:Y:S01]  /*4040*/  SHF.L.U32 R12, R50.reuse, 0x10, RZ ;  /* 0x00000010320c7819 */ /* 0x040fe200000006ff */
[----:B------:R-:W-:Y:S01]  /*4050*/  FFMA.FTZ R16, R5, R16, R18 ;  /* 0x0000001005107223 */ /* 0x000fe20000010012 */
        /* <DEDUP_REMOVED lines=10> */
[C---:B----4-:R-:W-:Y:S01]  /*4100*/  PRMT R11, R68.reuse, 0x7632, R11 ;  /* 0x00007632440b7816 */ /* 0x050fe2000000000b */
[----:B------:R-:W-:Y:S01]  /*4110*/  FFMA.FTZ R66, R9, R66, R17 ;  /* 0x0000004209427223 */ /* 0x000fe20000010011 */
[C---:B------:R-:W-:Y:S01]  /*4120*/  SHF.L.U32 R14, R51.reuse, 0x10, RZ ;  /* 0x00000010330e7819 */ /* 0x040fe200000006ff */
[----:B------:R-:W-:Y:S01]  /*4130*/  IMAD.U32 R68, R68, 0x10000, RZ ;  /* 0x0001000044447824 */ /* 0x000fe200078e00ff */
[----:B------:R-:W-:Y:S01]  /*4140*/  PRMT R12, R51, 0x7632, R12 ;  /* 0x00007632330c7816 */ /* 0x000fe2000000000c */
[----:B------:R-:W-:Y:S01]  /*4150*/  FFMA.FTZ R15, R6, R15, R66 ;  /* 0x0000000f060f7223 */ /* 0x000fe20000010042 */
[----:B------:R-:W-:Y:S01]  /*4160*/  SHF.L.U32 R18, R67, 0x10, RZ ;  /* 0x0000001043127819 */ /* 0x000fe200000006ff */
[----:B------:R-:W-:Y:S01]  /*4170*/  FFMA.FTZ R13, R3, R68, R2 ;  /* 0x00000044030d7223 */ /* 0x000fe20000010002 */
[----:B------:R-:W-:Y:S01]  /*4180*/  SHF.L.U32 R11, R11, 0x10, RZ ;  /* 0x000000100b0b7819 */ /* 0x000fe200000006ff */
[----:B------:R-:W-:Y:S01]  /*4190*/  FFMA.FTZ R14, R83, R14, R16 ;  /* 0x0000000e530e7223 */ /* 0x000fe20000010010 */
[----:B------:R-:W-:Y:S01]  /*41a0*/  SHF.L.U32 R12, R12, 0x10, RZ ;  /* 0x000000100c0c7819 */ /* 0x000fe200000006ff */
[----:B------:R-:W-:Y:S01]  /*41b0*/  IMAD.U32 R16, R69, 0x10000, RZ ;  /* 0x0001000045107824 */ /* 0x000fe200078e00ff */
[----:B------:R-:W-:Y:S01]  /*41c0*/  PRMT R67, R67, 0x7632, R67 ;  /* 0x0000763243437816 */ /* 0x000fe20000000043 */
[----:B------:R-:W-:Y:S01]  /*41d0*/  FFMA.FTZ R15, R83, R18, R15 ;  /* 0x00000012530f7223 */ /* 0x000fe2000001000f */
[----:B------:R-:W-:Y:S01]  /*41e0*/  PRMT R69, R69, 0x7632, R69 ;  /* 0x0000763245457816 */ /* 0x000fe20000000045 */
[----:B------:R-:W-:Y:S01]  /*41f0*/  FFMA.FTZ R18, R4, R11, R13 ;  /* 0x0000000b04127223 */ /* 0x000fe2000001000d */
[----:B------:R-:W-:Y:S01]  /*4200*/  FFMA.FTZ R12, R7, R12, R14 ;  /* 0x0000000c070c7223 */ /* 0x000fe2000001000e */
[----:B------:R-:W-:-:S02]  /*4210*/  SHF.L.U32 R2, R67, 0x10, RZ ;  /* 0x0000001043027819 */ /* 0x000fc400000006ff */
[----:B------:R-:W-:Y:S01]  /*4220*/  SHF.L.U32 R14, R69, 0x10, RZ ;  /* 0x00000010450e7819 */ /* 0x000fe200000006ff */
[----:B------:R-:W-:Y:S01]  /*4230*/  FFMA.FTZ R16, R81, R16, R18 ;  /* 0x0000001051107223 */ /* 0x000fe20000010012 */
[C---:B-----5:R-:W-:Y:S02]  /*4240*/  PRMT R13, R60.reuse, 0x7632, R13 ;  /* 0x000076323c0d7816 */ /* 0x060fe4000000000d */
[----:B------:R-:W-:Y:S02]  /*4250*/  SHF.L.U32 R60, R60, 0x10, RZ ;  /* 0x000000103c3c7819 */ /* 0x000fe400000006ff */
[C---:B------:R-:W-:Y:S01]  /*4260*/  PRMT R11, R70.reuse, 0x7632, R11 ;  /* 0x00007632460b7816 */ /* 0x040fe2000000000b */
[----:B------:R-:W-:Y:S01]  /*4270*/  FFMA.FTZ R2, R7, R2, R15 ;  /* 0x0000000207027223 */ /* 0x000fe2000001000f */
[----:B------:R-:W-:Y:S01]  /*4280*/  SHF.L.U32 R70, R70, 0x10, RZ ;  /* 0x0000001046467819 */ /* 0x000fe200000006ff */
[----:B------:R-:W-:Y:S01]  /*4290*/  FFMA.FTZ R14, R5, R14, R16 ;  /* 0x0000000e050e7223 */ /* 0x000fe20000010010 */
[----:B------:R-:W-:Y:S01]  /*42a0*/  SHF.L.U32 R15, R13, 0x10, RZ ;  /* 0x000000100d0f7819 */ /* 0x000fe200000006ff */
[----:B------:R-:W-:Y:S01]  /*42b0*/  FFMA.FTZ R17, R3, R60, R0 ;  /* 0x0000003c03117223 */ /* 0x000fe20000010000 */
[----:B------:R-:W-:-:S02]  /*42c0*/  IMAD.U32 R11, R11, 0x10000, RZ ;  /* 0x000100000b0b7824 */ /* 0x000fc400078e00ff */
[----:B------:R-:W-:Y:S01]  /*42d0*/  FFMA.FTZ R13, R9, R70, R14 ;  /* 0x00000046090d7223 */ /* 0x000fe2000001000e */
[C---:B------:R-:W-:Y:S01]  /*42e0*/  SHF.L.U32 R16, R61.reuse, 0x10, RZ ;  /* 0x000000103d107819 */ /* 0x040fe200000006ff */
[----:B------:R-:W-:Y:S01]  /*42f0*/  FFMA.FTZ R18, R4, R15, R17 ;  /* 0x0000000f04127223 */ /* 0x000fe20000010011 */
[----:B------:R-:W-:Y:S01]  /*4300*/  PRMT R61, R61, 0x7632, R61 ;  /* 0x000076323d3d7816 */ /* 0x000fe2000000003d */
[----:B------:R-:W-:Y:S01]  /*4310*/  FFMA.FTZ R14, R6, R11, R13 ;  /* 0x0000000b060e7223 */ /* 0x000fe2000001000d */
[C---:B------:R-:W-:Y:S01]  /*4320*/  SHF.L.U32 R11, R56.reuse, 0x10, RZ ;  /* 0x00000010380b7819 */ /* 0x040fe200000006ff */
[----:B------:R-:W-:Y:S01]  /*4330*/  FFMA.FTZ R18, R81, R16, R18 ;  /* 0x0000001051127223 */ /* 0x000fe20000010012 */
[----:B------:R-:W-:Y:S02]  /*4340*/  SHF.L.U32 R0, R71, 0x10, RZ ;  /* 0x0000001047007819 */ /* 0x000fe400000006ff */
[----:B------:R-:W-:Y:S02]  /*4350*/  SHF.L.U32 R16, R61, 0x10, RZ ;  /* 0x000000103d107819 */ /* 0x000fe400000006ff */
[----:B------:R-:W-:Y:S01]  /*4360*/  PRMT R56, R56, 0x7632, R56 ;  /* 0x0000763238387816 */ /* 0x000fe20000000038 */
[----:B------:R-:W-:Y:S01]  /*4370*/  FFMA.FTZ R15, R3, R11, R8 ;  /* 0x0000000b030f7223 */ /* 0x000fe20000010008 */
[----:B------:R-:W-:Y:S01]  /*4380*/  FFMA.FTZ R14, R83, R0, R14 ;  /* 0x00000000530e7223 */ /* 0x000fe2000001000e */
[----:B------:R-:W-:Y:S01]  /*4390*/  FFMA.FTZ R18, R5, R16, R18 ;  /* 0x0000001005127223 */ /* 0x000fe20000010012 */
[----:B------:R-:W-:Y:S01]  /*43a0*/  SHF.L.U32 R11, R56, 0x10, RZ ;  /* 0x00000010380b7819 */ /* 0x000fe200000006ff */
[C---:B------:R-:W-:Y:S01]  /*43b0*/  IMAD.U32 R0, R62.reuse, 0x10000, RZ ;  /* 0x000100003e007824 */ /* 0x040fe200078e00ff */
[----:B------:R-:W-:-:S03]  /*43c0*/  PRMT R62, R62, 0x7632, R62 ;  /* 0x000076323e3e7816 */ /* 0x000fc6000000003e */
[----:B------:R-:W-:Y:S01]  /*43d0*/  FFMA.FTZ R13, R9, R0, R18 ;  /* 0x00000000090d7223 */ /* 0x000fe20000010012 */
[--C-:B------:R-:W-:Y:S01]  /*43e0*/  FFMA.FTZ R24, R4, R11, R15.reuse ;  /* 0x0000000b04187223 */ /* 0x100fe2000001000f */
[C---:B------:R-:W-:Y:S02]  /*43f0*/  PRMT R0, R57.reuse, 0x7632, R0 ;  /* 0x0000763239007816 */ /* 0x040fe40000000000 */
[----:B------:R-:W-:Y:S02]  /*4400*/  SHF.L.U32 R11, R62, 0x10, RZ ;  /* 0x000000103e0b7819 */ /* 0x000fe400000006ff */
[C---:B------:R-:W-:Y:S01]  /*4410*/  PRMT R15, R52.reuse, 0x7632, R15 ;  /* 0x00007632340f7816 */ /* 0x040fe2000000000f */
[----:B------:R-:W-:Y:S01]  /*4420*/  IMAD.U32 R52, R52, 0x10000, RZ ;  /* 0x0001000034347824 */ /* 0x000fe200078e00ff */
[----:B------:R-:W-:Y:S02]  /*4430*/  SHF.L.U32 R18, R57, 0x10, RZ ;  /* 0x0000001039127819 */ /* 0x000fe400000006ff */
        /* <DEDUP_REMOVED lines=19> */
[C---:B------:R-:W-:Y:S01]  /*4570*/  FFMA.FTZ R4, R6.reuse, R11, R13 ;  /* 0x0000000b06047223 */ /* 0x040fe2000001000d */
[----:B------:R-:W-:Y:S01]  /*4580*/  SHF.L.U32 R11, R5, 0x10, RZ ;  /* 0x00000010050b7819 */ /* 0x000fe200000006ff */
[----:B------:R-:W-:Y:S01]  /*4590*/  FFMA.FTZ R3, R83, R16, R0 ;  /* 0x0000001053037223 */ /* 0x000fe20000010000 */
[----:B------:R-:W-:Y:S01]  /*45a0*/  SHF.L.U32 R0, R59, 0x10, RZ ;  /* 0x000000103b007819 */ /* 0x000fe200000006ff */
[----:B------:R-:W-:Y:S01]  /*45b0*/  FFMA.FTZ R13, R9, R54, R20 ;  /* 0x00000036090d7223 */ /* 0x000fe20000010014 */
[----:B------:R-:W-:Y:S01]  /*45c0*/  PRMT R71, R71, 0x7632, R71 ;  /* 0x0000763247477816 */ /* 0x000fe20000000047 */
[----:B------:R-:W-:Y:S01]  /*45d0*/  IMAD.U32 R16, R55, 0x10000, RZ ;  /* 0x0001000037107824 */ /* 0x000fe200078e00ff */
[----:B------:R-:W-:Y:S01]  /*45e0*/  PRMT R8, R63, 0x7632, R8 ;  /* 0x000076323f087816 */ /* 0x000fe20000000008 */
[----:B------:R-:W-:Y:S01]  /*45f0*/  FFMA.FTZ R18, R6, R11, R13 ;  /* 0x0000000b06127223 */ /* 0x000fe2000001000d */
[----:B------:R-:W-:-:S02]  /*4600*/  PRMT R59, R59, 0x7632, R59 ;  /* 0x000076323b3b7816 */ /* 0x000fc4000000003b */
[----:B------:R-:W-:Y:S01]  /*4610*/  PRMT R9, R55, 0x7632, R9 ;  /* 0x0000763237097816 */ /* 0x000fe20000000009 */
[----:B------:R-:W0:Y:S01]  /*4620*/  SHFL.BFLY PT, R11, R10, 0x10, 0x1f ;  /* 0x0e001f000a0b7f89 */ /* 0x000e2200000e0000 */
[----:B------:R-:W-:Y:S01]  /*4630*/  FFMA.FTZ R5, R83, R0, R4 ;  /* 0x0000000053057223 */ /* 0x000fe20000010004 */
[----:B------:R-:W-:Y:S01]  /*4640*/  SHF.L.U32 R0, R71, 0x10, RZ ;  /* 0x0000001047007819 */ /* 0x000fe200000006ff */
[----:B------:R-:W-:Y:S01]  /*4650*/  FFMA.FTZ R83, R83, R16, R18 ;  /* 0x0000001053537223 */ /* 0x000fe20000010012 */
[----:B------:R-:W-:Y:S02]  /*4660*/  SHF.L.U32 R8, R8, 0x10, RZ ;  /* 0x0000001008087819 */ /* 0x000fe400000006ff */
[----:B------:R-:W-:Y:S02]  /*4670*/  SHF.L.U32 R4, R59, 0x10, RZ ;  /* 0x000000103b047819 */ /* 0x000fe400000006ff */
[----:B------:R-:W-:Y:S02]  /*4680*/  SHF.L.U32 R6, R9, 0x10, RZ ;  /* 0x0000001009067819 */ /* 0x000fe400000006ff */
[----:B------:R-:W1:Y:S01]  /*4690*/  SHFL.BFLY PT, R9, R12, 0x10, 0x1f ;  /* 0x0e001f000c097f89 */ /* 0x000e6200000e0000 */
[C---:B------:R-:W-:Y:S01]  /*46a0*/  FFMA.FTZ R0, R7.reuse, R0, R14 ;  /* 0x0000000007007223 */ /* 0x040fe2000001000e */
[C---:B------:R-:W-:Y:S01]  /*46b0*/  FFMA.FTZ R3, R7.reuse, R8, R3 ;  /* 0x0000000807037223 */ /* 0x040fe20000010003 */
[C---:B------:R-:W-:Y:S01]  /*46c0*/  FFMA.FTZ R4, R7.reuse, R4, R5 ;  /* 0x0000000407047223 */ /* 0x040fe20000010005 */
[----:B------:R-:W-:Y:S01]  /*46d0*/  FFMA.FTZ R6, R7, R6, R83 ;  /* 0x0000000607067223 */ /* 0x000fe20000010053 */
[----:B------:R-:W2:Y:S04]  /*46e0*/  SHFL.BFLY PT, R5, R2, 0x10, 0x1f ;  /* 0x0e001f0002057f89 */ /* 0x000ea800000e0000 */
[----:B------:R-:W3:Y:S04]  /*46f0*/  SHFL.BFLY PT, R13, R0, 0x10, 0x1f ;  /* 0x0e001f00000d7f89 */ /* 0x000ee800000e0000 */
[----:B------:R-:W4:Y:S04]  /*4700*/  SHFL.BFLY PT, R14, R3, 0x10, 0x1f ;  /* 0x0e001f00030e7f89 */ /* 0x000f2800000e0000 */
[----:B------:R-:W5:Y:S04]  /*4710*/  SHFL.BFLY PT, R15, R4, 0x10, 0x1f ;  /* 0x0e001f00040f7f89 */ /* 0x000f6800000e0000 */
[----:B------:R-:W5:Y:S01]  /*4720*/  SHFL.BFLY PT, R17, R6, 0x10, 0x1f ;  /* 0x0e001f0006117f89 */ /* 0x000f6200000e0000 */
[----:B0-----:R-:W-:Y:S01]  /*4730*/  FADD.FTZ R11, R10, R11 ;  /* 0x0000000b0a0b7221 */ /* 0x001fe20000010000 */
[----:B-1----:R-:W-:-:S04]  /*4740*/  FADD.FTZ R9, R12, R9 ;  /* 0x000000090c097221 */ /* 0x002fc80000010000 */
[----:B------:R-:W0:Y:S04]  /*4750*/  SHFL.BFLY PT, R8, R11, 0x8, 0x1f ;  /* 0x0d001f000b087f89 */ /* 0x000e2800000e0000 */
[----:B------:R-:W1:Y:S01]  /*4760*/  SHFL.BFLY PT, R10, R9, 0x8, 0x1f ;  /* 0x0d001f00090a7f89 */ /* 0x000e6200000e0000 */
[----:B--2---:R-:W-:Y:S01]  /*4770*/  FADD.FTZ R7, R2, R5 ;  /* 0x0000000502077221 */ /* 0x004fe20000010000 */
[----:B---3--:R-:W-:Y:S01]  /*4780*/  FADD.FTZ R13, R0, R13 ;  /* 0x0000000d000d7221 */ /* 0x008fe20000010000 */
[----:B----4-:R-:W-:Y:S01]  /*4790*/  FADD.FTZ R14, R3, R14 ;  /* 0x0000000e030e7221 */ /* 0x010fe20000010000 */
[----:B-----5:R-:W-:Y:S01]  /*47a0*/  FADD.FTZ R12, R4, R15 ;  /* 0x0000000f040c7221 */ /* 0x020fe20000010000 */
[----:B------:R-:W-:Y:S01]  /*47b0*/  FADD.FTZ R16, R6, R17 ;  /* 0x0000001106107221 */ /* 0x000fe20000010000 */
        /* <DEDUP_REMOVED lines=42> */
[----:B------:R-:W2:Y:S01]  /*4a60*/  SHFL.BFLY PT, R4, R5, 0x1, 0x1f ;  /* 0x0c201f0005047f89 */ /* 0x000ea200000e0000 */
[----:B------:R-:W-:-:S03]  /*4a70*/  LOP3.LUT P0, R0, R43, 0x1f, RZ, 0xc0, !PT ;  /* 0x0000001f2b007812 */ /* 0x000fc6000780c0ff */
[----:B------:R-:W3:Y:S04]  /*4a80*/  SHFL.BFLY PT, R7, R6, 0x1, 0x1f ;  /* 0x0c201f0006077f89 */ /* 0x000ee800000e0000 */
[----:B------:R-:W4:Y:S04]  /*4a90*/  SHFL.BFLY PT, R9, R8, 0x1, 0x1f ;  /* 0x0c201f0008097f89 */ /* 0x000f2800000e0000 */
        /* <DEDUP_REMOVED lines=34> */
[----:B0-----:R-:W-:-:S04]  /*4cc0*/  IMAD.WIDE.U32 R42, R42, 0x4, R2 ;  /* 0x000000042a2a7825 */ /* 0x001fc800078e0002 */
        /* <DEDUP_REMOVED lines=34> */
[----:B------:R1:W-:Y:S02]  /*4ef0*/  STG.E desc[UR6][R42.64+0x2400], R11 ;  /* 0x0024000b2a007986 */ /* 0x0003e4000c101906 */
.L_x_36:
[----:B------:R-:W-:Y:S05]  /*4f00*/  BSYNC.RECONVERGENT B0 ;  /* 0x0000000000007941 */ /* 0x000fea0003800200 */
.L_x_35:
[----:B------:R-:W-:Y:S01]  /*4f10*/  PREEXIT ;  /* 0x000000000000782d */ /* 0x000fe20000000000 */
[----:B------:R-:W-:Y:S05]  /*4f20*/  EXIT ;  /* 0x000000000000794d */ /* 0x000fea0003800000 */
.L_x_37:
        /* <DEDUP_REMOVED lines=13> */
.L_x_121:


//--------------------- .text._Z31router_gemm_kernel_float_outputI13__nv_bfloat16Li128ELi8ELi6ELi384ELi7168EEvPfPKT_S4_ --------------------------
	.section	.text._Z31router_gemm_kernel_float_outputI13__nv_bfloat16Li128ELi8ELi6ELi384ELi7168EEvPfPKT_S4_,"ax",@progbits
	.align	128
        .global         _Z31router_gemm_kernel_float_outputI13__nv_bfloat16Li128ELi8ELi6ELi384ELi7168EEvPfPKT_S4_
        .type           _Z31router_gemm_kernel_float_outputI13__nv_bfloat16Li128ELi8ELi6ELi384ELi7168EEvPfPKT_S4_,@function
        .size           _Z31router_gemm_kernel_float_outputI13__nv_bfloat16Li128ELi8ELi6ELi384ELi7168EEvPfPKT_S4_,(.L_x_122 - _Z31router_gemm_kernel_float_outputI13__nv_bfloat16Li128ELi8ELi6ELi384ELi7168EEvPfPKT_S4_)
        .other          _Z31router_gemm_kernel_float_outputI13__nv_bfloat16Li128ELi8ELi6ELi384ELi7168EEvPfPKT_S4_,@"STO_CUDA_ENTRY STV_DEFAULT"
_Z31router_gemm_kernel_float_outputI13__nv_bfloat16Li128ELi8ELi6ELi384ELi7168EEvPfPKT_S4_:
.text._Z31router_gemm_kernel_float_outputI13__nv_bfloat16Li128ELi8ELi6ELi384ELi7168EEvPfPKT_S4_:
        /* <DEDUP_REMOVED lines=31> */
[C---:B---3--:R-:W-:Y:S01]  /*01f0*/  PRMT R20, R56.reuse, 0x7632, R20 ;  /* 0x0000763238147816 */ /* 0x048fe20000000014 */
[----:B------:R-:W-:Y:S01]  /*0200*/  IMAD.U32 R0, R56, 0x10000, RZ ;  /* 0x0001000038007824 */ /* 0x000fe200078e00ff */
[----:B------:R-:W-:Y:S02]  /*0210*/  SHF.L.U32 R55, R52, 0x10, RZ ;  /* 0x0000001034377819 */ /* 0x000fe400000006ff */
[----:B------:R-:W-:Y:S01]  /*0220*/  SHF.L.U32 R20, R20, 0x10, RZ ;  /* 0x0000001014147819 */ /* 0x000fe200000006ff */
[----:B------:R-:W-:Y:S01]  /*0230*/  FFMA.FTZ R53, R0, R53, RZ ;  /* 0x0000003500357223 */ /* 0x000fe200000100ff */
[C---:B------:R-:W-:Y:S01]  /*0240*/  PRMT R54, R21.reuse, 0x7632, R54 ;  /* 0x0000763215367816 */ /* 0x040fe20000000036 */
[----:B------:R-:W-:Y:S01]  /*0250*/  IMAD.U32 R21, R21, 0x10000, RZ ;  /* 0x0001000015157824 */ /* 0x000fe200078e00ff */
[C---:B------:R-:W-:Y:S01]  /*0260*/  PRMT R81, R57.reuse, 0x7632, R81 ;  /* 0x0000763239517816 */ /* 0x040fe20000000051 */
[----:B------:R-:W-:Y:S01]  /*0270*/  FFMA.FTZ R53, R20, R55, R53 ;  /* 0x0000003714357223 */ /* 0x000fe20000010035 */
[----:B------:R-:W-:-:S02]  /*0280*/  SHF.L.U32 R80, R57, 0x10, RZ ;  /* 0x0000001039507819 */ /* 0x000fc400000006ff */
[----:B------:R-:W-:Y:S01]  /*0290*/  SHF.L.U32 R54, R54, 0x10, RZ ;  /* 0x0000001036367819 */ /* 0x000fe200000006ff */
[----:B------:R-:W-:Y:S02]  /*02a0*/  IMAD.U32 R81, R81, 0x10000, RZ ;  /* 0x0001000051517824 */ /* 0x000fe400078e00ff */
[----:B------:R-:W-:Y:S01]  /*02b0*/  FFMA.FTZ R52, R80, R21, R53 ;  /* 0x0000001550347223 */ /* 0x000fe20000010035 */
[C---:B------:R-:W-:Y:S02]  /*02c0*/  PRMT R21, R22.reuse, 0x7632, R21 ;  /* 0x0000763216157816 */ /* 0x040fe40000000015 */
[----:B------:R-:W-:Y:S01]  /*02d0*/  SHF.L.U32 R57, R22, 0x10, RZ ;  /* 0x0000001016397819 */ /* 0x000fe200000006ff */
[----:B------:R-:W-:Y:S01]  /*02e0*/  FFMA.FTZ R85, R81, R54, R52 ;  /* 0x0000003651557223 */ /* 0x000fe20000010034 */
[C---:B------:R-:W-:Y:S02]  /*02f0*/  PRMT R83, R58.reuse, 0x7632, R83 ;  /* 0x000076323a537816 */ /* 0x040fe40000000053 */
[----:B------:R-:W-:Y:S01]  /*0300*/  SHF.L.U32 R82, R58, 0x10, RZ ;  /* 0x000000103a527819 */ /* 0x000fe200000006ff */
[C---:B----4-:R-:W-:Y:S01]  /*0310*/  IMAD.U32 R87, R4.reuse, 0x10000, RZ ;  /* 0x0001000004577824 */ /* 0x050fe200078e00ff */
[----:B------:R-:W-:Y:S01]  /*0320*/  PRMT R56, R4, 0x7632, R56 ;  /* 0x0000763204387816 */ /* 0x000fe20000000038 */
[----:B------:R-:W-:Y:S01]  /*0330*/  IMAD.U32 R84, R59, 0x10000, RZ ;  /* 0x000100003b547824 */ /* 0x000fe200078e00ff */
[----:B------:R-:W-:Y:S01]  /*0340*/  SHF.L.U32 R4, R21, 0x10, RZ ;  /* 0x0000001015047819 */ /* 0x000fe200000006ff */
[----:B------:R-:W-:Y:S01]  /*0350*/  FFMA.FTZ R22, R82, R57, R85 ;  /* 0x0000003952167223 */ /* 0x000fe20000010055 */
[----:B------:R-:W-:Y:S01]  /*0360*/  SHF.L.U32 R83, R83, 0x10, RZ ;  /* 0x0000001053537819 */ /* 0x000fe200000006ff */
[----:B------:R-:W-:-:S02]  /*0370*/  IMAD.U32 R57, R56, 0x10000, RZ ;  /* 0x0001000038397824 */ /* 0x000fc400078e00ff */
[----:B------:R-:W-:Y:S01]  /*0380*/  FFMA.FTZ R87, R0, R87, RZ ;  /* 0x0000005700577223 */ /* 0x000fe200000100ff */
[----:B------:R-:W-:Y:S01]  /*0390*/  SHF.L.U32 R85, R5, 0x10, RZ ;  /* 0x0000001005557819 */ /* 0x000fe200000006ff */
[----:B------:R-:W2:Y:S01]  /*03a0*/  LDG.E.128 R52, desc[UR6][R2.64+0x8000] ;  /* 0x0080000602347981 */ /* 0x000ea2000c1e1d00 */
[----:B------:R-:W-:Y:S01]  /*03b0*/  FFMA.FTZ R21, R83, R4, R22 ;  /* 0x0000000453157223 */ /* 0x000fe20000010016 */
[----:B------:R-:W-:Y:S01]  /*03c0*/  PRMT R4, R5, 0x7632, R4 ;  /* 0x0000763205047816 */ /* 0x000fe20000000004 */
        /* <DEDUP_REMOVED lines=8> */
[C---:B-----5:R-:W-:Y:S01]  /*0450*/  PRMT R22, R8.reuse, 0x7632, R22 ;  /* 0x0000763208167816 */ /* 0x060fe20000000016 */
[----:B------:R-:W3:Y:S01]  /*0460*/  LDG.E.128 R56, desc[UR6][R2.64+0xb800] ;  /* 0x00b8000602387981 */ /* 0x000ee2000c1e1d00 */
[----:B------:R-:W-:Y:S01]  /*0470*/  SHF.L.U32 R87, R8, 0x10, RZ ;  /* 0x0000001008577819 */ /* 0x000fe200000006ff */
[----:B------:R-:W-:Y:S01]  /*0480*/  IMAD.U32 R86, R23, 0x10000, RZ ;  /* 0x0001000017567824 */ /* 0x000fe200078e00ff */
[----:B------:R-:W-:Y:S01]  /*0490*/  SHF.L.U32 R85, R85, 0x10, RZ ;  /* 0x0000001055557819 */ /* 0x000fe200000006ff */
[----:B------:R-:W-:Y:S01]  /*04a0*/  IMAD.U32 R23, R22, 0x10000, RZ ;  /* 0x0001000016177824 */ /* 0x000fe200078e00ff */
[----:B------:R-:W-:Y:S01]  /*04b0*/  SHF.L.U32 R5, R6, 0x10, RZ ;  /* 0x0000001006057819 */ /* 0x000fe200000006ff */
[----:B------:R-:W-:-:S02]  /*04c0*/  FFMA.FTZ R87, R0, R87, RZ ;  /* 0x0000005700577223 */ /* 0x000fc400000100ff */
[----:B------:R-:W-:Y:S01]  /*04d0*/  FFMA.FTZ R86, R85, R86, R4 ;  /* 0x0000005655567223 */ /* 0x000fe20000010004 */
[----:B------:R-:W-:Y:S01]  /*04e0*/  PRMT R6, R6, 0x7632, R6 ;  /* 0x0000763206067816 */ /* 0x000fe20000000006 */
[----:B------:R-:W-:Y:S01]  /*04f0*/  FFMA.FTZ R4, R82, R5, R21 ;  /* 0x0000000552047223 */ /* 0x000fe20000010015 */
[----:B------:R-:W-:Y:S01]  /*0500*/  FFMA.FTZ R87, R20, R23, R87 ;  /* 0x0000001714577223 */ /* 0x000fe20000010057 */
[C---:B------:R-:W-:Y:S02]  /*0510*/  PRMT R5, R9.reuse, 0x7632, R5 ;  /* 0x0000763209057816 */ /* 0x040fe40000000005 */
[----:B------:R-:W-:Y:S02]  /*0520*/  SHF.L.U32 R23, R9, 0x10, RZ ;  /* 0x0000001009177819 */ /* 0x000fe400000006ff */
[----:B------:R-:W-:Y:S02]  /*0530*/  SHF.L.U32 R6, R6, 0x10, RZ ;  /* 0x0000001006067819 */ /* 0x000fe400000006ff */
[----:B------:R-:W-:Y:S01]  /*0540*/  SHF.L.U32 R22, R5, 0x10, RZ ;  /* 0x0000001005167819 */ /* 0x000fe200000006ff */
[----:B------:R-:W-:Y:S01]  /*0550*/  FFMA.FTZ R88, R80, R23, R87 ;  /* 0x0000001750587223 */ /* 0x000fe20000010057 */
[----:B------:R-:W-:-:S02]  /*0560*/  PRMT R89, R12, 0x7632, R89 ;  /* 0x000076320c597816 */ /* 0x000fc40000000059 */
[----:B------:R-:W-:Y:S01]  /*0570*/  SHF.L.U32 R91, R12, 0x10, RZ ;  /* 0x000000100c5b7819 */ /* 0x000fe200000006ff */
[----:B------:R-:W-:Y:S01]  /*0580*/  IMAD.U32 R9, R7, 0x10000, RZ ;  /* 0x0001000007097824 */ /* 0x000fe200078e00ff */
[C---:B------:R-:W-:Y:S01]  /*0590*/  PRMT R12, R10.reuse, 0x7632, R12 ;  /* 0x000076320a0c7816 */ /* 0x040fe2000000000c */
[----:B------:R-:W-:Y:S01]  /*05a0*/  FFMA.FTZ R21, R83, R6, R4 ;  /* 0x0000000653157223 */ /* 0x000fe20000010004 */
[----:B------:R-:W-:Y:S01]  /*05b0*/  FFMA.FTZ R87, R81, R22, R88 ;  /* 0x0000001651577223 */ /* 0x000fe20000010058 */
[----:B------:R-:W-:Y:S01]  /*05c0*/  IMAD.U32 R23, R10, 0x10000, RZ ;  /* 0x000100000a177824 */ /* 0x000fe200078e00ff */
[----:B------:R-:W-:Y:S01]  /*05d0*/  SHF.L.U32 R89, R89, 0x10, RZ ;  /* 0x0000001059597819 */ /* 0x000fe200000006ff */
[----:B------:R-:W-:Y:S01]  /*05e0*/  FFMA.FTZ R91, R0, R91, RZ ;  /* 0x0000005b005b7223 */ /* 0x000fe200000100ff */
[----:B------:R-:W-:Y:S01]  /*05f0*/  PRMT R8, R7, 0x7632, R8 ;  /* 0x0000763207087816 */ /* 0x000fe20000000008 */
[----:B------:R-:W-:Y:S01]  /*0600*/  FFMA.FTZ R10, R84, R9, R21 ;  /* 0x00000009540a7223 */ /* 0x000fe20000010015 */
[----:B------:R-:W4:Y:S01]  /*0610*/  LDG.E.128 R4, desc[UR6][R2.64+0xf000] ;  /* 0x00f0000602047981 */ /* 0x000f22000c1e1d00 */
        /* <DEDUP_REMOVED lines=8> */
[----:B------:R-:W-:Y:S02]  /*06a0*/  FFMA.FTZ R22, R80, R23, R89 ;  /* 0x0000001750167223 */ /* 0x000fe40000010059 */
[----:B------:R-:W-:Y:S01]  /*06b0*/  FFMA.FTZ R88, R84, R9, R13 ;  /* 0x0000000954587223 */ /* 0x000fe2000001000d */
[----:B------:R-:W-:Y:S01]  /*06c0*/  SHF.L.U32 R13, R14, 0x10, RZ ;  /* 0x000000100e0d7819 */ /* 0x000fe200000006ff */
[--C-:B------:R-:W-:Y:S01]  /*06d0*/  FFMA.FTZ R21, R81, R12, R22.reuse ;  /* 0x0000000c51157223 */ /* 0x100fe20000010016 */
[----:B------:R-:W-:Y:S01]  /*06e0*/  PRMT R22, R36, 0x7632, R22 ;  /* 0x0000763224167816 */ /* 0x000fe20000000016 */
[----:B------:R-:W-:Y:S01]  /*06f0*/  IMAD.U32 R8, R8, 0x10000, RZ ;  /* 0x0001000008087824 */ /* 0x000fe200078e00ff */
[----:B------:R-:W-:Y:S01]  /*0700*/  PRMT R12, R14, 0x7632, R12 ;  /* 0x000076320e0c7816 */ /* 0x000fe2000000000c */
[----:B------:R-:W-:Y:S02]  /*0710*/  IMAD.U32 R23, R36, 0x10000, RZ ;  /* 0x0001000024177824 */ /* 0x000fe400078e00ff */
[----:B------:R-:W-:Y:S01]  /*0720*/  FFMA.FTZ R14, R82, R13, R21 ;  /* 0x0000000d520e7223 */ /* 0x000fe20000010015 */
[----:B------:R-:W-:Y:S01]  /*0730*/  SHF.L.U32 R13, R22, 0x10, RZ ;  /* 0x00000010160d7819 */ /* 0x000fe200000006ff */
[----:B------:R-:W-:Y:S01]  /*0740*/  FFMA.FTZ R87, R85, R8, R10 ;  /* 0x0000000855577223 */ /* 0x000fe2000001000a */
[----:B------:R-:W-:Y:S01]  /*0750*/  FFMA.FTZ R23, R0, R23, RZ ;  /* 0x0000001700177223 */ /* 0x000fe200000100ff */
[----:B------:R-:W-:-:S02]  /*0760*/  PRMT R89, R11, 0x7632, R89 ;  /* 0x000076320b597816 */ /* 0x000fc40000000059 */
[----:B------:R-:W5:Y:S01]  /*0770*/  LDG.E.128 R8, desc[UR6][R2.64+0x12800] ;  /* 0x0128000602087981 */ /* 0x000f62000c1e1d00 */
[C---:B------:R-:W-:Y:S01]  /*0780*/  PRMT R90, R15.reuse, 0x7632, R90 ;  /* 0x000076320f5a7816 */ /* 0x040fe2000000005a */
[----:B------:R-:W-:Y:S01]  /*0790*/  FFMA.FTZ R23, R20, R13, R23 ;  /* 0x0000000d14177223 */ /* 0x000fe20000010017 */
[----:B------:R-:W-:Y:S02]  /*07a0*/  SHF.L.U32 R91, R15, 0x10, RZ ;  /* 0x000000100f5b7819 */ /* 0x000fe400000006ff */
[C---:B------:R-:W-:Y:S02]  /*07b0*/  PRMT R15, R32.reuse, 0x7632, R15 ;  /* 0x00007632200f7816 */ /* 0x040fe4000000000f */
[----:B------:R-:W-:Y:S02]  /*07c0*/  SHF.L.U32 R21, R32, 0x10, RZ ;  /* 0x0000001020157819 */ /* 0x000fe400000006ff */
[C---:B------:R-:W-:Y:S02]  /*07d0*/  SHF.L.U32 R13, R37.reuse, 0x10, RZ ;  /* 0x00000010250d7819 */ /* 0x040fe400000006ff */
[----:B------:R-:W-:Y:S01]  /*07e0*/  PRMT R37, R37, 0x7632, R37 ;  /* 0x0000763225257816 */ /* 0x000fe20000000025 */
[----:B------:R-:W-:Y:S01]  /*07f0*/  FFMA.FTZ R21, R0, R21, RZ ;  /* 0x0000001500157223 */ /* 0x000fe200000100ff */
[----:B------:R-:W-:Y:S01]  /*0800*/  SHF.L.U32 R15, R15, 0x10, RZ ;  /* 0x000000100f0f7819 */ /* 0x000fe200000006ff */
[----:B------:R-:W-:Y:S01]  /*0810*/  IMAD.U32 R12, R12, 0x10000, RZ ;  /* 0x000100000c0c7824 */ /* 0x000fe200078e00ff */
[----:B------:R-:W-:Y:S01]  /*0820*/  SHF.L.U32 R0, R37, 0x10, RZ ;  /* 0x0000001025007819 */ /* 0x000fe200000006ff */
[----:B------:R-:W-:Y:S01]  /*0830*/  FFMA.FTZ R32, R80, R13, R23 ;  /* 0x0000000d50207223 */ /* 0x000fe20000010017 */
[C---:B------:R-:W-:Y:S01]  /*0840*/  IMAD.U32 R95, R33.reuse, 0x10000, RZ ;  /* 0x00010000215f7824 */ /* 0x040fe200078e00ff */
[----:B------:R-:W-:Y:S01]  /*0850*/  PRMT R33, R33, 0x7632, R33 ;  /* 0x0000763221217816 */ /* 0x000fe20000000021 */
[----:B------:R-:W-:Y:S01]  /*0860*/  FFMA.FTZ R97, R20, R15, R21 ;  /* 0x0000000f14617223 */ /* 0x000fe20000010015 */
[----:B------:R-:W-:Y:S01]  /*0870*/  FFMA.FTZ R93, R83, R12, R14 ;  /* 0x0000000c535d7223 */ /* 0x000fe2000001000e */
[----:B------:R-:W-:Y:S01]  /*0880*/  FFMA.FTZ R37, R81, R0, R32 ;  /* 0x0000000051257223 */ /* 0x000fe20000010020 */
[----:B------:R-:W-:Y:S01]  /*0890*/  SHF.L.U32 R32, R33, 0x10, RZ ;  /* 0x0000001021207819 */ /* 0x000fe200000006ff */
[----:B------:R-:W-:Y:S01]  /*08a0*/  FFMA.FTZ R80, R80, R95, R97 ;  /* 0x0000005f50507223 */ /* 0x000fe20000010061 */
[----:B------:R-:W-:Y:S01]  /*08b0*/  FFMA.FTZ R91, R84, R91, R93 ;  /* 0x0000005b545b7223 */ /* 0x000fe2000001005d */
[C---:B------:R-:W-:Y:S01]  /*08c0*/  PRMT R0, R38.reuse, 0x7632, R0 ;  /* 0x0000763226007816 */ /* 0x040fe20000000000 */
[----:B------:R-:W5:Y:S01]  /*08d0*/  LDG.E.128 R20, desc[UR6][R2.64+0x1800] ;  /* 0x0018000602147981 */ /* 0x000f62000c1e1d00 */
[----:B------:R-:W-:Y:S01]  /*08e0*/  SHF.L.U32 R33, R38, 0x10, RZ ;  /* 0x0000001026217819 */ /* 0x000fe200000006ff */
[----:B------:R-:W-:Y:S01]  /*08f0*/  FFMA.FTZ R80, R81, R32, R80 ;  /* 0x0000002051507223 */ /* 0x000fe20000010050 */
[C---:B------:R-:W-:Y:S01]  /*0900*/  PRMT R36, R34.reuse, 0x7632, R36 ;  /* 0x0000763222247816 */ /* 0x040fe20000000024 */
[----:B------:R-:W5:Y:S01]  /*0910*/  LDG.E.128 R12, desc[UR6][R40.64+0x1800] ;  /* 0x00180006280c7981 */ /* 0x000f62000c1e1d00 */
[----:B------:R-:W-:Y:S01]  /*0920*/  SHF.L.U32 R93, R34, 0x10, RZ ;  /* 0x00000010225d7819 */ /* 0x000fe200000006ff */
[----:B------:R-:W-:Y:S01]  /*0930*/  IMAD.U32 R0, R0, 0x10000, RZ ;  /* 0x0001000000007824 */ /* 0x000fe200078e00ff */
[----:B------:R-:W-:Y:S01]  /*0940*/  SHF.L.U32 R36, R36, 0x10, RZ ;  /* 0x0000001024247819 */ /* 0x000fe200000006ff */
[----:B------:R-:W-:-:S02]  /*0950*/  FFMA.FTZ R32, R82, R33, R37 ;  /* 0x0000002152207223 */ /* 0x000fc40000010025 */
[----:B------:R-:W-:Y:S01]  /*0960*/  FFMA.FTZ R93, R82, R93, R80 ;  /* 0x0000005d525d7223 */ /* 0x000fe20000010050 */
[----:B------:R-:W-:Y:S01]  /*0970*/  SHF.L.U32 R33, R39, 0x10, RZ ;  /* 0x0000001027217819 */ /* 0x000fe200000006ff */
[----:B------:R-:W-:Y:S01]  /*0980*/  FFMA.FTZ R37, R83, R0, R32 ;  /* 0x0000000053257223 */ /* 0x000fe20000010020 */
[----:B------:R-:W-:Y:S01]  /*0990*/  SHF.L.U32 R81, R35, 0x10, RZ ;  /* 0x0000001023517819 */ /* 0x000fe200000006ff */
[----:B------:R-:W-:Y:S01]  /*09a0*/  FFMA.FTZ R36, R83, R36, R93 ;  /* 0x0000002453247223 */ /* 0x000fe2000001005d */
[----:B------:R-:W-:Y:S01]  /*09b0*/  PRMT R0, R39, 0x7632, R0 ;  /* 0x0000763227007816 */ /* 0x000fe20000000000 */
[C---:B------:R-:W-:Y:S02]  /*09c0*/  FFMA.FTZ R83, R84.reuse, R33, R37 ;  /* 0x0000002154537223 */ /* 0x040fe40000010025 */
[----:B------:R-:W-:Y:S02]  /*09d0*/  FFMA.FTZ R81, R84, R81, R36 ;  /* 0x0000005154517223 */ /* 0x000fe40000010024 */
[----:B------:R-:W5:Y:S01]  /*09e0*/  LDG.E.128 R36, desc[UR6][R2.64+0x5000] ;  /* 0x0050000602247981 */ /* 0x000f62000c1e1d00 */
[----:B------:R-:W-:Y:S01]  /*09f0*/  SHF.L.U32 R32, R0, 0x10, RZ ;  /* 0x0000001000207819 */ /* 0x000fe200000006ff */
[----:B------:R-:W-:Y:S01]  /*0a00*/  IMAD.U32 R93, R24, 0x10000, RZ ;  /* 0x00010000185d7824 */ /* 0x000fe200078e00ff */
[----:B------:R-:W-:-:S02]  /*0a10*/  SHF.L.U32 R0, R28, 0x10, RZ ;  /* 0x000000101c007819 */ /* 0x000fc400000006ff */
[----:B------:R-:W-:Y:S02]  /*0a20*/  PRMT R35, R35, 0x7632, R35 ;  /* 0x0000763223237816 */ /* 0x000fe40000000023 */
[----:B------:R-:W-:Y:S02]  /*0a30*/  PRMT R24, R24, 0x7632, R24 ;  /* 0x0000763218187816 */ /* 0x000fe40000000018 */
[----:B------:R-:W-:Y:S01]  /*0a40*/  PRMT R84, R28, 0x7632, R84 ;  /* 0x000076321c547816 */ /* 0x000fe20000000054 */
[--C-:B------:R-:W-:Y:S01]  /*0a50*/  FFMA.FTZ R93, R0, R93, R86.reuse ;  /* 0x0000005d005d7223 */ /* 0x100fe20000010056 */
[----:B------:R-:W-:Y:S01]  /*0a60*/  SHF.L.U32 R33, R89, 0x10, RZ ;  /* 0x0000001059217819 */ /* 0x000fe200000006ff */
[----:B------:R-:W-:Y:S01]  /*0a70*/  FFMA.FTZ R83, R85, R32, R83 ;  /* 0x0000002055537223 */ /* 0x000fe20000010053 */
[----:B------:R-:W-:Y:S01]  /*0a80*/  SHF.L.U32 R90, R90, 0x10, RZ ;  /* 0x000000105a5a7819 */ /* 0x000fe200000006ff */
[----:B------:R-:W-:Y:S01]  /*0a90*/  IMAD.U32 R34, R35, 0x10000, RZ ;  /* 0x0001000023227824 */ /* 0x000fe200078e00ff */
[----:B------:R-:W-:-:S02]  /*0aa0*/  PRMT R86, R29, 0x7632, R86 ;  /* 0x000076321d567816 */ /* 0x000fc40000000056 */
[----:B------:R-:W-:Y:S01]  /*0ab0*/  SHF.L.U32 R82, R29, 0x10, RZ ;  /* 0x000000101d527819 */ /* 0x000fe200000006ff */
[----:B------:R-:W-:Y:S01]  /*0ac0*/  IMAD.U32 R29, R24, 0x10000, RZ ;  /* 0x00010000181d7824 */ /* 0x000fe200078e00ff */
[----:B------:R-:W-:Y:S02]  /*0ad0*/  SHF.L.U32 R32, R16, 0x10, RZ ;  /* 0x0000001010207819 */ /* 0x000fe400000006ff */
[----:B------:R-:W-:Y:S01]  /*0ae0*/  SHF.L.U32 R84, R84, 0x10, RZ ;  /* 0x0000001054547819 */ /* 0x000fe200000006ff */
[C---:B------:R-:W-:Y:S01]  /*0af0*/  FFMA.FTZ R33, R85.reuse, R33, R88 ;  /* 0x0000002155217223 */ /* 0x040fe20000010058 */
[C---:B------:R-:W-:Y:S01]  /*0b00*/  PRMT R16, R30.reuse, 0x7632, R16 ;  /* 0x000076321e107816 */ /* 0x040fe20000000010 */
[C---:B------:R-:W-:Y:S01]  /*0b10*/  FFMA.FTZ R89, R85.reuse, R90, R91 ;  /* 0x0000005a55597223 */ /* 0x040fe2000001005b */
[----:B------:R-:W-:Y:S01]  /*0b20*/  FFMA.FTZ R85, R85, R34, R81 ;  /* 0x0000002255557223 */ /* 0x000fe20000010051 */
[----:B------:R-:W-:Y:S01]  /*0b30*/  SHF.L.U32 R81, R30, 0x10, RZ ;  /* 0x000000101e517819 */ /* 0x000fe200000006ff */
[----:B------:R-:W-:Y:S01]  /*0b40*/  FFMA.FTZ R93, R84, R29, R93 ;  /* 0x0000001d545d7223 */ /* 0x000fe2000001005d */
[C---:B------:R-:W-:Y:S01]  /*0b50*/  PRMT R24, R31.reuse, 0x7632, R24 ;  /* 0x000076321f187816 */ /* 0x040fe20000000018 */
[----:B------:R-:W-:Y:S01]  /*0b60*/  FFMA.FTZ R97, R0, R32, R87 ;  /* 0x0000002000617223 */ /* 0x000fe20000010057 */
[----:B------:R-:W-:Y:S01]  /*0b70*/  SHF.L.U32 R80, R31, 0x10, RZ ;  /* 0x000000101f507819 */ /* 0x000fe200000006ff */
[----:B------:R-:W-:Y:S01]  /*0b80*/  IMAD.U32 R35, R25, 0x10000, RZ ;  /* 0x0001000019237824 */ /* 0x000fe200078e00ff */
[----:B------:R-:W5:Y:S01]  /*0b90*/  LDG.E.128 R28, desc[UR6][R2.64+0x8800] ;  /* 0x00880006021c7981 */ /* 0x000f62000c1e1d00 */
[----:B------:R-:W-:-:S02]  /*0ba0*/  PRMT R34, R16, 0x7632, R34 ;  /* 0x0000763210227816 */ /* 0x000fc40000000022 */
[----:B------:R-:W-:Y:S01]  /*0bb0*/  PRMT R32, R25, 0x7632, R32 ;  /* 0x0000763219207816 */ /* 0x000fe20000000020 */
[----:B------:R-:W-:Y:S01]  /*0bc0*/  FFMA.FTZ R35, R82, R35, R93 ;  /* 0x0000002352237223 */ /* 0x000fe2000001005d */
[----:B------:R-:W-:Y:S02]  /*0bd0*/  SHF.L.U32 R95, R34, 0x10, RZ ;  /* 0x00000010225f7819 */ /* 0x000fe400000006ff */
[C---:B------:R-:W-:Y:S02]  /*0be0*/  PRMT R25, R27.reuse, 0x7632, R25 ;  /* 0x000076321b197816 */ /* 0x040fe40000000019 */
[----:B------:R-:W-:Y:S01]  /*0bf0*/  SHF.L.U32 R91, R27, 0x10, RZ ;  /* 0x000000101b5b7819 */ /* 0x000fe200000006ff */
[----:B------:R-:W-:Y:S01]  /*0c00*/  IMAD.U32 R27, R32, 0x10000, RZ ;  /* 0x00010000201b7824 */ /* 0x000fe200078e00ff */
[----:B------:R-:W-:Y:S02]  /*0c10*/  SHF.L.U32 R86, R86, 0x10, RZ ;  /* 0x0000001056567819 */ /* 0x000fe400000006ff */
[C---:B------:R-:W-:Y:S01]  /*0c20*/  PRMT R34, R17.reuse, 0x7632, R34 ;  /* 0x0000763211227816 */ /* 0x040fe20000000022 */
[----:B------:R-:W-:Y:S01]  /*0c30*/  FFMA.FTZ R95, R84, R95, R97 ;  /* 0x0000005f545f7223 */ /* 0x000fe20000010061 */
[----:B------:R-:W-:Y:S01]  /*0c40*/  PRMT R87, R26, 0x7632, R87 ;  /* 0x000076321a577816 */ /* 0x000fe20000000057 */
[----:B------:R-:W-:Y:S01]  /*0c50*/  FFMA.FTZ R32, R86, R27, R35 ;  /* 0x0000001b56207223 */ /* 0x000fe20000010023 */
[----:B------:R-:W-:-:S02]  /*0c60*/  SHF.L.U32 R17, R17, 0x10, RZ ;  /* 0x0000001011117819 */ /* 0x000fc400000006ff */
[----:B------:R-:W-:Y:S02]  /*0c70*/  PRMT R88, R44, 0x7632, R88 ;  /* 0x000076322c587816 */ /* 0x000fe40000000058 */
[----:B------:R-:W-:Y:S02]  /*0c80*/  SHF.L.U32 R26, R26, 0x10, RZ ;  /* 0x000000101a1a7819 */ /* 0x000fe400000006ff */
[----:B------:R-:W-:Y:S01]  /*0c90*/  SHF.L.U32 R44, R44, 0x10, RZ ;  /* 0x000000102c2c7819 */ /* 0x000fe200000006ff */
[----:B------:R-:W-:Y:S01]  /*0ca0*/  FFMA.FTZ R17, R82, R17, R95 ;  /* 0x0000001152117223 */ /* 0x000fe2000001005f */
[----:B------:R-:W-:Y:S02]  /*0cb0*/  IMAD.U32 R27, R34, 0x10000, RZ ;  /* 0x00010000221b7824 */ /* 0x000fe400078e00ff */
[----:B------:R-:W-:Y:S01]  /*0cc0*/  FFMA.FTZ R26, R81, R26, R32 ;  /* 0x0000001a511a7223 */ /* 0x000fe20000010020 */
[----:B------:R-:W-:Y:S02]  /*0cd0*/  FFMA.FTZ R95, R0, R44, R33 ;  /* 0x0000002c005f7223 */ /* 0x000fe40000010021 */
[----:B------:R-:W5:Y:S01]  /*0ce0*/  LDG.E.128 R32, desc[UR6][R2.64+0xc000] ;  /* 0x00c0000602207981 */ /* 0x000f62000c1e1d00 */
[----:B------:R-:W-:Y:S01]  /*0cf0*/  SHF.L.U32 R93, R88, 0x10, RZ ;  /* 0x00000010585d7819 */ /* 0x000fe200000006ff */
[----:B------:R-:W-:Y:S01]  /*0d00*/  FFMA.FTZ R88, R86, R27, R17 ;  /* 0x0000001b56587223 */ /* 0x000fe20000010011 */
[----:B------:R-:W-:-:S02]  /*0d10*/  PRMT R90, R45, 0x7632, R90 ;  /* 0x000076322d5a7816 */ /* 0x000fc4000000005a */
[----:B------:R-:W-:Y:S01]  /*0d20*/  PRMT R17, R18, 0x7632, R17 ;  /* 0x0000763212117816 */ /* 0x000fe20000000011 */
[----:B------:R-:W-:Y:S01]  /*0d30*/  FFMA.FTZ R95, R84, R93, R95 ;  /* 0x0000005d545f7223 */ /* 0x000fe2000001005f */
[----:B------:R-:W-:Y:S02]  /*0d40*/  SHF.L.U32 R44, R18, 0x10, RZ ;  /* 0x00000010122c7819 */ /* 0x000fe400000006ff */
[----:B------:R-:W-:Y:S02]  /*0d50*/  SHF.L.U32 R45, R45, 0x10, RZ ;  /* 0x000000102d2d7819 */ /* 0x000fe400000006ff */
[----:B------:R-:W-:Y:S01]  /*0d60*/  SHF.L.U32 R18, R87, 0x10, RZ ;  /* 0x0000001057127819 */ /* 0x000fe200000006ff */
[----:B------:R-:W-:Y:S01]  /*0d70*/  IMAD.U32 R87, R16, 0x10000, RZ ;  /* 0x0001000010577824 */ /* 0x000fe200078e00ff */
[----:B------:R-:W-:Y:S01]  /*0d80*/  SHF.L.U32 R16, R17, 0x10, RZ ;  /* 0x0000001011107819 */ /* 0x000fe200000006ff */
[----:B------:R-:W-:Y:S01]  /*0d90*/  FFMA.FTZ R27, R81, R44, R88 ;  /* 0x0000002c511b7223 */ /* 0x000fe20000010058 */
[----:B------:R-:W-:Y:S01]  /*0da0*/  SHF.L.U32 R93, R90, 0x10, RZ ;  /* 0x000000105a5d7819 */ /* 0x000fe200000006ff */
[----:B------:R-:W-:Y:S01]  /*0db0*/  FFMA.FTZ R45, R82, R45, R95 ;  /* 0x0000002d522d7223 */ /* 0x000fe2000001005f */
[C---:B------:R-:W-:Y:S01]  /*0dc0*/  FFMA.FTZ R17, R87.reuse, R18, R26 ;  /* 0x0000001257117223 */ /* 0x040fe2000001001a */
[----:B------:R-:W-:Y:S01]  /*0dd0*/  FFMA.FTZ R16, R87, R16, R27 ;  /* 0x0000001057107223 */ /* 0x000fe2000001001b */
[----:B------:R-:W-:Y:S01]  /*0de0*/  SHF.L.U32 R18, R46, 0x10, RZ ;  /* 0x000000102e127819 */ /* 0x000fe200000006ff */
[--C-:B------:R-:W-:Y:S01]  /*0df0*/  FFMA.FTZ R88, R86, R93, R45.reuse ;  /* 0x0000005d56587223 */ /* 0x100fe2000001002d */
[----:B------:R-:W-:Y:S01]  /*0e00*/  IMAD.U32 R27, R19, 0x10000, RZ ;  /* 0x00010000131b7824 */ /* 0x000fe200078e00ff */
[----:B------:R-:W-:-:S02]  /*0e10*/  PRMT R45, R48, 0x7632, R45 ;  /* 0x00007632302d7816 */ /* 0x000fc4000000002d */
[----:B------:R-:W-:Y:S02]  /*0e20*/  PRMT R26, R19, 0x7632, R26 ;  /* 0x00007632131a7816 */ /* 0x000fe4000000001a */
[----:B------:R-:W-:Y:S01]  /*0e30*/  SHF.L.U32 R48, R48, 0x10, RZ ;  /* 0x0000001030307819 */ /* 0x000fe200000006ff */
[C---:B------:R-:W-:Y:S01]  /*0e40*/  FFMA.FTZ R91, R80.reuse, R91, R17 ;  /* 0x0000005b505b7223 */ /* 0x040fe20000010011 */
[----:B------:R-:W-:Y:S01]  /*0e50*/  FFMA.FTZ R44, R80, R27, R16 ;  /* 0x0000001b502c7223 */ /* 0x000fe20000010010 */
[----:B------:R-:W-:Y:S01]  /*0e60*/  FFMA.FTZ R90, R81, R18, R88 ;  /* 0x00000012515a7223 */ /* 0x000fe20000010058 */
[----:B------:R-:W-:Y:S01]  /*0e70*/  SHF.L.U32 R25, R25, 0x10, RZ ;  /* 0x0000001019197819 */ /* 0x000fe200000006ff */
[----:B------:R-:W5:Y:S01]  /*0e80*/  LDG.E.128 R16, desc[UR6][R2.64+0xf800] ;  /* 0x00f8000602107981 */ /* 0x000f62000c1e1d00 */
[----:B------:R-:W-:Y:S01]  /*0e90*/  SHF.L.U32 R27, R26, 0x10, RZ ;  /* 0x000000101a1b7819 */ /* 0x000fe200000006ff */
[----:B------:R-:W-:Y:S01]  /*0ea0*/  IMAD.U32 R88, R24, 0x10000, RZ ;  /* 0x0001000018587824 */ /* 0x000fe200078e00ff */
[----:B------:R-:W-:Y:S01]  /*0eb0*/  SHF.L.U32 R45, R45, 0x10, RZ ;  /* 0x000000102d2d7819 */ /* 0x000fe200000006ff */
[----:B------:R-:W-:Y:S01]  /*0ec0*/  FFMA.FTZ R95, R0, R48, R89 ;  /* 0x00000030005f7223 */ /* 0x000fe20000010059 */
[----:B------:R-:W-:Y:S01]  /*0ed0*/  PRMT R46, R46, 0x7632, R46 ;  /* 0x000076322e2e7816 */ /* 0x000fe2000000002e */
[C---:B------:R-:W-:Y:S01]  /*0ee0*/  FFMA.FTZ R91, R88.reuse, R25, R91 ;  /* 0x00000019585b7223 */ /* 0x040fe2000001005b */
[----:B------:R-:W-:Y:S01]  /*0ef0*/  FFMA.FTZ R89, R88, R27, R44 ;  /* 0x0000001b58597223 */ /* 0x000fe2000001002c */
[----:B------:R-:W-:Y:S01]  /*0f00*/  FFMA.FTZ R95, R84, R45, R95 ;  /* 0x0000002d545f7223 */ /* 0x000fe2000001005f */
[C---:B------:R-:W-:Y:S01]  /*0f10*/  IMAD.U32 R45, R49.reuse, 0x10000, RZ ;  /* 0x00010000312d7824 */ /* 0x040fe200078e00ff */
[----:B------:R-:W5:Y:S01]  /*0f20*/  LDG.E.128 R24, desc[UR6][R2.64+0x13000] ;  /* 0x0130000602187981 */ /* 0x000f62000c1e1d00 */
[----:B------:R-:W-:-:S02]  /*0f30*/  PRMT R49, R49, 0x7632, R49 ;  /* 0x0000763231317816 */ /* 0x000fc40000000031 */
[C---:B------:R-:W-:Y:S02]  /*0f40*/  PRMT R44, R72.reuse, 0x7632, R44 ;  /* 0x00007632482c7816 */ /* 0x040fe4000000002c */
[----:B------:R-:W-:Y:S02]  /*0f50*/  SHF.L.U32 R72, R72, 0x10, RZ ;  /* 0x0000001048487819 */ /* 0x000fe400000006ff */
[----:B------:R-:W-:Y:S01]  /*0f60*/  SHF.L.U32 R46, R46, 0x10, RZ ;  /* 0x000000102e2e7819 */ /* 0x000fe200000006ff */
[----:B------:R-:W-:Y:S01]  /*0f70*/  FFMA.FTZ R95, R82, R45, R95 ;  /* 0x0000002d525f7223 */ /* 0x000fe2000001005f */
[----:B------:R-:W-:Y:S01]  /*0f80*/  SHF.L.U32 R49, R49, 0x10, RZ ;  /* 0x0000001031317819 */ /* 0x000fe200000006ff */
[----:B------:R-:W-:Y:S01]  /*0f90*/  IMAD.U32 R97, R44, 0x10000, RZ ;  /* 0x000100002c617824 */ /* 0x000fe200078e00ff */
[C---:B------:R-:W-:Y:S01]  /*0fa0*/  SHF.L.U32 R45, R47.reuse, 0x10, RZ ;  /* 0x000000102f2d7819 */ /* 0x040fe200000006ff */
[----:B------:R-:W-:Y:S01]  /*0fb0*/  FFMA.FTZ R83, R0, R72, R83 ;  /* 0x0000004800537223 */ /* 0x000fe20000010053 */
[----:B------:R-:W-:Y:S01]  /*0fc0*/  PRMT R47, R47, 0x7632, R47 ;  /* 0x000076322f2f7816 */ /* 0x000fe2000000002f */
[----:B------:R-:W-:Y:S01]  /*0fd0*/  FFMA.FTZ R93, R87, R46, R90 ;  /* 0x0000002e575d7223 */ /* 0x000fe2000001005a */
[----:B------:R-:W-:Y:S01]  /*0fe0*/  PRMT R44, R50, 0x7632, R44 ;  /* 0x00007632322c7816 */ /* 0x000fe2000000002c */
[----:B------:R-:W-:Y:S01]  /*0ff0*/  FFMA.FTZ R46, R86, R49, R95 ;  /* 0x00000031562e7223 */ /* 0x000fe2000001005f */
[----:B------:R-:W-:-:S02]  /*1000*/  SHF.L.U32 R50, R50, 0x10, RZ ;  /* 0x0000001032327819 */ /* 0x000fc400000006ff */
[C---:B------:R-:W-:Y:S01]  /*1010*/  PRMT R48, R73.reuse, 0x7632, R48 ;  /* 0x0000763249307816 */ /* 0x040fe20000000030 */
[----:B------:R-:W-:Y:S01]  /*1020*/  FFMA.FTZ R83, R84, R97, R83 ;  /* 0x0000006154537223 */ /* 0x000fe20000010053 */
[----:B------:R-:W-:Y:S01]  /*1030*/  SHF.L.U32 R73, R73, 0x10, RZ ;  /* 0x0000001049497819 */ /* 0x000fe200000006ff */
[----:B------:R-:W-:Y:S01]  /*1040*/  FFMA.FTZ R45, R80, R45, R93 ;  /* 0x0000002d502d7223 */ /* 0x000fe2000001005d */
[----:B------:R-:W-:Y:S01]  /*1050*/  SHF.L.U32 R47, R47, 0x10, RZ ;  /* 0x000000102f2f7819 */ /* 0x000fe200000006ff */
[----:B------:R-:W-:Y:S02]  /*1060*/  IMAD.U32 R44, R44, 0x10000, RZ ;  /* 0x000100002c2c7824 */ /* 0x000fe400078e00ff */
[----:B------:R-:W-:Y:S01]  /*1070*/  FFMA.FTZ R46, R81, R50, R46 ;  /* 0x00000032512e7223 */ /* 0x000fe2000001002e */
[----:B------:R-:W-:Y:S01]  /*1080*/  SHF.L.U32 R49, R48, 0x10, RZ ;  /* 0x0000001030317819 */ /* 0x000fe200000006ff */
[----:B------:R-:W-:Y:S01]  /*1090*/  FFMA.FTZ R73, R82, R73, R83 ;  /* 0x0000004952497223 */ /* 0x000fe20000010053 */
[----:B------:R-:W-:Y:S01]  /*10a0*/  FFMA.FTZ R83, R88, R47, R45 ;  /* 0x0000002f58537223 */ /* 0x000fe2000001002d */
[----:B------:R-:W-:Y:S01]  /*10b0*/  FFMA.FTZ R47, R87, R44, R46 ;  /* 0x0000002c572f7223 */ /* 0x000fe2000001002e */
[----:B------:R-:W-:Y:S01]  /*10c0*/  SHF.L.U32 R44, R74, 0x10, RZ ;  /* 0x000000104a2c7819 */ /* 0x000fe200000006ff */
[----:B------:R-:W-:Y:S01]  /*10d0*/  FFMA.FTZ R46, R86, R49, R73 ;  /* 0x00000031562e7223 */ /* 0x000fe20000010049 */
[----:B------:R-:W-:-:S02]  /*10e0*/  PRMT R74, R74, 0x7632, R74 ;  /* 0x000076324a4a7816 */ /* 0x000fc4000000004a */
[C---:B------:R-:W-:Y:S02]  /*10f0*/  PRMT R48, R76.reuse, 0x7632, R48 ;  /* 0x000076324c307816 */ /* 0x040fe40000000030 */
[----:B------:R-:W-:Y:S01]  /*1100*/  SHF.L.U32 R76, R76, 0x10, RZ ;  /* 0x000000104c4c7819 */ /* 0x000fe200000006ff */
[----:B------:R-:W-:Y:S01]  /*1110*/  FFMA.FTZ R44, R81, R44, R46 ;  /* 0x0000002c512c7223 */ /* 0x000fe2000001002e */
[C---:B------:R-:W-:Y:S01]  /*1120*/  IMAD.U32 R45, R51.reuse, 0x10000, RZ ;  /* 0x00010000332d7824 */ /* 0x040fe200078e00ff */
[----:B------:R-:W-:Y:S02]  /*1130*/  SHF.L.U32 R74, R74, 0x10, RZ ;  /* 0x000000104a4a7819 */ /* 0x000fe400000006ff */
[----:B------:R-:W-:Y:S01]  /*1140*/  SHF.L.U32 R49, R48, 0x10, RZ ;  /* 0x0000001030317819 */ /* 0x000fe200000006ff */
[----:B------:R-:W-:Y:S01]  /*1150*/  FFMA.FTZ R85, R0, R76, R85 ;  /* 0x0000004c00557223 */ /* 0x000fe20000010055 */
[----:B------:R-:W-:Y:S01]  /*1160*/  PRMT R0, R51, 0x7632, R0 ;  /* 0x0000763233007816 */ /* 0x000fe20000000000 */
[----:B------:R-:W-:Y:S01]  /*1170*/  FFMA.FTZ R73, R80, R45, R47 ;  /* 0x0000002d50497223 */ /* 0x000fe2000001002f */
[----:B------:R-:W-:Y:S01]  /*1180*/  FFMA.FTZ R95, R87, R74, R44 ;  /* 0x0000004a575f7223 */ /* 0x000fe2000001002c */
[----:B------:R-:W-:Y:S01]  /*1190*/  FFMA.FTZ R99, R84, R49, R85 ;  /* 0x0000003154637223 */ /* 0x000fe20000010055 */
[----:B------:R-:W5:Y:S01]  /*11a0*/  LDG.E.128 R44, desc[UR6][R2.64+0x2000] ;  /* 0x00200006022c7981 */ /* 0x000f62000c1e1d00 */
[----:B------:R-:W-:-:S03]  /*11b0*/  SHF.L.U32 R85, R0, 0x10, RZ ;  /* 0x0000001000557819 */ /* 0x000fc600000006ff */
[----:B------:R-:W5:Y:S01]  /*11c0*/  LDG.E.128 R48, desc[UR6][R40.64+0x2000] ;  /* 0x0020000628307981 */ /* 0x000f62000c1e1d00 */
[----:B------:R-:W-:Y:S02]  /*11d0*/  SHF.L.U32 R97, R77, 0x10, RZ ;  /* 0x000000104d617819 */ /* 0x000fe400000006ff */
[----:B------:R-:W-:Y:S02]  /*11e0*/  SHF.L.U32 R72, R64, 0x10, RZ ;  /* 0x0000001040487819 */ /* 0x000fe400000006ff */
[----:B------:R-:W-:Y:S02]  /*11f0*/  SHF.L.U32 R0, R68, 0x10, RZ ;  /* 0x0000001044007819 */ /* 0x000fe400000006ff */
[----:B------:R-:W-:Y:S01]  /*1200*/  PRMT R68, R75, 0x7632, R68 ;  /* 0x000076324b447816 */ /* 0x000fe20000000044 */
[----:B------:R-:W-:Y:S02]  /*1210*/  FFMA.FTZ R97, R82, R97, R99 ;  /* 0x0000006152617223 */ /* 0x000fe40000010063 */
[----:B------:R-:W-:Y:S01]  /*1220*/  FFMA.FTZ R91, R0, R72, R91 ;  /* 0x00000048005b7223 */ /* 0x000fe2000001005b */
[----:B------:R-:W-:-:S02]  /*1230*/  PRMT R72, R64, 0x7632, R72 ;  /* 0x0000763240487816 */ /* 0x000fc40000000048 */
[----:B------:R-:W-:Y:S01]  /*1240*/  PRMT R82, R68, 0x7632, R82 ;  /* 0x0000763244527816 */ /* 0x000fe20000000052 */
[----:B------:R-:W-:Y:S01]  /*1250*/  FFMA.FTZ R85, R88, R85, R73 ;  /* 0x0000005558557223 */ /* 0x000fe20000010049 */
[----:B------:R-:W-:Y:S01]  /*1260*/  IMAD.U32 R93, R75, 0x10000, RZ ;  /* 0x000100004b5d7824 */ /* 0x000fe200078e00ff */
[----:B------:R-:W-:Y:S02]  /*1270*/  SHF.L.U32 R73, R72, 0x10, RZ ;  /* 0x0000001048497819 */ /* 0x000fe400000006ff */
[----:B------:R-:W-:Y:S01]  /*1280*/  SHF.L.U32 R82, R82, 0x10, RZ ;  /* 0x0000001052527819 */ /* 0x000fe200000006ff */
[----:B------:R-:W-:-:S04]  /*1290*/  FFMA.FTZ R93, R80, R93, R95 ;  /* 0x0000005d505d7223 */ /* 0x000fc8000001005f */
[----:B------:R-:W-:Y:S02]  /*12a0*/  FFMA.FTZ R95, R82, R73, R91 ;  /* 0x00000049525f7223 */ /* 0x000fe4000001005b */
[----:B------:R-:W5:Y:S01]  /*12b0*/  LDG.E.128 R72, desc[UR6][R2.64+0x5800] ;  /* 0x0058000602487981 */ /* 0x000f62000c1e1d00 */
[----:B------:R-:W-:Y:S02]  /*12c0*/  PRMT R77, R77, 0x7632, R77 ;  /* 0x000076324d4d7816 */ /* 0x000fe4000000004d */
[----:B------:R-:W-:-:S03]  /*12d0*/  PRMT R64, R78, 0x7632, R64 ;  /* 0x000076324e407816 */ /* 0x000fc60000000040 */
[----:B------:R-:W-:Y:S01]  /*12e0*/  IMAD.U32 R77, R77, 0x10000, RZ ;  /* 0x000100004d4d7824 */ /* 0x000fe200078e00ff */
[----:B------:R-:W-:-:S03]  /*12f0*/  SHF.L.U32 R78, R78, 0x10, RZ ;  /* 0x000000104e4e7819 */ /* 0x000fc600000006ff */
[----:B------:R-:W-:Y:S01]  /*1300*/  FFMA.FTZ R84, R86, R77, R97 ;  /* 0x0000004d56547223 */ /* 0x000fe20000010061 */
[----:B------:R-:W-:Y:S02]  /*1310*/  SHF.L.U32 R77, R65, 0x10, RZ ;  /* 0x00000010414d7819 */ /* 0x000fe400000006ff */
[----:B------:R-:W-:Y:S02]  /*1320*/  SHF.L.U32 R86, R69, 0x10, RZ ;  /* 0x0000001045567819 */ /* 0x000fe400000006ff */
[----:B------:R-:W-:Y:S02]  /*1330*/  PRMT R65, R65, 0x7632, R65 ;  /* 0x0000763241417816 */ /* 0x000fe40000000041 */
[----:B------:R-:W-:Y:S01]  /*1340*/  PRMT R91, R69, 0x7632, R91 ;  /* 0x00007632455b7816 */ /* 0x000fe2000000005b */
[----:B------:R-:W-:Y:S01]  /*1350*/  FFMA.FTZ R78, R81, R78, R84 ;  /* 0x0000004e514e7223 */ /* 0x000fe20000010054 */
[----:B------:R-:W-:Y:S01]  /*1360*/  SHF.L.U32 R84, R65, 0x10, RZ ;  /* 0x0000001041547819 */ /* 0x000fe200000006ff */
[----:B------:R-:W-:Y:S01]  /*1370*/  FFMA.FTZ R92, R86, R77, R95 ;  /* 0x0000004d565c7223 */ /* 0x000fe2000001005f */
[----:B------:R-:W-:Y:S01]  /*1380*/  SHF.L.U32 R64, R64, 0x10, RZ ;  /* 0x0000001040407819 */ /* 0x000fe200000006ff */
[----:B------:R-:W-:Y:S01]  /*1390*/  IMAD.U32 R91, R91, 0x10000, RZ ;  /* 0x000100005b5b7824 */ /* 0x000fe200078e00ff */
[----:B------:R-:W-:-:S02]  /*13a0*/  PRMT R69, R66, 0x7632, R69 ;  /* 0x0000763242457816 */ /* 0x000fc40000000045 */
        /* <DEDUP_REMOVED lines=8> */
[----:B------:R-:W-:Y:S02]  /*1430*/  IMAD.U32 R64, R69, 0x10000, RZ ;  /* 0x0001000045407824 */ /* 0x000fe400078e00ff */
[----:B------:R-:W-:Y:S01]  /*1440*/  FFMA.FTZ R66, R90, R65, R77 ;  /* 0x000000415a427223 */ /* 0x000fe2000001004d */
[----:B------:R-:W-:Y:S01]  /*1450*/  FFMA.FTZ R70, R80, R79, R87 ;  /* 0x0000004f50467223 */ /* 0x000fe20000010057 */
[----:B------:R-:W-:Y:S01]  /*1460*/  SHF.L.U32 R65, R67, 0x10, RZ ;  /* 0x0000001043417819 */ /* 0x000fe200000006ff */
[----:B------:R-:W-:Y:S01]  /*1470*/  IMAD.U32 R77, R60, 0x10000, RZ ;  /* 0x000100003c4d7824 */ /* 0x000fe200078e00ff */
[----:B------:R-:W-:Y:S01]  /*1480*/  SHF.L.U32 R80, R71, 0x10, RZ ;  /* 0x0000001047507819 */ /* 0x000fe200000006ff */
[----:B------:R-:W-:Y:S01]  /*1490*/  FFMA.FTZ R69, R81, R64, R66 ;  /* 0x0000004051457223 */ /* 0x000fe20000010042 */
[----:B------:R-:W-:-:S02]  /*14a0*/  PRMT R60, R67, 0x7632, R60 ;  /* 0x00007632433c7816 */ /* 0x000fc4000000003c */
[----:B------:R-:W-:Y:S01]  /*14b0*/  PRMT R84, R71, 0x7632, R84 ;  /* 0x0000763247547816 */ /* 0x000fe20000000054 */
[----:B------:R-:W-:Y:S01]  /*14c0*/  FFMA.FTZ R69, R80, R65, R69 ;  /* 0x0000004150457223 */ /* 0x000fe20000010045 */
[----:B------:R-:W-:Y:S01]  /*14d0*/  PRMT R71, R60, 0x7632, R71 ;  /* 0x000076323c477816 */ /* 0x000fe20000000047 */
[----:B------:R-:W5:Y:S01]  /*14e0*/  LDG.E.128 R64, desc[UR6][R2.64+0x9000] ;  /* 0x0090000602407981 */ /* 0x000f62000c1e1d00 */
[----:B------:R-:W-:Y:S02]  /*14f0*/  FFMA.FTZ R79, R0, R77, R89 ;  /* 0x0000004d004f7223 */ /* 0x000fe40000010059 */
[----:B------:R-:W-:Y:S02]  /*1500*/  SHF.L.U32 R71, R71, 0x10, RZ ;  /* 0x0000001047477819 */ /* 0x000fe400000006ff */
[----:B------:R-:W-:Y:S02]  /*1510*/  SHF.L.U32 R77, R61, 0x10, RZ ;  /* 0x000000103d4d7819 */ /* 0x000fe400000006ff */
[----:B------:R-:W-:Y:S01]  /*1520*/  SHF.L.U32 R68, R68, 0x10, RZ ;  /* 0x0000001044447819 */ /* 0x000fe200000006ff */
[----:B------:R-:W-:Y:S01]  /*1530*/  FFMA.FTZ R71, R82, R71, R79 ;  /* 0x0000004752477223 */ /* 0x000fe2000001004f */
[----:B------:R-:W-:-:S02]  /*1540*/  SHF.L.U32 R89, R76, 0x10, RZ ;  /* 0x000000104c597819 */ /* 0x000fc400000006ff */
[----:B------:R-:W-:Y:S01]  /*1550*/  PRMT R61, R61, 0x7632, R61 ;  /* 0x000076323d3d7816 */ /* 0x000fe2000000003d */
[----:B------:R-:W-:Y:S01]  /*1560*/  IMAD.U32 R87, R60, 0x10000, RZ ;  /* 0x000100003c577824 */ /* 0x000fe200078e00ff */
[----:B------:R-:W-:Y:S01]  /*1570*/  SHF.L.U32 R84, R84, 0x10, RZ ;  /* 0x0000001054547819 */ /* 0x000fe200000006ff */
[----:B------:R-:W-:Y:S01]  /*1580*/  FFMA.FTZ R78, R86, R77, R71 ;  /* 0x0000004d564e7223 */ /* 0x000fe20000010047 */
[C---:B------:R-:W-:Y:S01]  /*1590*/  FFMA.FTZ R93, R88.reuse, R68, R93 ;  /* 0x00000044585d7223 */ /* 0x040fe2000001005d */
[----:B------:R-:W-:Y:S01]  /*15a0*/  FFMA.FTZ R89, R88, R89, R70 ;  /* 0x0000005958597223 */ /* 0x000fe20000010046 */
[C---:B------:R-:W-:Y:S01]  /*15b0*/  PRMT R76, R62.reuse, 0x7632, R76 ;  /* 0x000076323e4c7816 */ /* 0x040fe2000000004c */
[----:B------:R-:W-:Y:S01]  /*15c0*/  IMAD.U32 R60, R61, 0x10000, RZ ;  /* 0x000100003d3c7824 */ /* 0x000fe200078e00ff */
[----:B------:R-:W-:Y:S01]  /*15d0*/  SHF.L.U32 R77, R62, 0x10, RZ ;  /* 0x000000103e4d7819 */ /* 0x000fe200000006ff */
[----:B------:R-:W-:Y:S01]  /*15e0*/  FFMA.FTZ R87, R84, R87, R69 ;  /* 0x0000005754577223 */ /* 0x000fe20000010045 */
[C---:B--2---:R-:W-:Y:S01]  /*15f0*/  SHF.L.U32 R88, R52.reuse, 0x10, RZ ;  /* 0x0000001034587819 */ /* 0x044fe200000006ff */
[----:B------:R-:W2:Y:S01]  /*1600*/  LDG.E.128 R68, desc[UR6][R2.64+0xc800] ;  /* 0x00c8000602447981 */ /* 0x000ea2000c1e1d00 */
[----:B------:R-:W-:Y:S01]  /*1610*/  PRMT R62, R52, 0x7632, R62 ;  /* 0x00007632343e7816 */ /* 0x000fe2000000003e */
[----:B------:R-:W-:Y:S01]  /*1620*/  FFMA.FTZ R61, R91, R60, R78 ;  /* 0x0000003c5b3d7223 */ /* 0x000fe2000001004e */
[----:B------:R-:W-:-:S02]  /*1630*/  PRMT R52, R63, 0x7632, R52 ;  /* 0x000076323f347816 */ /* 0x000fc40000000034 */
[----:B------:R-:W-:Y:S01]  /*1640*/  SHF.L.U32 R79, R63, 0x10, RZ ;  /* 0x000000103f4f7819 */ /* 0x000fe200000006ff */
[----:B------:R-:W-:Y:S01]  /*1650*/  FFMA.FTZ R95, R0, R88, R83 ;  /* 0x00000058005f7223 */ /* 0x000fe20000010053 */
[----:B------:R-:W-:Y:S01]  /*1660*/  SHF.L.U32 R63, R62, 0x10, RZ ;  /* 0x000000103e3f7819 */ /* 0x000fe200000006ff */
[----:B------:R-:W-:Y:S02]  /*1670*/  IMAD.U32 R76, R76, 0x10000, RZ ;  /* 0x000100004c4c7824 */ /* 0x000fe400078e00ff */
[----:B------:R-:W-:Y:S01]  /*1680*/  FFMA.FTZ R60, R90, R77, R61 ;  /* 0x0000004d5a3c7223 */ /* 0x000fe2000001003d */
[C---:B------:R-:W-:Y:S02]  /*1690*/  PRMT R77, R53.reuse, 0x7632, R77 ;  /* 0x00007632354d7816 */ /* 0x040fe4000000004d */
[----:B------:R-:W-:Y:S01]  /*16a0*/  SHF.L.U32 R83, R53, 0x10, RZ ;  /* 0x0000001035537819 */ /* 0x000fe200000006ff */
[----:B------:R-:W-:Y:S01]  /*16b0*/  FFMA.FTZ R95, R82, R63, R95 ;  /* 0x0000003f525f7223 */ /* 0x000fe2000001005f */
[----:B------:R-:W-:Y:S01]  /*16c0*/  FFMA.FTZ R53, R81, R76, R60 ;  /* 0x0000004c51357223 */ /* 0x000fe2000001003c */
[----:B------:R-:W-:Y:S01]  /*16d0*/  SHF.L.U32 R76, R77, 0x10, RZ ;  /* 0x000000104d4c7819 */ /* 0x000fe200000006ff */
[----:B------:R-:W2:Y:S01]  /*16e0*/  LDG.E.128 R60, desc[UR6][R2.64+0x10000] ;  /* 0x01000006023c7981 */ /* 0x000ea2000c1e1d00 */
[----:B------:R-:W-:Y:S01]  /*16f0*/  FFMA.FTZ R78, R86, R83, R95 ;  /* 0x00000053564e7223 */ /* 0x000fe2000001005f */
[----:B---3--:R-:W-:-:S02]  /*1700*/  PRMT R88, R56, 0x7632, R88 ;  /* 0x0000763238587816 */ /* 0x008fc40000000058 */
[----:B------:R-:W-:Y:S01]  /*1710*/  SHF.L.U32 R56, R56, 0x10, RZ ;  /* 0x0000001038387819 */ /* 0x000fe200000006ff */
[----:B------:R-:W-:Y:S01]  /*1720*/  FFMA.FTZ R53, R80, R79, R53 ;  /* 0x0000004f50357223 */ /* 0x000fe20000010035 */
[C---:B------:R-:W-:Y:S01]  /*1730*/  SHF.L.U32 R77, R54.reuse, 0x10, RZ ;  /* 0x00000010364d7819 */ /* 0x040fe200000006ff */
[----:B------:R-:W-:Y:S01]  /*1740*/  FFMA.FTZ R79, R91, R76, R78 ;  /* 0x0000004c5b4f7223 */ /* 0x000fe2000001004e */
[----:B------:R-:W-:Y:S01]  /*1750*/  PRMT R54, R54, 0x7632, R54 ;  /* 0x0000763236367816 */ /* 0x000fe20000000036 */
[----:B------:R-:W-:Y:S01]  /*1760*/  IMAD.U32 R83, R52, 0x10000, RZ ;  /* 0x0001000034537824 */ /* 0x000fe200078e00ff */
[----:B------:R-:W-:Y:S01]  /*1770*/  SHF.L.U32 R95, R88, 0x10, RZ ;  /* 0x00000010585f7819 */ /* 0x000fe200000006ff */
[----:B------:R-:W-:Y:S01]  /*1780*/  FFMA.FTZ R85, R0, R56, R85 ;  /* 0x0000003800557223 */ /* 0x000fe20000010055 */
[----:B------:R-:W-:Y:S01]  /*1790*/  SHF.L.U32 R54, R54, 0x10, RZ ;  /* 0x0000001036367819 */ /* 0x000fe200000006ff */
[----:B------:R-:W-:Y:S01]  /*17a0*/  FFMA.FTZ R52, R90, R77, R79 ;  /* 0x0000004d5a347223 */ /* 0x000fe2000001004f */
[----:B------:R-:W-:Y:S01]  /*17b0*/  FFMA.FTZ R83, R84, R83, R53 ;  /* 0x0000005354537223 */ /* 0x000fe20000010035 */
[----:B------:R-:W-:Y:S01]  /*17c0*/  FFMA.FTZ R95, R82, R95, R85 ;  /* 0x0000005f525f7223 */ /* 0x000fe20000010055 */
[C---:B------:R-:W-:Y:S01]  /*17d0*/  PRMT R56, R57.reuse, 0x7632, R56 ;  /* 0x0000763239387816 */ /* 0x040fe20000000038 */
[----:B------:R-:W-:Y:S01]  /*17e0*/  IMAD.U32 R85, R57, 0x10000, RZ ;  /* 0x0001000039557824 */ /* 0x000fe200078e00ff */
[----:B------:R-:W-:Y:S01]  /*17f0*/  SHF.L.U32 R53, R55, 0x10, RZ ;  /* 0x0000001037357819 */ /* 0x000fe200000006ff */
[----:B------:R-:W-:Y:S01]  /*1800*/  FFMA.FTZ R57, R81, R54, R52 ;  /* 0x0000003651397223 */ /* 0x000fe20000010034 */
[----:B------:R-:W-:Y:S01]  /*1810*/  PRMT R55, R55, 0x7632, R55 ;  /* 0x0000763237377816 */ /* 0x000fe20000000037 */
[----:B------:R-:W3:Y:S01]  /*1820*/  LDG.E.128 R76, desc[UR6][R2.64+0x13800] ;  /* 0x01380006024c7981 */ /* 0x000ee2000c1e1d00 */
[----:B----4-:R-:W-:-:S02]  /*1830*/  PRMT R54, R4, 0x7632, R54 ;  /* 0x0000763204367816 */ /* 0x010fc40000000036 */
[----:B------:R-:W-:Y:S01]  /*1840*/  SHF.L.U32 R4, R4, 0x10, RZ ;  /* 0x0000001004047819 */ /* 0x000fe200000006ff */
[----:B------:R-:W-:Y:S01]  /*1850*/  FFMA.FTZ R53, R80, R53, R57 ;  /* 0x0000003550357223 */ /* 0x000fe20000010039 */
[----:B------:R-:W-:Y:S01]  /*1860*/  SHF.L.U32 R56, R56, 0x10, RZ ;  /* 0x0000001038387819 */ /* 0x000fe200000006ff */
[----:B------:R-:W-:Y:S02]  /*1870*/  IMAD.U32 R55, R55, 0x10000, RZ ;  /* 0x0001000037377824 */ /* 0x000fe400078e00ff */
[----:B------:R-:W-:Y:S01]  /*1880*/  FFMA.FTZ R52, R86, R85, R95 ;  /* 0x0000005556347223 */ /* 0x000fe2000001005f */
[----:B------:R-:W-:Y:S01]  /*1890*/  SHF.L.U32 R97, R54, 0x10, RZ ;  /* 0x0000001036617819 */ /* 0x000fe200000006ff */
[----:B------:R-:W-:Y:S01]  /*18a0*/  FFMA.FTZ R93, R0, R4, R93 ;  /* 0x00000004005d7223 */ /* 0x000fe2000001005d */
[----:B------:R-:W-:Y:S01]  /*18b0*/  SHF.L.U32 R57, R58, 0x10, RZ ;  /* 0x000000103a397819 */ /* 0x000fe200000006ff */
[----:B------:R-:W-:Y:S01]  /*18c0*/  FFMA.FTZ R85, R84, R55, R53 ;  /* 0x0000003754557223 */ /* 0x000fe20000010035 */
[----:B------:R-:W-:Y:S01]  /*18d0*/  FFMA.FTZ R95, R91, R56, R52 ;  /* 0x000000385b5f7223 */ /* 0x000fe20000010034 */
[----:B------:R-:W-:Y:S01]  /*18e0*/  PRMT R58, R58, 0x7632, R58 ;  /* 0x000076323a3a7816 */ /* 0x000fe2000000003a */
[----:B------:R-:W-:Y:S01]  /*18f0*/  FFMA.FTZ R97, R82, R97, R93 ;  /* 0x0000006152617223 */ /* 0x000fe2000001005d */
[C---:B------:R-:W-:Y:S01]  /*1900*/  PRMT R53, R5.reuse, 0x7632, R53 ;  /* 0x0000763205357816 */ /* 0x040fe20000000035 */
[----:B------:R-:W-:-:S02]  /*1910*/  IMAD.U32 R55, R5, 0x10000, RZ ;  /* 0x0001000005377824 */ /* 0x000fc400078e00ff */
        /* <DEDUP_REMOVED lines=9> */
[----:B------:R-:W4:Y:S01]  /*19b0*/  LDG.E.128 R52, desc[UR6][R2.64+0x2800] ;  /* 0x0028000602347981 */ /* 0x000f22000c1e1d00 */
[C---:B-----5:R-:W-:Y:S01]  /*19c0*/  PRMT R88, R8.reuse, 0x7632, R88 ;  /* 0x0000763208587816 */ /* 0x060fe20000000058 */
[----:B------:R-:W-:-:S02]  /*19d0*/  IMAD.U32 R8, R8, 0x10000, RZ ;  /* 0x0001000008087824 */ /* 0x000fc400078e00ff */
[----:B------:R-:W5:Y:S01]  /*19e0*/  LDG.E.128 R56, desc[UR6][R40.64+0x2800] ;  /* 0x0028000628387981 */ /* 0x000f62000c1e1d00 */
        /* <DEDUP_REMOVED lines=16> */
[----:B------:R-:W-:Y:S01]  /*1af0*/  SHF.L.U32 R91, R7, 0x10, RZ ;  /* 0x00000010075b7819 */ /* 0x000fe200000006ff */
[----:B------:R-:W-:Y:S01]  /*1b00*/  FFMA.FTZ R9, R80, R9, R93 ;  /* 0x0000000950097223 */ /* 0x000fe2000001005d */
[----:B------:R-:W-:Y:S01]  /*1b10*/  FFMA.FTZ R89, R84, R89, R5 ;  /* 0x0000005954597223 */ /* 0x000fe20000010005 */
[----:B------:R-:W-:Y:S01]  /*1b20*/  SHF.L.U32 R8, R20, 0x10, RZ ;  /* 0x0000001014087819 */ /* 0x000fe200000006ff */
[----:B------:R-:W-:Y:S01]  /*1b30*/  IMAD.U32 R93, R10, 0x10000, RZ ;  /* 0x000100000a5d7824 */ /* 0x000fe200078e00ff */
[----:B------:R-:W5:Y:S01]  /*1b40*/  LDG.E.128 R4, desc[UR6][R2.64+0x6000] ;  /* 0x0060000602047981 */ /* 0x000f62000c1e1d00 */
[----:B------:R-:W-:Y:S02]  /*1b50*/  SHF.L.U32 R0, R12, 0x10, RZ ;  /* 0x000000100c007819 */ /* 0x000fe400000006ff */
[----:B------:R-:W-:Y:S02]  /*1b60*/  PRMT R20, R20, 0x7632, R20 ;  /* 0x0000763214147816 */ /* 0x000fe40000000014 */
[----:B------:R-:W-:Y:S01]  /*1b70*/  PRMT R88, R12, 0x7632, R88 ;  /* 0x000076320c587816 */ /* 0x000fe20000000058 */
[----:B------:R-:W-:Y:S01]  /*1b80*/  FFMA.FTZ R91, R84, R91, R9 ;  /* 0x0000005b545b7223 */ /* 0x000fe20000010009 */
[----:B------:R-:W-:Y:S01]  /*1b90*/  FFMA.FTZ R90, R90, R93, R95 ;  /* 0x0000005d5a5a7223 */ /* 0x000fe2000001005f */
[----:B------:R-:W-:Y:S01]  /*1ba0*/  SHF.L.U32 R9, R20, 0x10, RZ ;  /* 0x0000001014097819 */ /* 0x000fe200000006ff */
[----:B------:R-:W-:Y:S01]  /*1bb0*/  FFMA.FTZ R93, R0, R8, R87 ;  /* 0x00000008005d7223 */ /* 0x000fe20000010057 */
[----:B------:R-:W-:Y:S01]  /*1bc0*/  IMAD.U32 R88, R88, 0x10000, RZ ;  /* 0x0001000058587824 */ /* 0x000fe200078e00ff */
[----:B------:R-:W-:-:S02]  /*1bd0*/  PRMT R10, R10, 0x7632, R10 ;  /* 0x000076320a0a7816 */ /* 0x000fc4000000000a */
[C---:B------:R-:W-:Y:S01]  /*1be0*/  PRMT R8, R21.reuse, 0x7632, R8 ;  /* 0x0000763215087816 */ /* 0x040fe20000000008 */
[----:B------:R-:W-:Y:S01]  /*1bf0*/  FFMA.FTZ R9, R88, R9, R93 ;  /* 0x0000000958097223 */ /* 0x000fe2000001005d */
[----:B------:R-:W-:Y:S02]  /*1c00*/  SHF.L.U32 R21, R21, 0x10, RZ ;  /* 0x0000001015157819 */ /* 0x000fe400000006ff */
[C---:B------:R-:W-:Y:S02]  /*1c10*/  PRMT R87, R13.reuse, 0x7632, R87 ;  /* 0x000076320d577816 */ /* 0x040fe40000000057 */
[----:B------:R-:W-:Y:S02]  /*1c20*/  SHF.L.U32 R86, R13, 0x10, RZ ;  /* 0x000000100d567819 */ /* 0x000fe400000006ff */
[----:B------:R-:W-:Y:S01]  /*1c30*/  SHF.L.U32 R10, R10, 0x10, RZ ;  /* 0x000000100a0a7819 */ /* 0x000fe200000006ff */
        /* <DEDUP_REMOVED lines=8> */
[----:B------:R-:W-:Y:S01]  /*1cc0*/  IMAD.U32 R21, R22, 0x10000, RZ ;  /* 0x0001000016157824 */ /* 0x000fe200078e00ff */
[----:B------:R-:W-:-:S02]  /*1cd0*/  PRMT R12, R11, 0x7632, R12 ;  /* 0x000076320b0c7816 */ /* 0x000fc4000000000c */
[----:B------:R-:W-:Y:S01]  /*1ce0*/  SHF.L.U32 R13, R11, 0x10, RZ ;  /* 0x000000100b0d7819 */ /* 0x000fe200000006ff */
[----:B------:R-:W-:Y:S01]  /*1cf0*/  FFMA.FTZ R97, R0, R82, R83 ;  /* 0x0000005200617223 */ /* 0x000fe20000010053 */
[----:B------:R-:W5:Y:S01]  /*1d00*/  LDG.E.128 R8, desc[UR6][R2.64+0x9800] ;  /* 0x0098000602087981 */ /* 0x000f62000c1e1d00 */
[----:B------:R-:W-:Y:S01]  /*1d10*/  SHF.L.U32 R95, R36, 0x10, RZ ;  /* 0x00000010245f7819 */ /* 0x000fe200000006ff */
[----:B------:R-:W-:Y:S01]  /*1d20*/  FFMA.FTZ R21, R90, R21, R93 ;  /* 0x000000155a157223 */ /* 0x000fe2000001005d */
[----:B------:R-:W-:Y:S02]  /*1d30*/  PRMT R20, R22, 0x7632, R20 ;  /* 0x0000763216147816 */ /* 0x000fe40000000014 */
[----:B------:R-:W-:Y:S01]  /*1d40*/  PRMT R92, R14, 0x7632, R92 ;  /* 0x000076320e5c7816 */ /* 0x000fe2000000005c */
[----:B------:R-:W-:Y:S01]  /*1d50*/  FFMA.FTZ R95, R88, R95, R97 ;  /* 0x0000005f585f7223 */ /* 0x000fe20000010061 */
[C---:B------:R-:W-:Y:S02]  /*1d60*/  SHF.L.U32 R93, R37.reuse, 0x10, RZ ;  /* 0x00000010255d7819 */ /* 0x040fe400000006ff */
[----:B------:R-:W-:Y:S01]  /*1d70*/  SHF.L.U32 R83, R20, 0x10, RZ ;  /* 0x0000001014537819 */ /* 0x000fe200000006ff */
[----:B------:R-:W-:Y:S01]  /*1d80*/  IMAD.U32 R92, R92, 0x10000, RZ ;  /* 0x000100005c5c7824 */ /* 0x000fe200078e00ff */
[----:B------:R-:W-:Y:S01]  /*1d90*/  PRMT R37, R37, 0x7632, R37 ;  /* 0x0000763225257816 */ /* 0x000fe20000000025 */
[----:B------:R-:W-:Y:S01]  /*1da0*/  FFMA.FTZ R36, R86, R93, R95 ;  /* 0x0000005d56247223 */ /* 0x000fe2000001005f */
[----:B------:R-:W-:Y:S01]  /*1db0*/  SHF.L.U32 R95, R12, 0x10, RZ ;  /* 0x000000100c5f7819 */ /* 0x000fe200000006ff */
[----:B------:R-:W-:Y:S01]  /*1dc0*/  FFMA.FTZ R13, R80, R13, R81 ;  /* 0x0000000d500d7223 */ /* 0x000fe20000010051 */
[----:B------:R-:W-:Y:S01]  /*1dd0*/  FFMA.FTZ R20, R92, R83, R21 ;  /* 0x000000535c147223 */ /* 0x000fe20000010015 */
[C---:B------:R-:W-:Y:S01]  /*1de0*/  PRMT R12, R28.reuse, 0x7632, R12 ;  /* 0x000076321c0c7816 */ /* 0x040fe2000000000c */
[----:B------:R-:W5:Y:S01]  /*1df0*/  LDG.E.128 R80, desc[UR6][R2.64+0xd000] ;  /* 0x00d0000602507981 */ /* 0x000f62000c1e1d00 */
[----:B------:R-:W-:-:S02]  /*1e00*/  SHF.L.U32 R28, R28, 0x10, RZ ;  /* 0x000000101c1c7819 */ /* 0x000fc400000006ff */
[----:B------:R-:W-:Y:S02]  /*1e10*/  SHF.L.U32 R14, R23, 0x10, RZ ;  /* 0x00000010170e7819 */ /* 0x000fe400000006ff */
[----:B------:R-:W-:Y:S01]  /*1e20*/  SHF.L.U32 R93, R15, 0x10, RZ ;  /* 0x000000100f5d7819 */ /* 0x000fe200000006ff */
[----:B------:R-:W-:Y:S02]  /*1e30*/  IMAD.U32 R22, R37, 0x10000, RZ ;  /* 0x0001000025167824 */ /* 0x000fe400078e00ff */
[----:B------:R-:W-:Y:S01]  /*1e40*/  FFMA.FTZ R95, R84, R95, R13 ;  /* 0x0000005f545f7223 */ /* 0x000fe2000001000d */
[----:B------:R-:W-:Y:S01]  /*1e50*/  SHF.L.U32 R13, R12, 0x10, RZ ;  /* 0x000000100c0d7819 */ /* 0x000fe200000006ff */
[----:B------:R-:W-:Y:S01]  /*1e60*/  FFMA.FTZ R85, R0, R28, R85 ;  /* 0x0000001c00557223 */ /* 0x000fe20000010055 */
[----:B------:R-:W-:Y:S01]  /*1e70*/  PRMT R94, R15, 0x7632, R94 ;  /* 0x000076320f5e7816 */ /* 0x000fe2000000005e */
[----:B------:R-:W-:Y:S01]  /*1e80*/  FFMA.FTZ R15, R93, R14, R20 ;  /* 0x0000000e5d0f7223 */ /* 0x000fe20000010014 */
[----:B------:R-:W-:-:S02]  /*1e90*/  IMAD.U32 R21, R38, 0x10000, RZ ;  /* 0x0001000026157824 */ /* 0x000fc400078e00ff */
[----:B------:R-:W-:Y:S01]  /*1ea0*/  FFMA.FTZ R37, R87, R22, R36 ;  /* 0x0000001657257223 */ /* 0x000fe20000010024 */
[----:B------:R-:W-:Y:S02]  /*1eb0*/  PRMT R38, R38, 0x7632, R38 ;  /* 0x0000763226267816 */ /* 0x000fe40000000026 */
[C---:B------:R-:W-:Y:S01]  /*1ec0*/  PRMT R20, R29.reuse, 0x7632, R20 ;  /* 0x000076321d147816 */ /* 0x040fe20000000014 */
[----:B------:R-:W-:Y:S01]  /*1ed0*/  FFMA.FTZ R85, R88, R13, R85 ;  /* 0x0000000d58557223 */ /* 0x000fe20000010055 */
[----:B------:R-:W-:Y:S01]  /*1ee0*/  SHF.L.U32 R29, R29, 0x10, RZ ;  /* 0x000000101d1d7819 */ /* 0x000fe200000006ff */
[----:B------:R-:W-:Y:S01]  /*1ef0*/  FFMA.FTZ R37, R90, R21, R37 ;  /* 0x000000155a257223 */ /* 0x000fe20000010025 */
[----:B------:R-:W-:Y:S01]  /*1f00*/  PRMT R23, R23, 0x7632, R23 ;  /* 0x0000763217177816 */ /* 0x000fe20000000017 */
[----:B------:R-:W-:Y:S01]  /*1f10*/  IMAD.U32 R21, R38, 0x10000, RZ ;  /* 0x0001000026157824 */ /* 0x000fe200078e00ff */
[----:B------:R-:W-:Y:S01]  /*1f20*/  SHF.L.U32 R20, R20, 0x10, RZ ;  /* 0x0000001014147819 */ /* 0x000fe200000006ff */
[----:B------:R-:W-:Y:S01]  /*1f30*/  FFMA.FTZ R22, R86, R29, R85 ;  /* 0x0000001d56167223 */ /* 0x000fe20000010055 */
[----:B------:R-:W-:-:S02]  /*1f40*/  SHF.L.U32 R23, R23, 0x10, RZ ;  /* 0x0000001017177819 */ /* 0x000fc400000006ff */
[----:B------:R-:W-:Y:S02]  /*1f50*/  SHF.L.U32 R94, R94, 0x10, RZ ;  /* 0x000000105e5e7819 */ /* 0x000fe400000006ff */
[----:B------:R-:W-:Y:S01]  /*1f60*/  PRMT R29, R32, 0x7632, R29 ;  /* 0x00007632201d7816 */ /* 0x000fe2000000001d */
[----:B------:R-:W-:Y:S01]  /*1f70*/  FFMA.FTZ R38, R92, R21, R37 ;  /* 0x000000155c267223 */ /* 0x000fe20000010025 */
[----:B------:R-:W-:Y:S01]  /*1f80*/  SHF.L.U32 R32, R32, 0x10, RZ ;  /* 0x0000001020207819 */ /* 0x000fe200000006ff */
[C---:B------:R-:W-:Y:S01]  /*1f90*/  IMAD.U32 R37, R30.reuse, 0x10000, RZ ;  /* 0x000100001e257824 */ /* 0x040fe200078e00ff */
[C---:B------:R-:W-:Y:S02]  /*1fa0*/  PRMT R28, R39.reuse, 0x7632, R28 ;  /* 0x00007632271c7816 */ /* 0x040fe4000000001c */
[----:B------:R-:W-:Y:S01]  /*1fb0*/  SHF.L.U32 R36, R39, 0x10, RZ ;  /* 0x0000001027247819 */ /* 0x000fe200000006ff */
[----:B------:R-:W-:Y:S01]  /*1fc0*/  FFMA.FTZ R39, R87, R20, R22 ;  /* 0x0000001457277223 */ /* 0x000fe20000010016 */
[----:B------:R-:W-:Y:S01]  /*1fd0*/  PRMT R30, R30, 0x7632, R30 ;  /* 0x000076321e1e7816 */ /* 0x000fe2000000001e */
[----:B------:R-:W-:Y:S01]  /*1fe0*/  FFMA.FTZ R84, R94, R23, R15 ;  /* 0x000000175e547223 */ /* 0x000fe2000001000f */
[----:B------:R-:W-:Y:S01]  /*1ff0*/  SHF.L.U32 R85, R29, 0x10, RZ ;  /* 0x000000101d557819 */ /* 0x000fe200000006ff */
[----:B------:R-:W5:Y:S01]  /*2000*/  LDG.E.128 R12, desc[UR6][R2.64+0x10800] ;  /* 0x01080006020c7981 */ /* 0x000f62000c1e1d00 */
[----:B------:R-:W-:Y:S01]  /*2010*/  FFMA.FTZ R89, R0, R32, R89 ;  /* 0x0000002000597223 */ /* 0x000fe20000010059 */
[----:B------:R-:W-:Y:S01]  /*2020*/  FFMA.FTZ R39, R90, R37, R39 ;  /* 0x000000255a277223 */ /* 0x000fe20000010027 */
[----:B------:R-:W-:Y:S01]  /*2030*/  SHF.L.U32 R37, R30, 0x10, RZ ;  /* 0x000000101e257819 */ /* 0x000fe200000006ff */
[----:B------:R-:W5:Y:S01]  /*2040*/  LDG.E.128 R20, desc[UR6][R2.64+0x14000] ;  /* 0x0140000602147981 */ /* 0x000f62000c1e1d00 */
[C---:B------:R-:W-:Y:S01]  /*2050*/  PRMT R32, R33.reuse, 0x7632, R32 ;  /* 0x0000763221207816 */ /* 0x040fe20000000020 */
[----:B------:R-:W-:Y:S01]  /*2060*/  FFMA.FTZ R89, R88, R85, R89 ;  /* 0x0000005558597223 */ /* 0x000fe20000010059 */
[----:B------:R-:W-:Y:S01]  /*2070*/  SHF.L.U32 R33, R33, 0x10, RZ ;  /* 0x0000001021217819 */ /* 0x000fe200000006ff */
[----:B------:R-:W-:Y:S01]  /*2080*/  IMAD.U32 R85, R28, 0x10000, RZ ;  /* 0x000100001c557824 */ /* 0x000fe200078e00ff */
[----:B------:R-:W-:Y:S01]  /*2090*/  SHF.L.U32 R28, R31, 0x10, RZ ;  /* 0x000000101f1c7819 */ /* 0x000fe200000006ff */
[C---:B------:R-:W-:Y:S01]  /*20a0*/  FFMA.FTZ R29, R93.reuse, R36, R38 ;  /* 0x000000245d1d7223 */ /* 0x040fe20000010026 */
[----:B------:R-:W-:Y:S01]  /*20b0*/  FFMA.FTZ R30, R92, R37, R39 ;  /* 0x000000255c1e7223 */ /* 0x000fe20000010027 */
[----:B------:R-:W-:Y:S01]  /*20c0*/  SHF.L.U32 R32, R32, 0x10, RZ ;  /* 0x0000001020207819 */ /* 0x000fe200000006ff */
[----:B------:R-:W-:Y:S01]  /*20d0*/  FFMA.FTZ R36, R86, R33, R89 ;  /* 0x0000002156247223 */ /* 0x000fe20000010059 */
[----:B------:R-:W-:Y:S01]  /*20e0*/  FFMA.FTZ R85, R94, R85, R29 ;  /* 0x000000555e557223 */ /* 0x000fe2000001001d */
[----:B------:R-:W-:Y:S01]  /*20f0*/  FFMA.FTZ R89, R93, R28, R30 ;  /* 0x0000001c5d597223 */ /* 0x000fe2000001001e */
[C---:B------:R-:W-:Y:S01]  /*2100*/  PRMT R28, R34.reuse, 0x7632, R28 ;  /* 0x00007632221c7816 */ /* 0x040fe2000000001c */
[----:B------:R-:W-:Y:S01]  /*2110*/  FFMA.FTZ R37, R87, R32, R36 ;  /* 0x0000002057257223 */ /* 0x000fe20000010024 */
[----:B------:R-:W-:-:S02]  /*2120*/  SHF.L.U32 R29, R34, 0x10, RZ ;  /* 0x00000010221d7819 */ /* 0x000fc400000006ff */
[----:B------:R-:W-:Y:S02]  /*2130*/  SHF.L.U32 R33, R28, 0x10, RZ ;  /* 0x000000101c217819 */ /* 0x000fe400000006ff */
[----:B------:R-:W-:Y:S01]  /*2140*/  PRMT R30, R16, 0x7632, R30 ;  /* 0x00007632101e7816 */ /* 0x000fe2000000001e */
[----:B------:R-:W-:Y:S01]  /*2150*/  FFMA.FTZ R29, R90, R29, R37 ;  /* 0x0000001d5a1d7223 */ /* 0x000fe20000010025 */
[----:B------:R-:W-:Y:S01]  /*2160*/  IMAD.U32 R16, R16, 0x10000, RZ ;  /* 0x0001000010107824 */ /* 0x000fe200078e00ff */
[----:B------:R-:W-:Y:S02]  /*2170*/  PRMT R31, R31, 0x7632, R31 ;  /* 0x000076321f1f7816 */ /* 0x000fe4000000001f */
[----:B------:R-:W-:Y:S01]  /*2180*/  SHF.L.U32 R37, R30, 0x10, RZ ;  /* 0x000000101e257819 */ /* 0x000fe200000006ff */
[----:B------:R-:W-:Y:S01]  /*2190*/  FFMA.FTZ R32, R92, R33, R29 ;  /* 0x000000215c207223 */ /* 0x000fe2000001001d */
[----:B------:R-:W-:Y:S01]  /*21a0*/  FFMA.FTZ R91, R0, R16, R91 ;  /* 0x00000010005b7223 */ /* 0x000fe2000001005b */
[C---:B------:R-:W-:Y:S01]  /*21b0*/  IMAD.U32 R33, R17.reuse, 0x10000, RZ ;  /* 0x0001000011217824 */ /* 0x040fe200078e00ff */
[----:B------:R-:W-:-:S02]  /*21c0*/  PRMT R17, R17, 0x7632, R17 ;  /* 0x0000763211117816 */ /* 0x000fc40000000011 */
[C---:B------:R-:W-:Y:S02]  /*21d0*/  PRMT R96, R24.reuse, 0x7632, R96 ;  /* 0x0000763218607816 */ /* 0x040fe40000000060 */
[----:B------:R-:W-:Y:S01]  /*21e0*/  SHF.L.U32 R97, R24, 0x10, RZ ;  /* 0x0000001018617819 */ /* 0x000fe200000006ff */
[----:B------:R-:W-:Y:S01]  /*21f0*/  FFMA.FTZ R91, R88, R37, R91 ;  /* 0x00000025585b7223 */ /* 0x000fe2000001005b */
[----:B------:R-:W-:Y:S01]  /*2200*/  SHF.L.U32 R31, R31, 0x10, RZ ;  /* 0x000000101f1f7819 */ /* 0x000fe200000006ff */
[----:B------:R0:W5:Y:S01]  /*2210*/  LDG.E.128 R36, desc[UR6][R40.64+0x3000] ;  /* 0x0030000628247981 */ /* 0x000162000c1e1d00 */
[----:B------:R-:W-:Y:S01]  /*2220*/  SHF.L.U32 R24, R17, 0x10, RZ ;  /* 0x0000001011187819 */ /* 0x000fe200000006ff */
[----:B------:R-:W-:Y:S02]  /*2230*/  IMAD.U32 R17, R96, 0x10000, RZ ;  /* 0x0001000060117824 */ /* 0x000fe400078e00ff */
[----:B------:R-:W-:Y:S01]  /*2240*/  FFMA.FTZ R97, R0, R97, R95 ;  /* 0x0000006100617223 */ /* 0x000fe2000001005f */
[----:B------:R-:W-:Y:S01]  /*2250*/  FFMA.FTZ R89, R94, R31, R89 ;  /* 0x0000001f5e597223 */ /* 0x000fe20000010059 */
[----:B------:R-:W-:Y:S01]  /*2260*/  FFMA.FTZ R34, R86, R33, R91 ;  /* 0x0000002156227223 */ /* 0x000fe2000001005b */
[----:B------:R-:W-:Y:S01]  /*2270*/  SHF.L.U32 R16, R35, 0x10, RZ ;  /* 0x0000001023107819 */ /* 0x000fe200000006ff */
[----:B------:R-:W5:Y:S01]  /*2280*/  LDG.E.128 R28, desc[UR6][R2.64+0x3000] ;  /* 0x00300006021c7981 */ /* 0x000f62000c1e1d00 */
[----:B------:R-:W-:Y:S01]  /*2290*/  FFMA.FTZ R97, R88, R17, R97 ;  /* 0x0000001158617223 */ /* 0x000fe20000010061 */
[C---:B------:R-:W-:Y:S01]  /*22a0*/  SHF.L.U32 R17, R18.reuse, 0x10, RZ ;  /* 0x0000001012117819 */ /* 0x040fe200000006ff */
[----:B------:R-:W-:Y:S01]  /*22b0*/  FFMA.FTZ R95, R87, R24, R34 ;  /* 0x00000018575f7223 */ /* 0x000fe20000010022 */
[----:B------:R-:W-:Y:S01]  /*22c0*/  FFMA.FTZ R91, R93, R16, R32 ;  /* 0x000000105d5b7223 */ /* 0x000fe20000010020 */
[----:B------:R-:W-:-:S02]  /*22d0*/  PRMT R18, R18, 0x7632, R18 ;  /* 0x0000763212127816 */ /* 0x000fc40000000012 */
[C---:B------:R-:W-:Y:S01]  /*22e0*/  PRMT R16, R25.reuse, 0x7632, R16 ;  /* 0x0000763219107816 */ /* 0x040fe20000000010 */
[----:B------:R-:W-:Y:S01]  /*22f0*/  FFMA.FTZ R95, R90, R17, R95 ;  /* 0x000000115a5f7223 */ /* 0x000fe2000001005f */
[----:B------:R-:W-:Y:S02]  /*2300*/  SHF.L.U32 R25, R25, 0x10, RZ ;  /* 0x0000001019197819 */ /* 0x000fe400000006ff */
[----:B------:R-:W-:Y:S01]  /*2310*/  SHF.L.U32 R17, R18, 0x10, RZ ;  /* 0x0000001012117819 */ /* 0x000fe200000006ff */
[----:B0-----:R-:W-:Y:S01]  /*2320*/  IMAD.U32 R40, R16, 0x10000, RZ ;  /* 0x0001000010287824 */ /* 0x001fe200078e00ff */
[C---:B------:R-:W-:Y:S01]  /*2330*/  PRMT R16, R19.reuse, 0x7632, R16 ;  /* 0x0000763213107816 */ /* 0x040fe20000000010 */
        /* <DEDUP_REMOVED lines=11> */
[----:B------:R-:W-:Y:S02]  /*23f0*/  FFMA.FTZ R41, R90, R41, R87 ;  /* 0x000000295a297223 */ /* 0x000fe40000010057 */
[----:B------:R-:W-:Y:S01]  /*2400*/  FFMA.FTZ R40, R94, R19, R18 ;  /* 0x000000135e287223 */ /* 0x000fe20000010012 */
[----:B------:R-:W-:Y:S02]  /*2410*/  SHF.L.U32 R17, R0, 0x10, RZ ;  /* 0x0000001000117819 */ /* 0x000fe400000006ff */
[----:B------:R-:W-:Y:S01]  /*2420*/  PRMT R19, R44, 0x7632, R19 ;  /* 0x000076322c137816 */ /* 0x000fe20000000013 */
[----:B------:R-:W-:Y:S01]  /*2430*/  FFMA.FTZ R92, R92, R25, R41 ;  /* 0x000000195c5c7223 */ /* 0x000fe20000010029 */
[----:B------:R-:W-:Y:S01]  /*2440*/  SHF.L.U32 R44, R44, 0x10, RZ ;  /* 0x000000102c2c7819 */ /* 0x000fe200000006ff */
[C---:B------:R-:W-:Y:S01]  /*2450*/  IMAD.U32 R41, R48.reuse, 0x10000, RZ ;  /* 0x0001000030297824 */ /* 0x040fe200078e00ff */
[----:B------:R-:W-:-:S02]  /*2460*/  PRMT R86, R48, 0x7632, R86 ;  /* 0x0000763230567816 */ /* 0x000fc40000000056 */
        /* <DEDUP_REMOVED lines=14> */
[----:B------:R-:W-:Y:S01]  /*2550*/  SHF.L.U32 R45, R45, 0x10, RZ ;  /* 0x000000102d2d7819 */ /* 0x000fe200000006ff */
[----:B------:R-:W5:Y:S01]  /*2560*/  LDG.E.128 R16, desc[UR6][R2.64+0xa000] ;  /* 0x00a0000602107981 */ /* 0x000f62000c1e1d00 */
[----:B------:R-:W-:Y:S01]  /*2570*/  SHF.L.U32 R90, R90, 0x10, RZ ;  /* 0x000000105a5a7819 */ /* 0x000fe200000006ff */
[----:B------:R-:W-:Y:S01]  /*2580*/  FFMA.FTZ R25, R84, R25, R27 ;  /* 0x0000001954197223 */ /* 0x000fe2000001001b */
[C---:B------:R-:W-:Y:S01]  /*2590*/  PRMT R24, R50.reuse, 0x7632, R24 ;  /* 0x0000763232187816 */ /* 0x040fe20000000018 */
[----:B------:R-:W-:Y:S01]  /*25a0*/  IMAD.U32 R88, R50, 0x10000, RZ ;  /* 0x0001000032587824 */ /* 0x000fe200078e00ff */
[----:B------:R-:W-:Y:S01]  /*25b0*/  SHF.L.U32 R27, R46, 0x10, RZ ;  /* 0x000000102e1b7819 */ /* 0x000fe200000006ff */
[--C-:B------:R-:W-:Y:S01]  /*25c0*/  FFMA.FTZ R49, R90, R45, R25.reuse ;  /* 0x0000002d5a317223 */ /* 0x100fe20000010019 */
[----:B------:R-:W-:-:S02]  /*25d0*/  PRMT R25, R46, 0x7632, R25 ;  /* 0x000076322e197816 */ /* 0x000fc40000000019 */
[C---:B------:R-:W-:Y:S02]  /*25e0*/  PRMT R46, R72.reuse, 0x7632, R46 ;  /* 0x00007632482e7816 */ /* 0x040fe4000000002e */
[----:B------:R-:W-:Y:S01]  /*25f0*/  SHF.L.U32 R48, R72, 0x10, RZ ;  /* 0x0000001048307819 */ /* 0x000fe200000006ff */
[----:B------:R-:W-:Y:S01]  /*2600*/  IMAD.U32 R45, R25, 0x10000, RZ ;  /* 0x00010000192d7824 */ /* 0x000fe200078e00ff */
[C---:B------:R-:W-:Y:S01]  /*2610*/  PRMT R44, R51.reuse, 0x7632, R44 ;  /* 0x00007632332c7816 */ /* 0x040fe2000000002c */
[----:B------:R-:W-:Y:S01]  /*2620*/  FFMA.FTZ R49, R88, R27, R49 ;  /* 0x0000001b58317223 */ /* 0x000fe20000010031 */
[----:B------:R-:W-:Y:S02]  /*2630*/  SHF.L.U32 R87, R51, 0x10, RZ ;  /* 0x0000001033577819 */ /* 0x000fe400000006ff */
[----:B------:R-:W-:Y:S01]  /*2640*/  SHF.L.U32 R72, R24, 0x10, RZ ;  /* 0x0000001018487819 */ /* 0x000fe200000006ff */
[----:B------:R-:W-:Y:S01]  /*2650*/  FFMA.FTZ R85, R41, R48, R85 ;  /* 0x0000003029557223 */ /* 0x000fe20000010055 */
[----:B------:R-:W-:Y:S01]  /*2660*/  SHF.L.U32 R51, R46, 0x10, RZ ;  /* 0x000000102e337819 */ /* 0x000fe200000006ff */
[----:B------:R-:W5:Y:S02]  /*2670*/  LDG.E.128 R24, desc[UR6][R2.64+0xd800] ;  /* 0x00d8000602187981 */ /* 0x000f64000c1e1d00 */
[----:B------:R-:W-:Y:S01]  /*2680*/  FFMA.FTZ R48, R72, R45, R49 ;  /* 0x0000002d48307223 */ /* 0x000fe20000010031 */
[----:B------:R-:W-:-:S02]  /*2690*/  IMAD.U32 R45, R73, 0x10000, RZ ;  /* 0x00010000492d7824 */ /* 0x000fc400078e00ff */
[----:B------:R-:W-:Y:S01]  /*26a0*/  FFMA.FTZ R51, R86, R51, R85 ;  /* 0x0000003356337223 */ /* 0x000fe20000010055 */
[----:B------:R-:W-:-:S03]  /*26b0*/  PRMT R73, R73, 0x7632, R73 ;  /* 0x0000763249497816 */ /* 0x000fc60000000049 */
[----:B------:R-:W-:Y:S01]  /*26c0*/  FFMA.FTZ R85, R84, R45, R51 ;  /* 0x0000002d54557223 */ /* 0x000fe20000010033 */
[----:B------:R-:W-:Y:S02]  /*26d0*/  SHF.L.U32 R45, R73, 0x10, RZ ;  /* 0x00000010492d7819 */ /* 0x000fe400000006ff */
[C---:B------:R-:W-:Y:S02]  /*26e0*/  SHF.L.U32 R46, R47.reuse, 0x10, RZ ;  /* 0x000000102f2e7819 */ /* 0x040fe400000006ff */
[----:B------:R-:W-:Y:S01]  /*26f0*/  PRMT R47, R47, 0x7632, R47 ;  /* 0x000076322f2f7816 */ /* 0x000fe2000000002f */
[C---:B------:R-:W-:Y:S01]  /*2700*/  IMAD.U32 R51, R74.reuse, 0x10000, RZ ;  /* 0x000100004a337824 */ /* 0x040fe200078e00ff */
[----:B------:R-:W-:Y:S01]  /*2710*/  PRMT R49, R74, 0x7632, R49 ;  /* 0x000076324a317816 */ /* 0x000fe20000000031 */
[----:B------:R-:W-:Y:S01]  /*2720*/  FFMA.FTZ R85, R90, R45, R85 ;  /* 0x0000002d5a557223 */ /* 0x000fe20000010055 */
[----:B------:R-:W-:Y:S01]  /*2730*/  FFMA.FTZ R50, R87, R46, R48 ;  /* 0x0000002e57327223 */ /* 0x000fe20000010030 */
[----:B------:R-:W-:-:S02]  /*2740*/  SHF.L.U32 R48, R47, 0x10, RZ ;  /* 0x000000102f307819 */ /* 0x000fc400000006ff */
[----:B------:R-:W-:Y:S01]  /*2750*/  SHF.L.U32 R73, R44, 0x10, RZ ;  /* 0x000000102c497819 */ /* 0x000fe200000006ff */
[----:B------:R-:W-:Y:S01]  /*2760*/  FFMA.FTZ R51, R88, R51, R85 ;  /* 0x0000003358337223 */ /* 0x000fe20000010055 */
[----:B------:R-:W5:Y:S01]  /*2770*/  LDG.E.128 R44, desc[UR6][R2.64+0x11000] ;  /* 0x01100006022c7981 */ /* 0x000f62000c1e1d00 */
[----:B------:R-:W-:Y:S02]  /*2780*/  SHF.L.U32 R49, R49, 0x10, RZ ;  /* 0x0000001031317819 */ /* 0x000fe400000006ff */
[----:B------:R-:W-:Y:S01]  /*2790*/  FFMA.FTZ R74, R73, R48, R50 ;  /* 0x00000030494a7223 */ /* 0x000fe20000010032 */
[----:B------:R-:W-:Y:S02]  /*27a0*/  SHF.L.U32 R48, R75, 0x10, RZ ;  /* 0x000000104b307819 */ /* 0x000fe400000006ff */
[----:B------:R-:W-:-:S04]  /*27b0*/  FFMA.FTZ R50, R72, R49, R51 ;  /* 0x0000003148327223 */ /* 0x000fc80000010033 */
[----:B------:R-:W-:Y:S02]  /*27c0*/  FFMA.FTZ R92, R87, R48, R50 ;  /* 0x00000030575c7223 */ /* 0x000fe40000010032 */
[----:B------:R0:W5:Y:S01]  /*27d0*/  LDG.E.128 R48, desc[UR6][R2.64+0x14800] ;  /* 0x0148000602307981 */ /* 0x000162000c1e1d00 */
[C---:B------:R-:W-:Y:S02]  /*27e0*/  PRMT R85, R64.reuse, 0x7632, R85 ;  /* 0x0000763240557816 */ /* 0x040fe40000000055 */
[----:B------:R-:W-:Y:S02]  /*27f0*/  SHF.L.U32 R64, R64, 0x10, RZ ;  /* 0x0000001040407819 */ /* 0x000fe400000006ff */
[----:B------:R-:W-:Y:S01]  /*2800*/  PRMT R75, R75, 0x7632, R75 ;  /* 0x000076324b4b7816 */ /* 0x000fe2000000004b */
[----:B------:R-:W-:Y:S02]  /*2810*/  IMAD.U32 R85, R85, 0x10000, RZ ;  /* 0x0001000055557824 */ /* 0x000fe400078e00ff */
[----:B------:R-:W-:Y:S01]  /*2820*/  FFMA.FTZ R89, R41, R64, R89 ;  /* 0x0000004029597223 */ /* 0x000fe20000010059 */
[----:B------:R-:W-:-:S02]  /*2830*/  SHF.L.U32 R64, R75, 0x10, RZ ;  /* 0x000000104b407819 */ /* 0x000fc400000006ff */
[C---:B------:R-:W-:Y:S01]  /*2840*/  SHF.L.U32 R75, R65.reuse, 0x10, RZ ;  /* 0x00000010414b7819 */ /* 0x040fe200000006ff */
[----:B------:R-:W-:Y:S01]  /*2850*/  FFMA.FTZ R85, R86, R85, R89 ;  /* 0x0000005556557223 */ /* 0x000fe20000010059 */
[----:B------:R-:W-:-:S03]  /*2860*/  PRMT R65, R65, 0x7632, R65 ;  /* 0x0000763241417816 */ /* 0x000fc60000000041 */
[----:B------:R-:W-:Y:S01]  /*2870*/  FFMA.FTZ R85, R84, R75, R85 ;  /* 0x0000004b54557223 */ /* 0x000fe20000010055 */
[----:B------:R-:W-:Y:S01]  /*2880*/  SHF.L.U32 R65, R65, 0x10, RZ ;  /* 0x0000001041417819 */ /* 0x000fe200000006ff */
[C---:B--2---:R-:W-:Y:S01]  /*2890*/  IMAD.U32 R91, R68.reuse, 0x10000, RZ ;  /* 0x00010000445b7824 */ /* 0x044fe200078e00ff */
[----:B------:R-:W-:Y:S02]  /*28a0*/  PRMT R89, R68, 0x7632, R89 ;  /* 0x0000763244597816 */ /* 0x000fe40000000059 */
[----:B------:R-:W-:Y:S01]  /*28b0*/  SHF.L.U32 R75, R66, 0x10, RZ ;  /* 0x00000010424b7819 */ /* 0x000fe200000006ff */
[----:B------:R-:W-:Y:S01]  /*28c0*/  FFMA.FTZ R65, R90, R65, R85 ;  /* 0x000000415a417223 */ /* 0x000fe20000010055 */
[----:B------:R-:W-:Y:S01]  /*28d0*/  PRMT R68, R66, 0x7632, R68 ;  /* 0x0000763242447816 */ /* 0x000fe20000000044 */
[----:B------:R-:W-:Y:S01]  /*28e0*/  FFMA.FTZ R91, R41, R91, R0 ;  /* 0x0000005b295b7223 */ /* 0x000fe20000010000 */
[----:B------:R-:W-:Y:S01]  /*28f0*/  SHF.L.U32 R89, R89, 0x10, RZ ;  /* 0x0000001059597819 */ /* 0x000fe200000006ff */
[----:B------:R-:W-:Y:S01]  /*2900*/  FFMA.FTZ R65, R88, R75, R65 ;  /* 0x0000004b58417223 */ /* 0x000fe20000010041 */
[----:B0-----:R-:W-:Y:S01]  /*2910*/  SHF.L.U32 R3, R68, 0x10, RZ ;  /* 0x0000001044037819 */ /* 0x001fe200000006ff */
[C---:B------:R-:W-:Y:S01]  /*2920*/  IMAD.U32 R75, R69.reuse, 0x10000, RZ ;  /* 0x00010000454b7824 */ /* 0x040fe200078e00ff */
[----:B------:R-:W-:Y:S01]  /*2930*/  PRMT R69, R69, 0x7632, R69 ;  /* 0x0000763245457816 */ /* 0x000fe20000000045 */
[----:B------:R-:W-:-:S02]  /*2940*/  FFMA.FTZ R89, R86, R89, R91 ;  /* 0x0000005956597223 */ /* 0x000fc4000001005b */
[----:B------:R-:W-:Y:S01]  /*2950*/  FFMA.FTZ R2, R72, R3, R65 ;  /* 0x0000000348027223 */ /* 0x000fe20000010041 */
[----:B------:R-:W-:Y:S01]  /*2960*/  SHF.L.U32 R69, R69, 0x10, RZ ;  /* 0x0000001045457819 */ /* 0x000fe200000006ff */
[----:B------:R-:W-:Y:S01]  /*2970*/  FFMA.FTZ R75, R84, R75, R89 ;  /* 0x0000004b544b7223 */ /* 0x000fe20000010059 */
[C---:B------:R-:W-:Y:S02]  /*2980*/  SHF.L.U32 R3, R60.reuse, 0x10, RZ ;  /* 0x000000103c037819 */ /* 0x040fe400000006ff */
[----:B------:R-:W-:Y:S01]  /*2990*/  PRMT R60, R60, 0x7632, R60 ;  /* 0x000076323c3c7816 */ /* 0x000fe2000000003c */
[----:B------:R-:W-:Y:S02]  /*29a0*/  FFMA.FTZ R69, R90, R69, R75 ;  /* 0x000000455a457223 */ /* 0x000fe4000001004b */
[----:B------:R-:W-:Y:S01]  /*29b0*/  FFMA.FTZ R75, R41, R3, R40 ;  /* 0x00000003294b7223 */ /* 0x000fe20000010028 */
[----:B------:R-:W-:Y:S01]  /*29c0*/  IMAD.U32 R3, R70, 0x10000, RZ ;  /* 0x0001000046037824 */ /* 0x000fe200078e00ff */
[----:B------:R-:W-:-:S02]  /*29d0*/  SHF.L.U32 R65, R60, 0x10, RZ ;  /* 0x000000103c417819 */ /* 0x000fc400000006ff */
[----:B------:R-:W-:Y:S01]  /*29e0*/  PRMT R70, R70, 0x7632, R70 ;  /* 0x0000763246467816 */ /* 0x000fe20000000046 */
[----:B------:R-:W-:Y:S01]  /*29f0*/  FFMA.FTZ R69, R88, R3, R69 ;  /* 0x0000000358457223 */ /* 0x000fe20000010045 */
[C---:B------:R-:W-:Y:S01]  /*2a00*/  PRMT R60, R61.reuse, 0x7632, R60 ;  /* 0x000076323d3c7816 */ /* 0x040fe2000000003c */
[----:B------:R-:W-:Y:S01]  /*2a10*/  FFMA.FTZ R75, R86, R65, R75 ;  /* 0x00000041564b7223 */ /* 0x000fe2000001004b */
[----:B------:R-:W-:Y:S01]  /*2a20*/  SHF.L.U32 R61, R61, 0x10, RZ ;  /* 0x000000103d3d7819 */ /* 0x000fe200000006ff */
[----:B------:R-:W-:Y:S01]  /*2a30*/  IMAD.U32 R3, R70, 0x10000, RZ ;  /* 0x0001000046037824 */ /* 0x000fe200078e00ff */
[----:B------:R-:W-:Y:S02]  /*2a40*/  SHF.L.U32 R0, R67, 0x10, RZ ;  /* 0x0000001043007819 */ /* 0x000fe400000006ff */
[C---:B---3--:R-:W-:Y:S02]  /*2a50*/  PRMT R66, R76.reuse, 0x7632, R66 ;  /* 0x000076324c427816 */ /* 0x048fe40000000042 */
[----:B------:R-:W-:Y:S01]  /*2a60*/  SHF.L.U32 R76, R76, 0x10, RZ ;  /* 0x000000104c4c7819 */ /* 0x000fe200000006ff */
[----:B------:R-:W-:Y:S01]  /*2a70*/  FFMA.FTZ R61, R84, R61, R75 ;  /* 0x0000003d543d7223 */ /* 0x000fe2000001004b */
[----:B------:R-:W-:Y:S01]  /*2a80*/  SHF.L.U32 R65, R60, 0x10, RZ ;  /* 0x000000103c417819 */ /* 0x000fe200000006ff */
[----:B------:R-:W-:Y:S01]  /*2a90*/  FFMA.FTZ R60, R72, R3, R69 ;  /* 0x00000003483c7223 */ /* 0x000fe20000010045 */
[----:B------:R-:W-:Y:S01]  /*2aa0*/  FFMA.FTZ R2, R87, R0, R2 ;  /* 0x0000000057027223 */ /* 0x000fe20000010002 */
        /* <DEDUP_REMOVED lines=8> */
[----:B------:R-:W-:-:S02]  /*2b30*/  SHF.L.U32 R65, R77, 0x10, RZ ;  /* 0x000000104d417819 */ /* 0x000fc400000006ff */
[----:B------:R-:W-:Y:S01]  /*2b40*/  PRMT R62, R62, 0x7632, R62 ;  /* 0x000076323e3e7816 */ /* 0x000fe2000000003e */
[----:B------:R-:W-:Y:S01]  /*2b50*/  FFMA.FTZ R3, R87, R0, R60 ;  /* 0x0000000057037223 */ /* 0x000fe2000001003c */
[----:B------:R-:W-:Y:S01]  /*2b60*/  PRMT R77, R77, 0x7632, R77 ;  /* 0x000076324d4d7816 */ /* 0x000fe2000000004d */
[----:B------:R-:W-:Y:S01]  /*2b70*/  FFMA.FTZ R61, R88, R41, R61 ;  /* 0x00000029583d7223 */ /* 0x000fe2000001003d */
[----:B------:R-:W-:Y:S01]  /*2b80*/  SHF.L.U32 R0, R67, 0x10, RZ ;  /* 0x0000001043007819 */ /* 0x000fe200000006ff */
[----:B------:R-:W-:Y:S01]  /*2b90*/  IMAD.U32 R40, R40, 0x10000, RZ ;  /* 0x0001000028287824 */ /* 0x000fe200078e00ff */
[----:B------:R-:W-:Y:S01]  /*2ba0*/  SHF.L.U32 R41, R62, 0x10, RZ ;  /* 0x000000103e297819 */ /* 0x000fe200000006ff */
[----:B------:R-:W-:Y:S01]  /*2bb0*/  FFMA.FTZ R69, R84, R65, R69 ;  /* 0x0000004154457223 */ /* 0x000fe20000010045 */
[----:B------:R-:W-:Y:S01]  /*2bc0*/  SHF.L.U32 R77, R77, 0x10, RZ ;  /* 0x000000104d4d7819 */ /* 0x000fe200000006ff */
[C---:B------:R-:W-:Y:S01]  /*2bd0*/  FFMA.FTZ R0, R73.reuse, R0, R2 ;  /* 0x0000000049007223 */ /* 0x040fe20000010002 */
[----:B------:R-:W-:Y:S01]  /*2be0*/  SHF.L.U32 R65, R78, 0x10, RZ ;  /* 0x000000104e417819 */ /* 0x000fe200000006ff */
[----:B------:R-:W-:Y:S01]  /*2bf0*/  FFMA.FTZ R2, R73, R40, R3 ;  /* 0x0000002849027223 */ /* 0x000fe20000010003 */
[----:B------:R-:W-:Y:S01]  /*2c00*/  FFMA.FTZ R60, R72, R41, R61 ;  /* 0x00000029483c7223 */ /* 0x000fe2000001003d */
[----:B------:R-:W-:Y:S01]  /*2c10*/  PRMT R78, R78, 0x7632, R78 ;  /* 0x000076324e4e7816 */ /* 0x000fe2000000004e */
[----:B------:R-:W-:Y:S01]  /*2c20*/  FFMA.FTZ R69, R90, R77, R69 ;  /* 0x0000004d5a457223 */ /* 0x000fe20000010045 */
[----:B----4-:R-:W-:Y:S01]  /*2c30*/  PRMT R61, R52, 0x7632, R61 ;  /* 0x00007632343d7816 */ /* 0x010fe2000000003d */
[----:B-----5:R-:W-:Y:S01]  /*2c40*/  IMAD.U32 R3, R56, 0x10000, RZ ;  /* 0x0001000038037824 */ /* 0x020fe200078e00ff */
[----:B------:R-:W-:-:S02]  /*2c50*/  SHF.L.U32 R62, R52, 0x10, RZ ;  /* 0x00000010343e7819 */ /* 0x000fc400000006ff */
[----:B------:R-:W-:Y:S01]  /*2c60*/  PRMT R40, R56, 0x7632, R40 ;  /* 0x0000763238287816 */ /* 0x000fe20000000028 */
[----:B------:R-:W-:Y:S01]  /*2c70*/  FFMA.FTZ R65, R88, R65, R69 ;  /* 0x0000004158417223 */ /* 0x000fe20000010045 */
        /* <DEDUP_REMOVED lines=13> */
[----:B------:R-:W-:Y:S02]  /*2d50*/  SHF.L.U32 R52, R63, 0x10, RZ ;  /* 0x000000103f347819 */ /* 0x000fe400000006ff */
[----:B------:R-:W-:Y:S01]  /*2d60*/  SHF.L.U32 R66, R61, 0x10, RZ ;  /* 0x000000103d427819 */ /* 0x000fe200000006ff */
[----:B------:R-:W-:Y:S01]  /*2d70*/  FFMA.FTZ R62, R57, R62, R68 ;  /* 0x0000003e393e7223 */ /* 0x000fe20000010044 */
[----:B------:R-:W-:Y:S01]  /*2d80*/  SHF.L.U32 R41, R41, 0x10, RZ ;  /* 0x0000001029297819 */ /* 0x000fe200000006ff */
[--C-:B------:R-:W-:Y:S01]  /*2d90*/  FFMA.FTZ R52, R73, R52, R60.reuse ;  /* 0x0000003449347223 */ /* 0x100fe2000001003c */
[C---:B------:R-:W-:Y:S01]  /*2da0*/  PRMT R60, R54.reuse, 0x7632, R60 ;  /* 0x00007632363c7816 */ /* 0x040fe2000000003c */
[----:B------:R-:W-:Y:S01]  /*2db0*/  IMAD.U32 R56, R79, 0x10000, RZ ;  /* 0x000100004f387824 */ /* 0x000fe200078e00ff */
[----:B------:R-:W-:Y:S01]  /*2dc0*/  SHF.L.U32 R61, R54, 0x10, RZ ;  /* 0x00000010363d7819 */ /* 0x000fe200000006ff */
[----:B------:R-:W-:Y:S01]  /*2dd0*/  FFMA.FTZ R65, R41, R66, R62 ;  /* 0x0000004229417223 */ /* 0x000fe2000001003e */
[C---:B------:R-:W-:Y:S01]  /*2de0*/  PRMT R53, R58.reuse, 0x7632, R53 ;  /* 0x000076323a357816 */ /* 0x040fe20000000035 */
[----:B------:R-:W-:Y:S01]  /*2df0*/  IMAD.U32 R58, R58, 0x10000, RZ ;  /* 0x000100003a3a7824 */ /* 0x000fe200078e00ff */
[----:B------:R-:W-:Y:S01]  /*2e00*/  PRMT R79, R79, 0x7632, R79 ;  /* 0x000076324f4f7816 */ /* 0x000fe2000000004f */
[----:B------:R-:W-:Y:S01]  /*2e10*/  FFMA.FTZ R64, R73, R64, R92 ;  /* 0x0000004049407223 */ /* 0x000fe2000001005c */
[----:B------:R-:W-:-:S02]  /*2e20*/  PRMT R62, R4, 0x7632, R62 ;  /* 0x00007632043e7816 */ /* 0x000fc4000000003e */
[----:B------:R-:W-:Y:S01]  /*2e30*/  SHF.L.U32 R66, R4, 0x10, RZ ;  /* 0x0000001004427819 */ /* 0x000fe200000006ff */
[----:B------:R-:W-:Y:S01]  /*2e40*/  IMAD.U32 R4, R53, 0x10000, RZ ;  /* 0x0001000035047824 */ /* 0x000fe200078e00ff */
[----:B------:R-:W-:Y:S01]  /*2e50*/  SHF.L.U32 R63, R60, 0x10, RZ ;  /* 0x000000103c3f7819 */ /* 0x000fe200000006ff */
[----:B------:R-:W-:Y:S01]  /*2e60*/  FFMA.FTZ R61, R58, R61, R65 ;  /* 0x0000003d3a3d7223 */ /* 0x000fe20000010041 */
[----:B------:R-:W-:Y:S01]  /*2e70*/  SHF.L.U32 R54, R79, 0x10, RZ ;  /* 0x000000104f367819 */ /* 0x000fe200000006ff */
[----:B------:R-:W-:Y:S01]  /*2e80*/  FFMA.FTZ R56, R87, R56, R72 ;  /* 0x0000003857387223 */ /* 0x000fe20000010048 */
[----:B------:R-:W-:Y:S01]  /*2e90*/  SHF.L.U32 R53, R62, 0x10, RZ ;  /* 0x000000103e357819 */ /* 0x000fe200000006ff */
[----:B------:R-:W-:Y:S01]  /*2ea0*/  FFMA.FTZ R65, R3, R66, R64 ;  /* 0x0000004203417223 */ /* 0x000fe20000010040 */
[--C-:B------:R-:W-:Y:S01]  /*2eb0*/  FFMA.FTZ R60, R4, R63, R61.reuse ;  /* 0x0000003f043c7223 */ /* 0x100fe2000001003d */
        /* <DEDUP_REMOVED lines=11> */
[C---:B------:R-:W-:Y:S01]  /*2f70*/  PRMT R56, R6.reuse, 0x7632, R56 ;  /* 0x0000763206387816 */ /* 0x040fe20000000038 */
[----:B------:R-:W-:Y:S01]  /*2f80*/  FFMA.FTZ R63, R41, R64, R62 ;  /* 0x00000040293f7223 */ /* 0x000fe2000001003e */
[----:B------:R-:W-:Y:S01]  /*2f90*/  SHF.L.U32 R61, R6, 0x10, RZ ;  /* 0x00000010063d7819 */ /* 0x000fe200000006ff */
[----:B------:R-:W-:Y:S01]  /*2fa0*/  IMAD.U32 R6, R59, 0x10000, RZ ;  /* 0x000100003b067824 */ /* 0x000fe200078e00ff */
        /* <DEDUP_REMOVED lines=13> */
[--C-:B------:R-:W-:Y:S01]  /*3080*/  FFMA.FTZ R9, R5, R0, R56.reuse ;  /* 0x0000000005097223 */ /* 0x100fe20000010038 */
[----:B------:R-:W-:Y:S02]  /*3090*/  PRMT R7, R7, 0x7632, R7 ;  /* 0x0000763207077816 */ /* 0x000fe40000000007 */
[C---:B------:R-:W-:Y:S02]  /*30a0*/  PRMT R56, R80.reuse, 0x7632, R56 ;  /* 0x0000763250387816 */ /* 0x040fe40000000038 */
[----:B------:R-:W-:Y:S01]  /*30b0*/  SHF.L.U32 R80, R80, 0x10, RZ ;  /* 0x0000001050507819 */ /* 0x000fe200000006ff */
[----:B------:R-:W-:Y:S01]  /*30c0*/  FFMA.FTZ R60, R57, R60, R62 ;  /* 0x0000003c393c7223 */ /* 0x000fe2000001003e */
[----:B------:R-:W-:Y:S01]  /*30d0*/  SHF.L.U32 R0, R53, 0x10, RZ ;  /* 0x0000001035007819 */ /* 0x000fe200000006ff */
[----:B------:R-:W-:Y:S01]  /*30e0*/  IMAD.U32 R7, R7, 0x10000, RZ ;  /* 0x0001000007077824 */ /* 0x000fe200078e00ff */
[----:B------:R-:W-:Y:S01]  /*30f0*/  SHF.L.U32 R59, R56, 0x10, RZ ;  /* 0x00000010383b7819 */ /* 0x000fe200000006ff */
[----:B------:R-:W-:Y:S01]  /*3100*/  FFMA.FTZ R61, R3, R80, R2 ;  /* 0x00000050033d7223 */ /* 0x000fe20000010002 */
[C---:B------:R-:W-:Y:S01]  /*3110*/  SHF.L.U32 R53, R10.reuse, 0x10, RZ ;  /* 0x000000100a357819 */ /* 0x040fe200000006ff */
[----:B------:R-:W-:Y:S01]  /*3120*/  FFMA.FTZ R55, R41, R0, R60 ;  /* 0x0000000029377223 */ /* 0x000fe2000001003c */
[----:B------:R-:W-:Y:S01]  /*3130*/  PRMT R10, R10, 0x7632, R10 ;  /* 0x000076320a0a7816 */ /* 0x000fe2000000000a */
[--C-:B------:R-:W-:Y:S01]  /*3140*/  FFMA.FTZ R0, R6, R7, R9.reuse ;  /* 0x0000000706007223 */ /* 0x100fe20000010009 */
[C---:B------:R-:W-:Y:S01]  /*3150*/  PRMT R9, R81.reuse, 0x7632, R9 ;  /* 0x0000763251097816 */ /* 0x040fe20000000009 */
[----:B------:R-:W-:Y:S01]  /*3160*/  FFMA.FTZ R62, R40, R59, R61 ;  /* 0x0000003b283e7223 */ /* 0x000fe2000001003d */
[----:B------:R-:W-:Y:S01]  /*3170*/  SHF.L.U32 R56, R81, 0x10, RZ ;  /* 0x0000001051387819 */ /* 0x000fe200000006ff */
[----:B------:R-:W-:Y:S01]  /*3180*/  FFMA.FTZ R53, R58, R53, R55 ;  /* 0x000000353a357223 */ /* 0x000fe20000010037 */
[----:B------:R-:W-:Y:S01]  /*3190*/  IMAD.U32 R7, R10, 0x10000, RZ ;  /* 0x000100000a077824 */ /* 0x000fe200078e00ff */
[----:B------:R-:W-:-:S02]  /*31a0*/  SHF.L.U32 R60, R9, 0x10, RZ ;  /* 0x00000010093c7819 */ /* 0x000fc400000006ff */
[----:B------:R-:W-:Y:S01]  /*31b0*/  FFMA.FTZ R62, R57, R56, R62 ;  /* 0x00000038393e7223 */ /* 0x000fe2000001003e */
[----:B------:R-:W-:Y:S01]  /*31c0*/  FFMA.FTZ R56, R4, R7, R53 ;  /* 0x0000000704387223 */ /* 0x000fe20000010035 */
[C---:B------:R-:W-:Y:S02]  /*31d0*/  PRMT R7, R82.reuse, 0x7632, R7 ;  /* 0x0000763252077816 */ /* 0x040fe40000000007 */
[----:B------:R-:W-:Y:S01]  /*31e0*/  SHF.L.U32 R9, R82, 0x10, RZ ;  /* 0x0000001052097819 */ /* 0x000fe200000006ff */
[----:B------:R-:W-:Y:S01]  /*31f0*/  FFMA.FTZ R53, R41, R60, R62 ;  /* 0x0000003c29357223 */ /* 0x000fe2000001003e */
[C---:B------:R-:W-:Y:S02]  /*3200*/  PRMT R2, R11.reuse, 0x7632, R2 ;  /* 0x000076320b027816 */ /* 0x040fe40000000002 */
[----:B------:R-:W-:Y:S02]  /*3210*/  SHF.L.U32 R10, R11, 0x10, RZ ;  /* 0x000000100b0a7819 */ /* 0x000fe400000006ff */
[C---:B------:R-:W-:Y:S01]  /*3220*/  PRMT R55, R12.reuse, 0x7632, R55 ;  /* 0x000076320c377816 */ /* 0x040fe20000000037 */
[----:B------:R-:W-:Y:S01]  /*3230*/  IMAD.U32 R12, R12, 0x10000, RZ ;  /* 0x000100000c0c7824 */ /* 0x000fe200078e00ff */
[----:B------:R-:W-:Y:S01]  /*3240*/  SHF.L.U32 R11, R7, 0x10, RZ ;  /* 0x00000010070b7819 */ /* 0x000fe200000006ff */
[----:B------:R-:W-:-:S02]  /*3250*/  FFMA.FTZ R9, R58, R9, R53 ;  /* 0x000000093a097223 */ /* 0x000fc40000010035 */
[----:B------:R-:W-:Y:S02]  /*3260*/  FFMA.FTZ R53, R3, R12, R52 ;  /* 0x0000000c03357223 */ /* 0x000fe40000010034 */
[--C-:B------:R-:W-:Y:S01]  /*3270*/  FFMA.FTZ R12, R4, R11, R9.reuse ;  /* 0x0000000b040c7223 */ /* 0x100fe20000010009 */
[C---:B------:R-:W-:Y:S02]  /*3280*/  PRMT R9, R20.reuse, 0x7632, R9 ;  /* 0x0000763214097816 */ /* 0x040fe40000000009 */
[----:B------:R-:W-:Y:S01]  /*3290*/  SHF.L.U32 R11, R20, 0x10, RZ ;  /* 0x00000010140b7819 */ /* 0x000fe200000006ff */
[----:B------:R-:W-:Y:S01]  /*32a0*/  FFMA.FTZ R7, R5, R10, R56 ;  /* 0x0000000a05077223 */ /* 0x000fe20000010038 */
[----:B------:R-:W-:Y:S01]  /*32b0*/  SHF.L.U32 R55, R55, 0x10, RZ ;  /* 0x0000001037377819 */ /* 0x000fe200000006ff */
[----:B------:R-:W-:Y:S01]  /*32c0*/  IMAD.U32 R10, R83, 0x10000, RZ ;  /* 0x00010000530a7824 */ /* 0x000fe200078e00ff */
[----:B------:R-:W-:Y:S01]  /*32d0*/  SHF.L.U32 R9, R9, 0x10, RZ ;  /* 0x0000001009097819 */ /* 0x000fe200000006ff */
[----:B------:R-:W-:Y:S01]  /*32e0*/  FFMA.FTZ R11, R3, R11, R54 ;  /* 0x0000000b030b7223 */ /* 0x000fe20000010036 */
[----:B------:R-:W-:Y:S01]  /*32f0*/  SHF.L.U32 R20, R13, 0x10, RZ ;  /* 0x000000100d147819 */ /* 0x000fe200000006ff */
[C---:B------:R-:W-:Y:S01]  /*3300*/  FFMA.FTZ R52, R40.reuse, R55, R53 ;  /* 0x0000003728347223 */ /* 0x040fe20000010035 */
[----:B------:R-:W-:Y:S01]  /*3310*/  FFMA.FTZ R12, R5, R10, R12 ;  /* 0x0000000a050c7223 */ /* 0x000fe2000001000c */
[----:B------:R-:W-:Y:S01]  /*3320*/  FFMA.FTZ R54, R40, R9, R11 ;  /* 0x0000000928367223 */ /* 0x000fe2000001000b */
[----:B------:R-:W-:-:S02]  /*3330*/  PRMT R13, R13, 0x7632, R13 ;  /* 0x000076320d0d7816 */ /* 0x000fc4000000000d */
[C---:B------:R-:W-:Y:S02]  /*3340*/  PRMT R9, R21.reuse, 0x7632, R9 ;  /* 0x0000763215097816 */ /* 0x040fe40000000009 */
        /* <DEDUP_REMOVED lines=8> */
[----:B------:R-:W-:Y:S01]  /*33d0*/  SHF.L.U32 R83, R83, 0x10, RZ ;  /* 0x0000001053537819 */ /* 0x000fe200000006ff */
[C---:B------:R-:W-:Y:S01]  /*33e0*/  FFMA.FTZ R7, R41.reuse, R20, R52 ;  /* 0x0000001429077223 */ /* 0x040fe20000010034 */
[----:B------:R-:W-:Y:S01]  /*33f0*/  IMAD.U32 R3, R14, 0x10000, RZ ;  /* 0x000100000e037824 */ /* 0x000fe200078e00ff */
[----:B------:R-:W-:Y:S01]  /*3400*/  SHF.L.U32 R13, R22, 0x10, RZ ;  /* 0x00000010160d7819 */ /* 0x000fe200000006ff */
[----:B------:R-:W-:Y:S01]  /*3410*/  FFMA.FTZ R40, R41, R40, R57 ;  /* 0x0000002829287223 */ /* 0x000fe20000010039 */
[----:B------:R-:W-:-:S02]  /*3420*/  PRMT R14, R14, 0x7632, R14 ;  /* 0x000076320e0e7816 */ /* 0x000fc4000000000e */
[----:B------:R-:W-:Y:S01]  /*3430*/  PRMT R22, R22, 0x7632, R22 ;  /* 0x0000763216167816 */ /* 0x000fe20000000016 */
[----:B------:R-:W-:Y:S01]  /*3440*/  FFMA.FTZ R2, R6, R83, R12 ;  /* 0x0000005306027223 */ /* 0x000fe2000001000c */
[C---:B------:R-:W-:Y:S01]  /*3450*/  FFMA.FTZ R11, R58.reuse, R3, R7 ;  /* 0x000000033a0b7223 */ /* 0x040fe20000010007 */
[C---:B------:R-:W-:Y:S01]  /*3460*/  PRMT R9, R15.reuse, 0x7632, R9 ;  /* 0x000076320f097816 */ /* 0x040fe20000000009 */
[----:B------:R-:W-:Y:S01]  /*3470*/  FFMA.FTZ R40, R58, R13, R40 ;  /* 0x0000000d3a287223 */ /* 0x000fe20000010028 */
[----:B------:R-:W-:Y:S01]  /*3480*/  SHF.L.U32 R12, R15, 0x10, RZ ;  /* 0x000000100f0c7819 */ /* 0x000fe200000006ff */
[----:B------:R-:W-:Y:S01]  /*3490*/  IMAD.U32 R13, R22, 0x10000, RZ ;  /* 0x00010000160d7824 */ /* 0x000fe200078e00ff */
[----:B------:R-:W-:Y:S02]  /*34a0*/  SHF.L.U32 R7, R14, 0x10, RZ ;  /* 0x000000100e077819 */ /* 0x000fe400000006ff */
[----:B------:R-:W-:Y:S02]  /*34b0*/  PRMT R20, R28, 0x7632, R20 ;  /* 0x000076321c147816 */ /* 0x000fe40000000014 */
[----:B------:R-:W-:-:S02]  /*34c0*/  PRMT R15, R36, 0x7632, R15 ;  /* 0x00007632240f7816 */ /* 0x000fc4000000000f */
[----:B------:R-:W-:Y:S02]  /*34d0*/  SHF.L.U32 R28, R28, 0x10, RZ ;  /* 0x000000101c1c7819 */ /* 0x000fe400000006ff */
[----:B------:R-:W-:Y:S01]  /*34e0*/  SHF.L.U32 R3, R36, 0x10, RZ ;  /* 0x0000001024037819 */ /* 0x000fe200000006ff */
[C---:B------:R-:W-:Y:S01]  /*34f0*/  FFMA.FTZ R14, R4.reuse, R7, R11 ;  /* 0x00000007040e7223 */ /* 0x040fe2000001000b */
[----:B------:R-:W-:Y:S01]  /*3500*/  FFMA.FTZ R13, R4, R13, R40 ;  /* 0x0000000d040d7223 */ /* 0x000fe20000010028 */
[----:B------:R-:W-:Y:S01]  /*3510*/  SHF.L.U32 R11, R20, 0x10, RZ ;  /* 0x00000010140b7819 */ /* 0x000fe200000006ff */
[----:B------:R-:W-:Y:S02]  /*3520*/  IMAD.U32 R4, R15, 0x10000, RZ ;  /* 0x000100000f047824 */ /* 0x000fe400078e00ff */
[----:B------:R-:W-:Y:S01]  /*3530*/  FFMA.FTZ R15, R3, R28, R8 ;  /* 0x0000001c030f7223 */ /* 0x000fe20000010008 */
[----:B------:R-:W-:-:S03]  /*3540*/  SHF.L.U32 R8, R23, 0x10, RZ ;  /* 0x0000001017087819 */ /* 0x000fc600000006ff */
[----:B------:R-:W-:Y:S01]  /*3550*/  FFMA.FTZ R22, R4, R11, R15 ;  /* 0x0000000b04167223 */ /* 0x000fe2000001000f */
[----:B------:R-:W-:Y:S01]  /*3560*/  FFMA.FTZ R11, R5, R12, R14 ;  /* 0x0000000c050b7223 */ /* 0x000fe2000001000e */
[----:B------:R-:W-:Y:S01]  /*3570*/  SHF.L.U32 R20, R29, 0x10, RZ ;  /* 0x000000101d147819 */ /* 0x000fe200000006ff */
[----:B------:R-:W-:Y:S01]  /*3580*/  FFMA.FTZ R12, R5, R8, R13 ;  /* 0x00000008050c7223 */ /* 0x000fe2000001000d */
[----:B------:R-:W-:Y:S02]  /*3590*/  SHF.L.U32 R7, R37, 0x10, RZ ;  /* 0x0000001025077819 */ /* 0x000fe400000006ff */
[----:B------:R-:W-:Y:S02]  /*35a0*/  PRMT R29, R29, 0x7632, R29 ;  /* 0x000076321d1d7816 */ /* 0x000fe4000000001d */
[----:B------:R-:W-:Y:S02]  /*35b0*/  PRMT R5, R37, 0x7632, R5 ;  /* 0x0000763225057816 */ /* 0x000fe40000000005 */
[C---:B------:R-:W-:Y:S01]  /*35c0*/  PRMT R8, R32.reuse, 0x7632, R8 ;  /* 0x0000763220087816 */ /* 0x040fe20000000008 */
[----:B------:R-:W-:Y:S01]  /*35d0*/  IMAD.U32 R32, R32, 0x10000, RZ ;  /* 0x0001000020207824 */ /* 0x000fe200078e00ff */
[----:B------:R-:W-:Y:S01]  /*35e0*/  SHF.L.U32 R9, R9, 0x10, RZ ;  /* 0x0000001009097819 */ /* 0x000fe200000006ff */
[----:B------:R-:W-:Y:S01]  /*35f0*/  FFMA.FTZ R20, R7, R20, R22 ;  /* 0x0000001407147223 */ /* 0x000fe20000010016 */
[----:B------:R-:W-:Y:S01]  /*3600*/  SHF.L.U32 R14, R29, 0x10, RZ ;  /* 0x000000101d0e7819 */ /* 0x000fe200000006ff */
[----:B------:R-:W-:Y:S01]  /*3610*/  IMAD.U32 R5, R5, 0x10000, RZ ;  /* 0x0001000005057824 */ /* 0x000fe200078e00ff */
[----:B------:R-:W-:Y:S01]  /*3620*/  SHF.L.U32 R13, R8, 0x10, RZ ;  /* 0x00000010080d7819 */ /* 0x000fe200000006ff */
[----:B------:R-:W-:Y:S01]  /*3630*/  FFMA.FTZ R15, R3, R32, R0 ;  /* 0x00000020030f7223 */ /* 0x000fe20000010000 */
[----:B------:R-:W-:Y:S01]  /*3640*/  FFMA.FTZ R8, R6, R9, R11 ;  /* 0x0000000906087223 */ /* 0x000fe2000001000b */
[----:B------:R-:W-:Y:S01]  /*3650*/  PRMT R23, R23, 0x7632, R23 ;  /* 0x0000763217177816 */ /* 0x000fe20000000017 */
[----:B------:R-:W-:Y:S01]  /*3660*/  FFMA.FTZ R11, R5, R14, R20 ;  /* 0x0000000e050b7223 */ /* 0x000fe20000010014 */
[----:B------:R-:W-:Y:S01]  /*3670*/  SHF.L.U32 R9, R30, 0x10, RZ ;  /* 0x000000101e097819 */ /* 0x000fe200000006ff */
[----:B------:R-:W-:Y:S01]  /*3680*/  FFMA.FTZ R22, R4, R13, R15 ;  /* 0x0000000d04167223 */ /* 0x000fe2000001000f */
[C---:B------:R-:W-:Y:S01]  /*3690*/  PRMT R14, R33.reuse, 0x7632, R14 ;  /* 0x00007632210e7816 */ /* 0x040fe2000000000e */
[----:B------:R-:W-:Y:S01]  /*36a0*/  IMAD.U32 R20, R33, 0x10000, RZ ;  /* 0x0001000021147824 */ /* 0x000fe200078e00ff */
[----:B------:R-:W-:-:S02]  /*36b0*/  SHF.L.U32 R0, R38, 0x10, RZ ;  /* 0x0000001026007819 */ /* 0x000fc400000006ff */
[----:B------:R-:W-:Y:S02]  /*36c0*/  PRMT R38, R38, 0x7632, R38 ;  /* 0x0000763226267816 */ /* 0x000fe40000000026 */
[----:B------:R-:W-:Y:S02]  /*36d0*/  PRMT R30, R30, 0x7632, R30 ;  /* 0x000076321e1e7816 */ /* 0x000fe4000000001e */
[----:B------:R-:W-:Y:S01]  /*36e0*/  SHF.L.U32 R23, R23, 0x10, RZ ;  /* 0x0000001017177819 */ /* 0x000fe200000006ff */
[----:B------:R-:W-:Y:S01]  /*36f0*/  FFMA.FTZ R13, R0, R9, R11 ;  /* 0x00000009000d7223 */ /* 0x000fe2000001000b */
[----:B------:R-:W-:Y:S01]  /*3700*/  SHF.L.U32 R14, R14, 0x10, RZ ;  /* 0x000000100e0e7819 */ /* 0x000fe200000006ff */
[----:B------:R-:W-:Y:S01]  /*3710*/  FFMA.FTZ R20, R7, R20, R22 ;  /* 0x0000001407147223 */ /* 0x000fe20000010016 */
[----:B------:R-:W-:Y:S01]  /*3720*/  SHF.L.U32 R38, R38, 0x10, RZ ;  /* 0x0000001026267819 */ /* 0x000fe200000006ff */
[----:B------:R-:W-:Y:S02]  /*3730*/  IMAD.U32 R9, R30, 0x10000, RZ ;  /* 0x000100001e097824 */ /* 0x000fe400078e00ff */
        /* <DEDUP_REMOVED lines=11> */
[----:B------:R-:W-:Y:S02]  /*37f0*/  SHF.L.U32 R14, R31, 0x10, RZ ;  /* 0x000000101f0e7819 */ /* 0x000fe400000006ff */
[----:B------:R-:W-:-:S02]  /*3800*/  SHF.L.U32 R13, R16, 0x10, RZ ;  /* 0x00000010100d7819 */ /* 0x000fc400000006ff */
[----:B------:R-:W-:Y:S01]  /*3810*/  SHF.L.U32 R21, R11, 0x10, RZ ;  /* 0x000000100b157819 */ /* 0x000fe200000006ff */
[----:B------:R-:W-:Y:S01]  /*3820*/  FFMA.FTZ R9, R39, R14, R20 ;  /* 0x0000000e27097223 */ /* 0x000fe20000010014 */
[----:B------:R-:W-:Y:S01]  /*3830*/  PRMT R11, R31, 0x7632, R11 ;  /* 0x000076321f0b7816 */ /* 0x000fe2000000000b */
[----:B------:R-:W-:Y:S01]  /*3840*/  FFMA.FTZ R14, R4, R13, R15 ;  /* 0x0000000d040e7223 */ /* 0x000fe2000001000f */
[C---:B------:R-:W-:Y:S02]  /*3850*/  SHF.L.U32 R10, R17.reuse, 0x10, RZ ;  /* 0x00000010110a7819 */ /* 0x040fe400000006ff */
        /* <DEDUP_REMOVED lines=9> */
[----:B------:R-:W-:Y:S01]  /*38f0*/  IMAD.U32 R22, R35, 0x10000, RZ ;  /* 0x0001000023167824 */ /* 0x000fe200078e00ff */
[C---:B------:R-:W-:Y:S01]  /*3900*/  PRMT R16, R24.reuse, 0x7632, R16 ;  /* 0x0000763218107816 */ /* 0x040fe20000000010 */
[----:B------:R-:W-:Y:S01]  /*3910*/  FFMA.FTZ R15, R5, R10, R14 ;  /* 0x0000000a050f7223 */ /* 0x000fe2000001000e */
[----:B------:R-:W-:Y:S01]  /*3920*/  IMAD.U32 R24, R24, 0x10000, RZ ;  /* 0x0001000018187824 */ /* 0x000fe200078e00ff */
[----:B------:R-:W-:Y:S01]  /*3930*/  SHF.L.U32 R11, R11, 0x10, RZ ;  /* 0x000000100b0b7819 */ /* 0x000fe200000006ff */
[----:B------:R-:W-:Y:S01]  /*3940*/  FFMA.FTZ R22, R39, R22, R21 ;  /* 0x0000001627167223 */ /* 0x000fe20000010015 */
[----:B------:R-:W-:Y:S01]  /*3950*/  SHF.L.U32 R17, R16, 0x10, RZ ;  /* 0x0000001010117819 */ /* 0x000fe200000006ff */
[----:B------:R-:W-:Y:S01]  /*3960*/  FFMA.FTZ R13, R0, R13, R15 ;  /* 0x0000000d000d7223 */ /* 0x000fe2000001000f */
[----:B------:R-:W-:Y:S01]  /*3970*/  FFMA.FTZ R21, R3, R24, R2 ;  /* 0x0000001803157223 */ /* 0x000fe20000010002 */
[----:B------:R-:W-:-:S02]  /*3980*/  IMAD.U32 R14, R25, 0x10000, RZ ;  /* 0x00010000190e7824 */ /* 0x000fc400078e00ff */
[----:B------:R-:W-:Y:S01]  /*3990*/  FFMA.FTZ R10, R38, R11, R13 ;  /* 0x0000000b260a7223 */ /* 0x000fe2000001000d */
[----:B------:R-:W-:Y:S01]  /*39a0*/  FFMA.FTZ R16, R4, R17, R21 ;  /* 0x0000001104107223 */ /* 0x000fe20000010015 */
[C---:B------:R-:W-:Y:S02]  /*39b0*/  SHF.L.U32 R13, R44.reuse, 0x10, RZ ;  /* 0x000000102c0d7819 */ /* 0x040fe400000006ff */
[----:B------:R-:W-:Y:S02]  /*39c0*/  PRMT R25, R25, 0x7632, R25 ;  /* 0x0000763219197816 */ /* 0x000fe40000000019 */
[----:B------:R-:W-:Y:S01]  /*39d0*/  PRMT R44, R44, 0x7632, R44 ;  /* 0x000076322c2c7816 */ /* 0x000fe2000000002c */
[----:B------:R-:W-:Y:S01]  /*39e0*/  FFMA.FTZ R16, R7, R14, R16 ;  /* 0x0000000e07107223 */ /* 0x000fe20000010010 */
[----:B------:R-:W-:Y:S01]  /*39f0*/  SHF.L.U32 R2, R19, 0x10, RZ ;  /* 0x0000001013027819 */ /* 0x000fe200000006ff */
[----:B------:R-:W-:Y:S01]  /*3a00*/  FFMA.FTZ R21, R3, R13, R8 ;  /* 0x0000000d03157223 */ /* 0x000fe20000010008 */
[----:B------:R-:W-:-:S02]  /*3a10*/  SHF.L.U32 R14, R25, 0x10, RZ ;  /* 0x00000010190e7819 */ /* 0x000fc400000006ff */
[----:B------:R-:W-:Y:S01]  /*3a20*/  SHF.L.U32 R17, R44, 0x10, RZ ;  /* 0x000000102c117819 */ /* 0x000fe200000006ff */
[C---:B------:R-:W-:Y:S02]  /*3a30*/  IMAD.U32 R13, R26.reuse, 0x10000, RZ ;  /* 0x000100001a0d7824 */ /* 0x040fe400078e00ff */
[----:B------:R-:W-:Y:S01]  /*3a40*/  FFMA.FTZ R11, R39, R2, R10 ;  /* 0x00000002270b7223 */ /* 0x000fe2000001000a */
[----:B------:R-:W-:Y:S01]  /*3a50*/  FFMA.FTZ R15, R5, R14, R16 ;  /* 0x0000000e050f7223 */ /* 0x000fe20000010010 */
[----:B------:R-:W-:Y:S01]  /*3a60*/  PRMT R26, R26, 0x7632, R26 ;  /* 0x000076321a1a7816 */ /* 0x000fe2000000001a */
[----:B------:R-:W-:Y:S01]  /*3a70*/  FFMA.FTZ R18, R4, R17, R21 ;  /* 0x0000001104127223 */ /* 0x000fe20000010015 */
[C---:B------:R-:W-:Y:S02]  /*3a80*/  PRMT R10, R45.reuse, 0x7632, R10 ;  /* 0x000076322d0a7816 */ /* 0x040fe4000000000a */
[----:B------:R-:W-:Y:S02]  /*3a90*/  SHF.L.U32 R14, R45, 0x10, RZ ;  /* 0x000000102d0e7819 */ /* 0x000fe400000006ff */
[----:B------:R-:W-:-:S02]  /*3aa0*/  PRMT R17, R48, 0x7632, R17 ;  /* 0x0000763230117816 */ /* 0x000fc40000000011 */
[----:B------:R-:W-:Y:S01]  /*3ab0*/  SHF.L.U32 R48, R48, 0x10, RZ ;  /* 0x0000001030307819 */ /* 0x000fe200000006ff */
[----:B------:R-:W-:Y:S01]  /*3ac0*/  FFMA.FTZ R15, R0, R13, R15 ;  /* 0x0000000d000f7223 */ /* 0x000fe2000001000f */
        /* <DEDUP_REMOVED lines=8> */
[----:B------:R-:W-:-:S02]  /*3b50*/  IMAD.U32 R14, R49, 0x10000, RZ ;  /* 0x00010000310e7824 */ /* 0x000fc400078e00ff */
[----:B------:R-:W-:Y:S01]  /*3b60*/  FFMA.FTZ R4, R4, R17, R3 ;  /* 0x0000001104047223 */ /* 0x000fe20000010003 */
[C---:B------:R-:W-:Y:S02]  /*3b70*/  SHF.L.U32 R3, R46.reuse, 0x10, RZ ;  /* 0x000000102e037819 */ /* 0x040fe400000006ff */
        /* <DEDUP_REMOVED lines=16> */
[----:B------:R-:W-:Y:S02]  /*3c80*/  PRMT R35, R35, 0x7632, R35 ;  /* 0x0000763223237816 */ /* 0x000fe40000000023 */
[----:B------:R-:W-:Y:S01]  /*3c90*/  PRMT R19, R19, 0x7632, R19 ;  /* 0x0000763213137816 */ /* 0x000fe20000000013 */
[----:B------:R-:W-:Y:S01]  /*3ca0*/  FFMA.FTZ R38, R38, R5, R7 ;  /* 0x0000000526267223 */ /* 0x000fe20000010007 */
[----:B------:R-:W-:-:S02]  /*3cb0*/  PRMT R47, R47, 0x7632, R47 ;  /* 0x000076322f2f7816 */ /* 0x000fc4000000002f */
[C---:B------:R-:W-:Y:S02]  /*3cc0*/  PRMT R0, R51.reuse, 0x7632, R0 ;  /* 0x0000763233007816 */ /* 0x040fe40000000000 */
[----:B------:R-:W-:Y:S02]  /*3cd0*/  SHF.L.U32 R10, R51, 0x10, RZ ;  /* 0x00000010330a7819 */ /* 0x000fe400000006ff */
[----:B------:R-:W-:Y:S02]  /*3ce0*/  SHF.L.U32 R3, R2, 0x10, RZ ;  /* 0x0000001002037819 */ /* 0x000fe400000006ff */
[----:B------:R-:W0:Y:S01]  /*3cf0*/  SHFL.BFLY PT, R2, R9, 0x10, 0x1f ;  /* 0x0e001f0009027f89 */ /* 0x000e2200000e0000 */
[----:B------:R-:W-:Y:S01]  /*3d00*/  SHF.L.U32 R35, R35, 0x10, RZ ;  /* 0x0000001023237819 */ /* 0x000fe200000006ff */
[----:B------:R-:W-:Y:S01]  /*3d10*/  IMAD.U32 R19, R19, 0x10000, RZ ;  /* 0x0001000013137824 */ /* 0x000fe200078e00ff */
[----:B------:R-:W-:Y:S01]  /*3d20*/  SHF.L.U32 R47, R47, 0x10, RZ ;  /* 0x000000102f2f7819 */ /* 0x000fe200000006ff */
[----:B------:R-:W-:Y:S01]  /*3d30*/  FFMA.FTZ R10, R39, R10, R38 ;  /* 0x0000000a270a7223 */ /* 0x000fe20000010026 */
[----:B------:R-:W-:Y:S01]  /*3d40*/  SHF.L.U32 R5, R0, 0x10, RZ ;  /* 0x0000001000057819 */ /* 0x000fe200000006ff */
[C---:B------:R-:W-:Y:S01]  /*3d50*/  FFMA.FTZ R22, R6.reuse, R35, R22 ;  /* 0x0000002306167223 */ /* 0x040fe20000010016 */
[C---:B------:R-:W-:Y:S01]  /*3d60*/  FFMA.FTZ R11, R6.reuse, R19, R11 ;  /* 0x00000013060b7223 */ /* 0x040fe2000001000b */
[C---:B------:R-:W-:Y:S01]  /*3d70*/  FFMA.FTZ R3, R6.reuse, R3, R8 ;  /* 0x0000000306037223 */ /* 0x040fe20000010008 */
[C---:B------:R-:W-:Y:S01]  /*3d80*/  FFMA.FTZ R4, R6.reuse, R47, R4 ;  /* 0x0000002f06047223 */ /* 0x040fe20000010004 */
[----:B------:R-:W-:Y:S01]  /*3d90*/  FFMA.FTZ R5, R6, R5, R10 ;  /* 0x0000000506057223 */ /* 0x000fe2000001000a */
[----:B------:R-:W1:Y:S04]  /*3da0*/  SHFL.BFLY PT, R13, R22, 0x10, 0x1f ;  /* 0x0e001f00160d7f89 */ /* 0x000e6800000e0000 */
[----:B------:R-:W2:Y:S04]  /*3db0*/  SHFL.BFLY PT, R0, R11, 0x10, 0x1f ;  /* 0x0e001f000b007f89 */ /* 0x000ea800000e0000 */
[----:B------:R-:W3:Y:S04]  /*3dc0*/  SHFL.BFLY PT, R6, R3, 0x10, 0x1f ;  /* 0x0e001f0003067f89 */ /* 0x000ee800000e0000 */
[----:B------:R-:W4:Y:S04]  /*3dd0*/  SHFL.BFLY PT, R15, R4, 0x10, 0x1f ;  /* 0x0e001f00040f7f89 */ /* 0x000f2800000e0000 */
[----:B------:R-:W5:Y:S01]  /*3de0*/  SHFL.BFLY PT, R10, R5, 0x10, 0x1f ;  /* 0x0e001f00050a7f89 */ /* 0x000f6200000e0000 */
[----:B0-----:R-:W-:-:S05]  /*3df0*/  FADD.FTZ R2, R9, R2 ;  /* 0x0000000209027221 */ /* 0x001fca0000010000 */
[----:B------:R-:W0:Y:S01]  /*3e00*/  SHFL.BFLY PT, R7, R2, 0x8, 0x1f ;  /* 0x0d001f0002077f89 */ /* 0x000e2200000e0000 */
[----:B-1----:R-:W-:Y:S01]  /*3e10*/  FADD.FTZ R13, R22, R13 ;  /* 0x0000000d160d7221 */ /* 0x002fe20000010000 */
[----:B--2---:R-:W-:Y:S01]  /*3e20*/  FADD.FTZ R8, R11, R0 ;  /* 0x000000000b087221 */ /* 0x004fe20000010000 */
[----:B---3--:R-:W-:Y:S01]  /*3e30*/  FADD.FTZ R9, R3, R6 ;  /* 0x0000000603097221 */ /* 0x008fe20000010000 */
[----:B----4-:R-:W-:Y:S01]  /*3e40*/  FADD.FTZ R15, R4, R15 ;  /* 0x0000000f040f7221 */ /* 0x010fe20000010000 */
[----:B-----5:R-:W-:Y:S01]  /*3e50*/  FADD.FTZ R12, R5, R10 ;  /* 0x0000000a050c7221 */ /* 0x020fe20000010000 */
        /* <DEDUP_REMOVED lines=11> */
[----:B-----5:R-:W-:Y:S02]  /*3f10*/  FADD.FTZ R14, R12, R5 ;  /* 0x000000050c0e7221 */ /* 0x020fe40000010000 */
        /* <DEDUP_REMOVED lines=17> */
[----:B0-----:R-:W-:Y:S01]  /*4030*/  FADD.FTZ R3, R0, R3 ;  /* 0x0000000300037221 */ /* 0x001fe20000010000 */
[----:B------:R-:W0:Y:S04]  /*4040*/  S2UR UR5, SR_CgaCtaId ;  /* 0x00000000000579c3 */ /* 0x000e280000008800 */
        /* <DEDUP_REMOVED lines=11> */
[----:B------:R-:W-:Y:S01]  /*4100*/  LOP3.LUT P0, R0, R43, 0x1f, RZ, 0xc0, !PT ;  /* 0x0000001f2b007812 */ /* 0x000fe2000780c0ff */
[----:B------:R-:W-:Y:S01]  /*4110*/  UMOV UR4, 0x400 ;  /* 0x0000040000047882 */ /* 0x000fe20000000000 */
[----:B------:R-:W-:Y:S01]  /*4120*/  SHF.R.U32.HI R2, RZ, 0x3, R43 ;  /* 0x00000003ff027819 */ /* 0x000fe2000001162b */
[----:B0-----:R-:W-:Y:S01]  /*4130*/  ULEA UR4, UR5, UR4, 0x18 ;  /* 0x0000000405047291 */ /* 0x001fe2000f8ec0ff */
[----:B------:R-:W-:-:S02]  /*4140*/  FADD.FTZ R3, R3, R4 ;  /* 0x0000000403037221 */ /* 0x000fc40000010000 */
[----:B------:R-:W-:Y:S02]  /*4150*/  LOP3.LUT R2, R2, 0xc, RZ, 0xc0, !PT ;  /* 0x0000000c02027812 */ /* 0x000fe400078ec0ff */
[----:B------:R-:W-:-:S05]  /*4160*/  ISETP.NE.AND P1, PT, R0, RZ, PT ;  /* 0x000000ff0000720c */ /* 0x000fca0003f25270 */
[----:B------:R0:W-:Y:S01]  /*4170*/  @!P0 STS [R2+UR4], R3 ;  /* 0x0000000302008988 */ /* 0x0001e20008000804 */
[----:B------:R-:W-:Y:S01]  /*4180*/  ISETP.NE.AND P0, PT, R43, RZ, PT ;  /* 0x000000ff2b00720c */ /* 0x000fe20003f05270 */
[----:B-1----:R-:W-:Y:S01]  /*4190*/  FADD.FTZ R5, R6, R5 ;  /* 0x0000000506057221 */ /* 0x002fe20000010000 */
[----:B--2---:R-:W-:Y:S01]  /*41a0*/  FADD.FTZ R7, R8, R7 ;  /* 0x0000000708077221 */ /* 0x004fe20000010000 */
[----:B---3--:R-:W-:Y:S01]  /*41b0*/  FADD.FTZ R9, R10, R9 ;  /* 0x000000090a097221 */ /* 0x008fe20000010000 */
[----:B----4-:R-:W-:Y:S01]  /*41c0*/  FADD.FTZ R11, R12, R11 ;  /* 0x0000000b0c0b7221 */ /* 0x010fe20000010000 */
[----:B-----5:R-:W-:Y:S02]  /*41d0*/  FADD.FTZ R13, R14, R13 ;  /* 0x0000000d0e0d7221 */ /* 0x020fe40000010000 */
[----:B------:R0:W-:Y:S01]  /*41e0*/  @!P1 STS [R2+UR4+0x10], R5 ;  /* 0x0000100502009988 */ /* 0x0001e20008000804 */
[----:B------:R-:W-:Y:S03]  /*41f0*/  BSSY.RECONVERGENT B0, `(.L_x_38) ;  /* 0x000002d000007945 */ /* 0x000fe60003800200 */
[----:B------:R0:W-:Y:S04]  /*4200*/  @!P1 STS [R2+UR4+0x20], R7 ;  /* 0x0000200702009988 */ /* 0x0001e80008000804 */
[----:B------:R0:W-:Y:S04]  /*4210*/  @!P1 STS [R2+UR4+0x30], R9 ;  /* 0x0000300902009988 */ /* 0x0001e80008000804 */
[----:B------:R0:W-:Y:S04]  /*4220*/  @!P1 STS [R2+UR4+0x40], R11 ;  /* 0x0000400b02009988 */ /* 0x0001e80008000804 */
[----:B------:R0:W-:Y:S01]  /*4230*/  @!P1 STS [R2+UR4+0x50], R13 ;  /* 0x0000500d02009988 */ /* 0x0001e20008000804 */
[----:B------:R-:W-:Y:S06]  /*4240*/  BAR.SYNC.DEFER_BLOCKING 0x0 ;  /* 0x0000000000007b1d */ /* 0x000fec0000010000 */
[----:B------:R-:W-:Y:S05]  /*4250*/  @P0 BRA `(.L_x_39) ;  /* 0x0000000000980947 */ /* 0x000fea0003800000 */
[----:B0-----:R-:W0:Y:S01]  /*4260*/  LDS.128 R12, [UR4] ;  /* 0x00000004ff0c7984 */ /* 0x001e220008000c00 */
[----:B------:R-:W1:Y:S03]  /*4270*/  LDC.64 R2, c[0x0][0x380] ;  /* 0x0000e000ff027b82 */ /* 0x000e660000000a00 */
[----:B------:R-:W2:Y:S04]  /*4280*/  LDS.128 R16, [UR4+0x10] ;  /* 0x00001004ff107984 */ /* 0x000ea80008000c00 */
[----:B------:R-:W3:Y:S04]  /*4290*/  LDS.128 R20, [UR4+0x20] ;  /* 0x00002004ff147984 */ /* 0x000ee80008000c00 */
[----:B------:R-:W4:Y:S04]  /*42a0*/  LDS.128 R24, [UR4+0x30] ;  /* 0x00003004ff187984 */ /* 0x000f280008000c00 */
[----:B------:R-:W5:Y:S04]  /*42b0*/  LDS.128 R8, [UR4+0x40] ;  /* 0x00004004ff087984 */ /* 0x000f680008000c00 */
[----:B------:R-:W5:Y:S01]  /*42c0*/  LDS.128 R4, [UR4+0x50] ;  /* 0x00005004ff047984 */ /* 0x000f620008000c00 */
[----:B-1----:R-:W-:-:S04]  /*42d0*/  IMAD.WIDE.U32 R42, R42, 0x4, R2 ;  /* 0x000000042a2a7825 */ /* 0x002fc800078e0002 */
        /* <DEDUP_REMOVED lines=29> */
[----:B------:R1:W-:Y:S02]  /*44b0*/  STG.E desc[UR6][R42.64+0x1e00], R7 ;  /* 0x001e00072a007986 */ /* 0x0003e4000c101906 */
.L_x_39:
[----:B------:R-:W-:Y:S05]  /*44c0*/  BSYNC.RECONVERGENT B0 ;  /* 0x0000000000007941 */ /* 0x000fea0003800200 */
.L_x_38:
[----:B------:R-:W-:Y:S01]  /*44d0*/  PREEXIT ;  /* 0x000000000000782d */ /* 0x000fe20000000000 */
[----:B------:R-:W-:Y:S05]  /*44e0*/  EXIT ;  /* 0x000000000000794d */ /* 0x000fea0003800000 */
.L_x_40:
        /* <DEDUP_REMOVED lines=9> */
.L_x_122:


//--------------------- .text._Z31router_gemm_kernel_float_outputI13__nv_bfloat16Li128ELi8ELi5ELi384ELi7168EEvPfPKT_S4_ --------------------------
	.section	.text._Z31router_gemm_kernel_float_outputI13__nv_bfloat16Li128ELi8ELi5ELi384ELi7168EEvPfPKT_S4_,"ax",@progbits
	.align	128
        .global         _Z31router_gemm_kernel_float_outputI13__nv_bfloat16Li128ELi8ELi5ELi384ELi7168EEvPfPKT_S4_
        .type           _Z31router_gemm_kernel_float_outputI13__nv_bfloat16Li128ELi8ELi5ELi384ELi7168EEvPfPKT_S4_,@function
        .size           _Z31router_gemm_kernel_float_outputI13__nv_bfloat16Li128ELi8ELi5ELi384ELi7168EEvPfPKT_S4_,(.L_x_123 - _Z31router_gemm_kernel_float_outputI13__nv_bfloat16Li128ELi8ELi5ELi384ELi7168EEvPfPKT_S4_)
        .other          _Z31router_gemm_kernel_float_outputI13__nv_bfloat16Li128ELi8ELi5ELi384ELi7168EEvPfPKT_S4_,@"STO_CUDA_ENTRY STV_DEFAULT"
_Z31router_gemm_kernel_float_outputI13__nv_bfloat16Li128ELi8ELi5ELi384ELi7168EEvPfPKT_S4_:
.text._Z31router_gemm_kernel_float_outputI13__nv_bfloat16Li128ELi8ELi5ELi384ELi7168EEvPfPKT_S4_:
        /* <DEDUP_REMOVED lines=36> */
[----:B------:R-:W-:Y:S01]  /*0240*/  PRMT R86, R29, 0x7632, R86 ;  /* 0x000076321d567816 */ /* 0x000fe20000000056 */
[C---:B------:R-:W-:Y:S01]  /*0250*/  IMAD.U32 R12, R21.reuse, 0x10000, RZ ;  /* 0x00010000150c7824 */ /* 0x040fe200078e00ff */
[----:B------:R-:W-:Y:S01]  /*0260*/  PRMT R14, R21, 0x7632, R14 ;  /* 0x00007632150e7816 */ /* 0x000fe2000000000e */
[----:B------:R-:W-:Y:S01]  /*0270*/  FFMA.FTZ R20, R28, R13, R15 ;  /* 0x0000000d1c147223 */ /* 0x000fe2000001000f */
[----:B------:R-:W-:Y:S01]  /*0280*/  SHF.L.U32 R29, R29, 0x10, RZ ;  /* 0x000000101d1d7819 */ /* 0x000fe200000006ff */
[----:B------:R-:W-:Y:S01]  /*0290*/  IMAD.U32 R86, R86, 0x10000, RZ ;  /* 0x0001000056567824 */ /* 0x000fe200078e00ff */
[----:B------:R-:W-:-:S03]  /*02a0*/  SHF.L.U32 R13, R14, 0x10, RZ ;  /* 0x000000100e0d7819 */ /* 0x000fc600000006ff */
[----:B------:R-:W-:Y:S01]  /*02b0*/  FFMA.FTZ R15, R29, R12, R20 ;  /* 0x0000000c1d0f7223 */ /* 0x000fe20000010014 */
[----:B------:R-:W-:Y:S02]  /*02c0*/  SHF.L.U32 R20, R22, 0x10, RZ ;  /* 0x0000001016147819 */ /* 0x000fe400000006ff */
[----:B------:R-:W-:Y:S01]  /*02d0*/  SHF.L.U32 R85, R30, 0x10, RZ ;  /* 0x000000101e557819 */ /* 0x000fe200000006ff */
[----:B------:R-:W-:Y:S01]  /*02e0*/  FFMA.FTZ R32, R86, R13, R15 ;  /* 0x0000000d56207223 */ /* 0x000fe2000001000f */
[----:B------:R-:W-:Y:S01]  /*02f0*/  PRMT R22, R22, 0x7632, R22 ;  /* 0x0000763216167816 */ /* 0x000fe20000000016 */
[----:B------:R-:W2:Y:S01]  /*0300*/  LDG.E.128 R12, desc[UR6][R2.64+0xf000] ;  /* 0x00f00006020c7981 */ /* 0x000ea2000c1e1d00 */
[----:B------:R-:W-:Y:S01]  /*0310*/  PRMT R88, R30, 0x7632, R88 ;  /* 0x000076321e587816 */ /* 0x000fe20000000058 */
[C---:B------:R-:W-:Y:S01]  /*0320*/  IMAD.U32 R84, R31.reuse, 0x10000, RZ ;  /* 0x000100001f547824 */ /* 0x040fe200078e00ff */
[----:B------:R-:W-:Y:S01]  /*0330*/  PRMT R87, R31, 0x7632, R87 ;  /* 0x000076321f577816 */ /* 0x000fe20000000057 */
[----:B------:R-:W-:Y:S01]  /*0340*/  FFMA.FTZ R31, R85, R20, R32 ;  /* 0x00000014551f7223 */ /* 0x000fe20000010020 */
[----:B------:R-:W-:-:S02]  /*0350*/  SHF.L.U32 R21, R22, 0x10, RZ ;  /* 0x0000001016157819 */ /* 0x000fc400000006ff */
[----:B------:R-:W-:Y:S02]  /*0360*/  SHF.L.U32 R88, R88, 0x10, RZ ;  /* 0x0000001058587819 */ /* 0x000fe400000006ff */
[C---:B------:R-:W-:Y:S02]  /*0370*/  PRMT R20, R23.reuse, 0x7632, R20 ;  /* 0x0000763217147816 */ /* 0x040fe40000000014 */
[----:B------:R-:W-:Y:S01]  /*0380*/  SHF.L.U32 R23, R23, 0x10, RZ ;  /* 0x0000001017177819 */ /* 0x000fe200000006ff */
[----:B------:R-:W-:Y:S01]  /*0390*/  FFMA.FTZ R21, R88, R21, R31 ;  /* 0x0000001558157223 */ /* 0x000fe2000001001f */
[C---:B----4-:R-:W-:Y:S01]  /*03a0*/  PRMT R22, R16.reuse, 0x7632, R22 ;  /* 0x0000763210167816 */ /* 0x050fe20000000016 */
[----:B------:R-:W-:Y:S01]  /*03b0*/  IMAD.U32 R33, R16, 0x10000, RZ ;  /* 0x0001000010217824 */ /* 0x000fe200078e00ff */
[----:B------:R-:W-:Y:S01]  /*03c0*/  SHF.L.U32 R20, R20, 0x10, RZ ;  /* 0x0000001014147819 */ /* 0x000fe200000006ff */
[----:B------:R-:W-:Y:S01]  /*03d0*/  FFMA.FTZ R16, R84, R23, R21 ;  /* 0x0000001754107223 */ /* 0x000fe20000010015 */
[----:B------:R-:W-:Y:S01]  /*03e0*/  SHF.L.U32 R87, R87, 0x10, RZ ;  /* 0x0000001057577819 */ /* 0x000fe200000006ff */
[----:B------:R-:W-:-:S02]  /*03f0*/  IMAD.U32 R31, R22, 0x10000, RZ ;  /* 0x00010000161f7824 */ /* 0x000fc400078e00ff */
[----:B------:R-:W-:Y:S01]  /*0400*/  FFMA.FTZ R33, R0, R33, RZ ;  /* 0x0000002100217223 */ /* 0x000fe200000100ff */
[----:B------:R-:W-:Y:S01]  /*0410*/  SHF.L.U32 R22, R17, 0x10, RZ ;  /* 0x0000001011167819 */ /* 0x000fe200000006ff */
[--C-:B------:R-:W-:Y:S01]  /*0420*/  FFMA.FTZ R89, R87, R20, R16.reuse ;  /* 0x0000001457597223 */ /* 0x100fe20000010010 */
[----:B------:R-:W-:Y:S01]  /*0430*/  PRMT R17, R17, 0x7632, R17 ;  /* 0x0000763211117816 */ /* 0x000fe20000000011 */
[----:B------:R-:W-:Y:S01]  /*0440*/  FFMA.FTZ R30, R28, R31, R33 ;  /* 0x0000001f1c1e7223 */ /* 0x000fe20000010021 */
[C---:B-----5:R-:W-:Y:S02]  /*0450*/  PRMT R16, R24.reuse, 0x7632, R16 ;  /* 0x0000763218107816 */ /* 0x060fe40000000010 */
[----:B------:R-:W-:Y:S01]  /*0460*/  SHF.L.U32 R23, R24, 0x10, RZ ;  /* 0x0000001018177819 */ /* 0x000fe200000006ff */
[--C-:B------:R-:W-:Y:S01]  /*0470*/  FFMA.FTZ R21, R29, R22, R30.reuse ;  /* 0x000000161d157223 */ /* 0x100fe2000001001e */
[----:B------:R-:W-:Y:S02]  /*0480*/  SHF.L.U32 R17, R17, 0x10, RZ ;  /* 0x0000001011117819 */ /* 0x000fe400000006ff */
[----:B------:R-:W-:Y:S01]  /*0490*/  SHF.L.U32 R35, R16, 0x10, RZ ;  /* 0x0000001010237819 */ /* 0x000fe200000006ff */
[----:B------:R-:W-:Y:S01]  /*04a0*/  FFMA.FTZ R91, R0, R23, RZ ;  /* 0x00000017005b7223 */ /* 0x000fe200000100ff */
[C---:B------:R-:W-:Y:S01]  /*04b0*/  PRMT R30, R18.reuse, 0x7632, R30 ;  /* 0x00007632121e7816 */ /* 0x040fe2000000001e */
[----:B------:R-:W-:Y:S01]  /*04c0*/  IMAD.U32 R20, R18, 0x10000, RZ ;  /* 0x0001000012147824 */ /* 0x000fe200078e00ff */
[C---:B------:R-:W-:Y:S01]  /*04d0*/  PRMT R32, R25.reuse, 0x7632, R32 ;  /* 0x0000763219207816 */ /* 0x040fe20000000020 */
[----:B------:R-:W-:Y:S01]  /*04e0*/  FFMA.FTZ R22, R86, R17, R21 ;  /* 0x0000001156167223 */ /* 0x000fe20000010015 */
[----:B------:R-:W-:Y:S01]  /*04f0*/  SHF.L.U32 R34, R25, 0x10, RZ ;  /* 0x0000001019227819 */ /* 0x000fe200000006ff */
[----:B------:R-:W-:Y:S01]  /*0500*/  FFMA.FTZ R90, R28, R35, R91 ;  /* 0x000000231c5a7223 */ /* 0x000fe2000001005b */
[----:B------:R-:W-:Y:S01]  /*0510*/  IMAD.U32 R25, R30, 0x10000, RZ ;  /* 0x000100001e197824 */ /* 0x000fe200078e00ff */
[----:B------:R-:W-:Y:S01]  /*0520*/  SHF.L.U32 R35, R32, 0x10, RZ ;  /* 0x0000001020237819 */ /* 0x000fe200000006ff */
[----:B------:R-:W-:Y:S01]  /*0530*/  FFMA.FTZ R33, R85, R20, R22 ;  /* 0x0000001455217223 */ /* 0x000fe20000010016 */
[C---:B------:R-:W-:Y:S01]  /*0540*/  PRMT R30, R80.reuse, 0x7632, R30 ;  /* 0x00007632501e7816 */ /* 0x040fe2000000001e */
[----:B------:R-:W-:Y:S01]  /*0550*/  FFMA.FTZ R91, R29, R34, R90 ;  /* 0x000000221d5b7223 */ /* 0x000fe2000001005a */
[----:B------:R-:W-:Y:S01]  /*0560*/  SHF.L.U32 R93, R80, 0x10, RZ ;  /* 0x00000010505d7819 */ /* 0x000fe200000006ff */
[C---:B------:R-:W-:Y:S01]  /*0570*/  IMAD.U32 R31, R19.reuse, 0x10000, RZ ;  /* 0x00010000131f7824 */ /* 0x040fe200078e00ff */
[----:B------:R-:W-:Y:S01]  /*0580*/  PRMT R24, R19, 0x7632, R24 ;  /* 0x0000763213187816 */ /* 0x000fe20000000018 */
[----:B------:R-:W3:Y:S01]  /*0590*/  LDG.E.128 R20, desc[UR6][R44.64+0x1800] ;  /* 0x001800062c147981 */ /* 0x000ee2000c1e1d00 */
[----:B------:R-:W-:Y:S01]  /*05a0*/  FFMA.FTZ R25, R88, R25, R33 ;  /* 0x0000001958197223 */ /* 0x000fe20000010021 */
[----:B------:R-:W-:-:S02]  /*05b0*/  FFMA.FTZ R32, R86, R35, R91 ;  /* 0x0000002356207223 */ /* 0x000fc4000001005b */
[----:B------:R-:W4:Y:S01]  /*05c0*/  LDG.E.128 R16, desc[UR6][R2.64+0x1800] ;  /* 0x0018000602107981 */ /* 0x000f22000c1e1d00 */
[----:B------:R-:W-:Y:S02]  /*05d0*/  IMAD.U32 R33, R30, 0x10000, RZ ;  /* 0x000100001e217824 */ /* 0x000fe400078e00ff */
[----:B------:R-:W-:Y:S01]  /*05e0*/  FFMA.FTZ R93, R0, R93, RZ ;  /* 0x0000005d005d7223 */ /* 0x000fe200000100ff */
[C---:B------:R-:W-:Y:S02]  /*05f0*/  PRMT R35, R52.reuse, 0x7632, R35 ;  /* 0x0000763234237816 */ /* 0x040fe40000000023 */
[----:B------:R-:W-:Y:S01]  /*0600*/  SHF.L.U32 R91, R52, 0x10, RZ ;  /* 0x00000010345b7819 */ /* 0x000fe200000006ff */
[----:B------:R-:W-:Y:S01]  /*0610*/  FFMA.FTZ R52, R28, R33, R93 ;  /* 0x000000211c347223 */ /* 0x000fe2000001005d */
[----:B------:R-:W-:Y:S01]  /*0620*/  SHF.L.U32 R30, R26, 0x10, RZ ;  /* 0x000000101a1e7819 */ /* 0x000fe200000006ff */
[----:B------:R-:W-:Y:S01]  /*0630*/  IMAD.U32 R34, R81, 0x10000, RZ ;  /* 0x0001000051227824 */ /* 0x000fe200078e00ff */
[----:B------:R-:W-:Y:S01]  /*0640*/  SHF.L.U32 R35, R35, 0x10, RZ ;  /* 0x0000001023237819 */ /* 0x000fe200000006ff */
[----:B------:R-:W-:Y:S01]  /*0650*/  FFMA.FTZ R91, R0, R91, RZ ;  /* 0x0000005b005b7223 */ /* 0x000fe200000100ff */
[----:B------:R-:W-:Y:S01]  /*0660*/  FFMA.FTZ R0, R84, R31, R25 ;  /* 0x0000001f54007223 */ /* 0x000fe20000010019 */
[----:B------:R-:W-:Y:S01]  /*0670*/  FFMA.FTZ R93, R29, R34, R52 ;  /* 0x000000221d5d7223 */ /* 0x000fe20000010034 */
[----:B------:R-:W-:Y:S01]  /*0680*/  FFMA.FTZ R31, R85, R30, R32 ;  /* 0x0000001e551f7223 */ /* 0x000fe20000010020 */
[----:B------:R-:W-:-:S02]  /*0690*/  FFMA.FTZ R52, R28, R35, R91 ;  /* 0x000000231c347223 */ /* 0x000fc4000001005b */
[----:B------:R-:W5:Y:S01]  /*06a0*/  LDG.E.128 R32, desc[UR6][R2.64+0x5000] ;  /* 0x0050000602207981 */ /* 0x000f62000c1e1d00 */
[C---:B------:R-:W-:Y:S02]  /*06b0*/  SHF.L.U32 R30, R53.reuse, 0x10, RZ ;  /* 0x00000010351e7819 */ /* 0x040fe400000006ff */
[----:B------:R-:W-:Y:S02]  /*06c0*/  PRMT R26, R26, 0x7632, R26 ;  /* 0x000076321a1a7816 */ /* 0x000fe4000000001a */
[----:B------:R-:W-:Y:S01]  /*06d0*/  PRMT R28, R53, 0x7632, R28 ;  /* 0x00007632351c7816 */ /* 0x000fe2000000001c */
[----:B------:R-:W-:Y:S01]  /*06e0*/  FFMA.FTZ R30, R29, R30, R52 ;  /* 0x0000001e1d1e7223 */ /* 0x000fe20000010034 */
[----:B------:R-:W-:-:S03]  /*06f0*/  SHF.L.U32 R25, R26, 0x10, RZ ;  /* 0x000000101a197819 */ /* 0x000fc600000006ff */
[----:B------:R-:W-:Y:S01]  /*0700*/  IMAD.U32 R95, R28, 0x10000, RZ ;  /* 0x000100001c5f7824 */ /* 0x000fe200078e00ff */
[----:B------:R-:W-:Y:S01]  /*0710*/  PRMT R81, R81, 0x7632, R81 ;  /* 0x0000763251517816 */ /* 0x000fe20000000051 */
[----:B------:R-:W-:Y:S02]  /*0720*/  FFMA.FTZ R53, R88, R25, R31 ;  /* 0x0000001958357223 */ /* 0x000fe4000001001f */
[----:B------:R-:W-:Y:S01]  /*0730*/  FFMA.FTZ R95, R86, R95, R30 ;  /* 0x0000005f565f7223 */ /* 0x000fe2000001001e */
[----:B------:R-:W-:Y:S01]  /*0740*/  IMAD.U32 R24, R24, 0x10000, RZ ;  /* 0x0001000018187824 */ /* 0x000fe200078e00ff */
[----:B------:R-:W5:Y:S01]  /*0750*/  LDG.E.128 R28, desc[UR6][R2.64+0x8800] ;  /* 0x00880006021c7981 */ /* 0x000f62000c1e1d00 */
[----:B------:R-:W-:Y:S02]  /*0760*/  SHF.L.U32 R91, R81, 0x10, RZ ;  /* 0x00000010515b7819 */ /* 0x000fe400000006ff */
[----:B------:R-:W-:Y:S01]  /*0770*/  FFMA.FTZ R81, R87, R24, R0 ;  /* 0x0000001857517223 */ /* 0x000fe20000010000 */
[----:B------:R-:W-:-:S02]  /*0780*/  SHF.L.U32 R80, R64, 0x10, RZ ;  /* 0x0000001040507819 */ /* 0x000fc400000006ff */
[----:B------:R-:W-:Y:S02]  /*0790*/  SHF.L.U32 R0, R60, 0x10, RZ ;  /* 0x000000103c007819 */ /* 0x000fe400000006ff */
[C---:B------:R-:W-:Y:S02]  /*07a0*/  SHF.L.U32 R25, R27.reuse, 0x10, RZ ;  /* 0x000000101b197819 */ /* 0x040fe400000006ff */
[----:B------:R-:W-:Y:S01]  /*07b0*/  SHF.L.U32 R24, R82, 0x10, RZ ;  /* 0x0000001052187819 */ /* 0x000fe200000006ff */
[----:B------:R-:W-:Y:S01]  /*07c0*/  FFMA.FTZ R26, R86, R91, R93 ;  /* 0x0000005b561a7223 */ /* 0x000fe2000001005d */
[----:B------:R-:W-:Y:S02]  /*07d0*/  PRMT R60, R27, 0x7632, R60 ;  /* 0x000076321b3c7816 */ /* 0x000fe4000000003c */
[----:B------:R-:W-:Y:S01]  /*07e0*/  PRMT R82, R82, 0x7632, R82 ;  /* 0x0000763252527816 */ /* 0x000fe20000000052 */
[----:B------:R-:W-:Y:S02]  /*07f0*/  IMAD.U32 R52, R54, 0x10000, RZ ;  /* 0x0001000036347824 */ /* 0x000fe400078e00ff */
[----:B------:R-:W-:Y:S01]  /*0800*/  FFMA.FTZ R91, R0, R80, R89 ;  /* 0x00000050005b7223 */ /* 0x000fe20000010059 */
[----:B------:R-:W-:Y:S01]  /*0810*/  PRMT R64, R64, 0x7632, R64 ;  /* 0x0000763240407816 */ /* 0x000fe20000000040 */
[----:B------:R-:W-:Y:S01]  /*0820*/  FFMA.FTZ R86, R84, R25, R53 ;  /* 0x0000001954567223 */ /* 0x000fe20000010035 */
[----:B------:R-:W-:Y:S01]  /*0830*/  PRMT R54, R54, 0x7632, R54 ;  /* 0x0000763236367816 */ /* 0x000fe20000000036 */
[----:B------:R-:W-:Y:S01]  /*0840*/  FFMA.FTZ R27, R85, R24, R26 ;  /* 0x00000018551b7223 */ /* 0x000fe2000001001a */
[----:B------:R-:W-:Y:S01]  /*0850*/  PRMT R80, R60, 0x7632, R80 ;  /* 0x000076323c507816 */ /* 0x000fe20000000050 */
[----:B------:R-:W-:-:S02]  /*0860*/  IMAD.U32 R25, R82, 0x10000, RZ ;  /* 0x0001000052197824 */ /* 0x000fc400078e00ff */
[----:B------:R-:W-:Y:S01]  /*0870*/  FFMA.FTZ R52, R85, R52, R95 ;  /* 0x0000003455347223 */ /* 0x000fe2000001005f */
[----:B------:R-:W-:Y:S02]  /*0880*/  SHF.L.U32 R89, R64, 0x10, RZ ;  /* 0x0000001040597819 */ /* 0x000fe400000006ff */
[----:B------:R-:W-:Y:S01]  /*0890*/  SHF.L.U32 R85, R54, 0x10, RZ ;  /* 0x0000001036557819 */ /* 0x000fe200000006ff */
[----:B------:R-:W-:Y:S01]  /*08a0*/  IMAD.U32 R80, R80, 0x10000, RZ ;  /* 0x0001000050507824 */ /* 0x000fe200078e00ff */
[C---:B------:R-:W-:Y:S01]  /*08b0*/  PRMT R64, R83.reuse, 0x7632, R64 ;  /* 0x0000763253407816 */ /* 0x040fe20000000040 */
[C---:B------:R-:W-:Y:S01]  /*08c0*/  FFMA.FTZ R53, R88.reuse, R25, R27 ;  /* 0x0000001958357223 */ /* 0x040fe2000001001b */
[----:B------:R-:W-:Y:S01]  /*08d0*/  SHF.L.U32 R83, R83, 0x10, RZ ;  /* 0x0000001053537819 */ /* 0x000fe200000006ff */
[----:B------:R-:W5:Y:S01]  /*08e0*/  LDG.E.128 R24, desc[UR6][R2.64+0xc000] ;  /* 0x00c0000602187981 */ /* 0x000f62000c1e1d00 */
[----:B------:R-:W-:Y:S02]  /*08f0*/  SHF.L.U32 R82, R61, 0x10, RZ ;  /* 0x000000103d527819 */ /* 0x000fe400000006ff */
[C---:B------:R-:W-:Y:S01]  /*0900*/  PRMT R61, R55.reuse, 0x7632, R61 ;  /* 0x00007632373d7816 */ /* 0x040fe2000000003d */
[----:B------:R-:W-:Y:S01]  /*0910*/  FFMA.FTZ R52, R88, R85, R52 ;  /* 0x0000005558347223 */ /* 0x000fe20000010034 */
[----:B------:R-:W-:Y:S01]  /*0920*/  FFMA.FTZ R93, R80, R89, R91 ;  /* 0x00000059505d7223 */ /* 0x000fe2000001005b */
[----:B------:R-:W-:Y:S01]  /*0930*/  SHF.L.U32 R85, R55, 0x10, RZ ;  /* 0x0000001037557819 */ /* 0x000fe200000006ff */
[----:B------:R-:W-:-:S02]  /*0940*/  IMAD.U32 R91, R65, 0x10000, RZ ;  /* 0x00010000415b7824 */ /* 0x000fc400078e00ff */
[C---:B------:R-:W-:Y:S01]  /*0950*/  FFMA.FTZ R89, R84.reuse, R83, R53 ;  /* 0x0000005354597223 */ /* 0x040fe20000010035 */
[----:B------:R-:W-:Y:S02]  /*0960*/  PRMT R65, R65, 0x7632, R65 ;  /* 0x0000763241417816 */ /* 0x000fe40000000041 */
[----:B------:R-:W-:Y:S01]  /*0970*/  PRMT R83, R61, 0x7632, R83 ;  /* 0x000076323d537816 */ /* 0x000fe20000000053 */
[----:B------:R-:W-:Y:S01]  /*0980*/  FFMA.FTZ R85, R84, R85, R52 ;  /* 0x0000005554557223 */ /* 0x000fe20000010034 */
[----:B------:R-:W-:Y:S01]  /*0990*/  SHF.L.U32 R60, R60, 0x10, RZ ;  /* 0x000000103c3c7819 */ /* 0x000fe200000006ff */
[----:B------:R-:W-:Y:S01]  /*09a0*/  FFMA.FTZ R92, R82, R91, R93 ;  /* 0x0000005b525c7223 */ /* 0x000fe2000001005d */
[----:B------:R-:W-:Y:S01]  /*09b0*/  SHF.L.U32 R83, R83, 0x10, RZ ;  /* 0x0000001053537819 */ /* 0x000fe200000006ff */
[----:B------:R-:W5:Y:S01]  /*09c0*/  LDG.E.128 R52, desc[UR6][R2.64+0xf800] ;  /* 0x00f8000602347981 */ /* 0x000f62000c1e1d00 */
[----:B------:R-:W-:Y:S01]  /*09d0*/  IMAD.U32 R90, R65, 0x10000, RZ ;  /* 0x00010000415a7824 */ /* 0x000fe200078e00ff */
[----:B------:R-:W-:Y:S01]  /*09e0*/  SHF.L.U32 R93, R66, 0x10, RZ ;  /* 0x00000010425d7819 */ /* 0x000fe200000006ff */
[----:B------:R-:W-:Y:S01]  /*09f0*/  IMAD.U32 R64, R64, 0x10000, RZ ;  /* 0x0001000040407824 */ /* 0x000fe200078e00ff */
[----:B------:R-:W-:Y:S01]  /*0a00*/  SHF.L.U32 R88, R61, 0x10, RZ ;  /* 0x000000103d587819 */ /* 0x000fe200000006ff */
[----:B------:R-:W-:Y:S01]  /*0a10*/  FFMA.FTZ R61, R83, R90, R92 ;  /* 0x0000005a533d7223 */ /* 0x000fe2000001005c */
[----:B------:R-:W-:Y:S01]  /*0a20*/  SHF.L.U32 R84, R62, 0x10, RZ ;  /* 0x000000103e547819 */ /* 0x000fe200000006ff */
[----:B------:R-:W-:Y:S01]  /*0a30*/  FFMA.FTZ R91, R87, R60, R86 ;  /* 0x0000003c575b7223 */ /* 0x000fe20000010056 */
[----:B------:R-:W-:-:S02]  /*0a40*/  PRMT R66, R66, 0x7632, R66 ;  /* 0x0000763242427816 */ /* 0x000fc40000000042 */
[----:B------:R-:W-:Y:S01]  /*0a50*/  PRMT R86, R62, 0x7632, R86 ;  /* 0x000076323e567816 */ /* 0x000fe20000000056 */
[C---:B------:R-:W-:Y:S01]  /*0a60*/  FFMA.FTZ R89, R87.reuse, R64, R89 ;  /* 0x0000004057597223 */ /* 0x040fe20000010059 */
[C---:B------:R-:W-:Y:S01]  /*0a70*/  PRMT R60, R68.reuse, 0x7632, R60 ;  /* 0x00007632443c7816 */ /* 0x040fe2000000003c */
[----:B------:R-:W-:Y:S02]  /*0a80*/  IMAD.U32 R62, R68, 0x10000, RZ ;  /* 0x00010000443e7824 */ /* 0x000fe400078e00ff */
[----:B------:R-:W-:Y:S01]  /*0a90*/  FFMA.FTZ R87, R87, R88, R85 ;  /* 0x0000005857577223 */ /* 0x000fe20000010055 */
[----:B------:R-:W-:Y:S01]  /*0aa0*/  FFMA.FTZ R93, R84, R93, R61 ;  /* 0x0000005d545d7223 */ /* 0x000fe2000001003d */
[----:B------:R-:W-:Y:S01]  /*0ab0*/  SHF.L.U32 R61, R66, 0x10, RZ ;  /* 0x00000010423d7819 */ /* 0x000fe200000006ff */
[C---:B------:R-:W-:Y:S01]  /*0ac0*/  IMAD.U32 R85, R63.reuse, 0x10000, RZ ;  /* 0x000100003f557824 */ /* 0x040fe200078e00ff */
[----:B------:R-:W-:Y:S02]  /*0ad0*/  SHF.L.U32 R86, R86, 0x10, RZ ;  /* 0x0000001056567819 */ /* 0x000fe400000006ff */
[----:B------:R-:W-:Y:S01]  /*0ae0*/  PRMT R68, R63, 0x7632, R68 ;  /* 0x000076323f447816 */ /* 0x000fe20000000044 */
[----:B------:R-:W-:Y:S01]  /*0af0*/  FFMA.FTZ R81, R0, R62, R81 ;  /* 0x0000003e00517223 */ /* 0x000fe20000010051 */
[----:B------:R-:W-:Y:S01]  /*0b00*/  SHF.L.U32 R63, R60, 0x10, RZ ;  /* 0x000000103c3f7819 */ /* 0x000fe200000006ff */
[----:B------:R-:W-:Y:S01]  /*0b10*/  FFMA.FTZ R62, R86, R61, R93 ;  /* 0x0000003d563e7223 */ /* 0x000fe2000001005d */
[----:B------:R-:W-:Y:S01]  /*0b20*/  SHF.L.U32 R60, R67, 0x10, RZ ;  /* 0x00000010433c7819 */ /* 0x000fe200000006ff */
[----:B------:R-:W-:-:S02]  /*0b30*/  IMAD.U32 R61, R69, 0x10000, RZ ;  /* 0x00010000453d7824 */ /* 0x000fc400078e00ff */
[----:B------:R-:W-:Y:S01]  /*0b40*/  FFMA.FTZ R63, R80, R63, R81 ;  /* 0x0000003f503f7223 */ /* 0x000fe20000010051 */
[----:B------:R-:W-:Y:S01]  /*0b50*/  PRMT R69, R67, 0x7632, R69 ;  /* 0x0000763243457816 */ /* 0x000fe20000000045 */
[----:B------:R-:W-:Y:S01]  /*0b60*/  FFMA.FTZ R90, R85, R60, R62 ;  /* 0x0000003c555a7223 */ /* 0x000fe2000001003e */
[----:B------:R-:W5:Y:S01]  /*0b70*/  LDG.E.128 R64, desc[UR6][R2.64+0x2000] ;  /* 0x0020000602407981 */ /* 0x000f62000c1e1d00 */
[----:B------:R-:W-:-:S03]  /*0b80*/  FFMA.FTZ R92, R82, R61, R63 ;  /* 0x0000003d525c7223 */ /* 0x000fc6000001003f */
[----:B------:R-:W5:Y:S01]  /*0b90*/  LDG.E.128 R60, desc[UR6][R44.64+0x2000] ;  /* 0x002000062c3c7981 */ /* 0x000f62000c1e1d00 */
[----:B------:R-:W-:Y:S02]  /*0ba0*/  PRMT R81, R69, 0x7632, R81 ;  /* 0x0000763245517816 */ /* 0x000fe40000000051 */
[C---:B------:R-:W-:Y:S02]  /*0bb0*/  SHF.L.U32 R94, R72.reuse, 0x10, RZ ;  /* 0x00000010485e7819 */ /* 0x040fe400000006ff */
[----:B------:R-:W-:Y:S01]  /*0bc0*/  PRMT R93, R72, 0x7632, R93 ;  /* 0x00007632485d7816 */ /* 0x000fe2000000005d */
[----:B------:R-:W-:Y:S01]  /*0bd0*/  IMAD.U32 R72, R81, 0x10000, RZ ;  /* 0x0001000051487824 */ /* 0x000fe200078e00ff */
        /* <DEDUP_REMOVED lines=10> */
[----:B------:R-:W-:Y:S01]  /*0c80*/  FFMA.FTZ R93, R80, R93, R97 ;  /* 0x0000005d505d7223 */ /* 0x000fe20000010061 */
[----:B------:R-:W-:Y:S01]  /*0c90*/  SHF.L.U32 R69, R70, 0x10, RZ ;  /* 0x0000001046457819 */ /* 0x000fe200000006ff */
[----:B------:R-:W-:Y:S01]  /*0ca0*/  IMAD.U32 R72, R73, 0x10000, RZ ;  /* 0x0001000049487824 */ /* 0x000fe200078e00ff */
[C---:B------:R-:W-:Y:S02]  /*0cb0*/  PRMT R92, R76.reuse, 0x7632, R92 ;  /* 0x000076324c5c7816 */ /* 0x040fe4000000005c */
[----:B------:R-:W-:Y:S01]  /*0cc0*/  SHF.L.U32 R73, R76, 0x10, RZ ;  /* 0x000000104c497819 */ /* 0x000fe200000006ff */
[----:B------:R-:W-:Y:S01]  /*0cd0*/  FFMA.FTZ R88, R81, R88, R90 ;  /* 0x0000005851587223 */ /* 0x000fe2000001005a */
[----:B------:R-:W-:Y:S01]  /*0ce0*/  FFMA.FTZ R90, R82, R95, R93 ;  /* 0x0000005f525a7223 */ /* 0x000fe2000001005d */
[----:B------:R-:W-:Y:S01]  /*0cf0*/  FFMA.FTZ R70, R86, R69, R91 ;  /* 0x0000004556467223 */ /* 0x000fe2000001005b */
[----:B------:R-:W-:-:S02]  /*0d00*/  IMAD.U32 R91, R92, 0x10000, RZ ;  /* 0x000100005c5b7824 */ /* 0x000fc400078e00ff */
[----:B------:R-:W-:Y:S01]  /*0d10*/  FFMA.FTZ R89, R0, R73, R89 ;  /* 0x0000004900597223 */ /* 0x000fe20000010059 */
[C---:B------:R-:W-:Y:S02]  /*0d20*/  PRMT R76, R71.reuse, 0x7632, R76 ;  /* 0x00007632474c7816 */ /* 0x040fe4000000004c */
[----:B------:R-:W-:Y:S01]  /*0d30*/  SHF.L.U32 R68, R71, 0x10, RZ ;  /* 0x0000001047447819 */ /* 0x000fe200000006ff */
[----:B------:R-:W-:Y:S01]  /*0d40*/  FFMA.FTZ R71, R83, R72, R90 ;  /* 0x0000004853477223 */ /* 0x000fe2000001005a */
[C---:B------:R-:W-:Y:S01]  /*0d50*/  PRMT R72, R77.reuse, 0x7632, R72 ;  /* 0x000076324d487816 */ /* 0x040fe20000000048 */
[----:B------:R-:W-:Y:S01]  /*0d60*/  FFMA.FTZ R89, R80, R91, R89 ;  /* 0x0000005b50597223 */ /* 0x000fe20000010059 */
[----:B------:R-:W-:Y:S01]  /*0d70*/  SHF.L.U32 R73, R77, 0x10, RZ ;  /* 0x000000104d497819 */ /* 0x000fe200000006ff */
[----:B------:R-:W-:Y:S01]  /*0d80*/  FFMA.FTZ R90, R85, R68, R70 ;  /* 0x00000044555a7223 */ /* 0x000fe20000010046 */
[----:B------:R-:W-:Y:S01]  /*0d90*/  SHF.L.U32 R69, R74, 0x10, RZ ;  /* 0x000000104a457819 */ /* 0x000fe200000006ff */
[----:B------:R-:W-:Y:S01]  /*0da0*/  IMAD.U32 R72, R72, 0x10000, RZ ;  /* 0x0001000048487824 */ /* 0x000fe200078e00ff */
[----:B------:R-:W-:Y:S01]  /*0db0*/  PRMT R74, R74, 0x7632, R74 ;  /* 0x000076324a4a7816 */ /* 0x000fe2000000004a */
[--C-:B------:R-:W-:Y:S01]  /*0dc0*/  FFMA.FTZ R68, R82, R73, R89.reuse ;  /* 0x0000004952447223 */ /* 0x100fe20000010059 */
[----:B------:R-:W-:-:S02]  /*0dd0*/  PRMT R89, R78, 0x7632, R89 ;  /* 0x000076324e597816 */ /* 0x000fc40000000059 */
[----:B------:R-:W-:Y:S01]  /*0de0*/  SHF.L.U32 R91, R78, 0x10, RZ ;  /* 0x000000104e5b7819 */ /* 0x000fe200000006ff */
[----:B------:R-:W-:Y:S01]  /*0df0*/  FFMA.FTZ R93, R83, R72, R68 ;  /* 0x00000048535d7223 */ /* 0x000fe20000010044 */
[----:B------:R-:W-:Y:S01]  /*0e00*/  SHF.L.U32 R73, R74, 0x10, RZ ;  /* 0x000000104a497819 */ /* 0x000fe200000006ff */
[C---:B------:R-:W-:Y:S01]  /*0e10*/  FFMA.FTZ R77, R84.reuse, R69, R71 ;  /* 0x00000045544d7223 */ /* 0x040fe20000010047 */
[----:B------:R-:W-:Y:S02]  /*0e20*/  IMAD.U32 R89, R89, 0x10000, RZ ;  /* 0x0001000059597824 */ /* 0x000fe400078e00ff */
[----:B------:R-:W-:Y:S01]  /*0e30*/  FFMA.FTZ R92, R84, R91, R93 ;  /* 0x0000005b545c7223 */ /* 0x000fe2000001005d */
[C---:B------:R-:W-:Y:S01]  /*0e40*/  SHF.L.U32 R72, R75.reuse, 0x10, RZ ;  /* 0x000000104b487819 */ /* 0x040fe200000006ff */
[C-C-:B------:R-:W-:Y:S01]  /*0e50*/  FFMA.FTZ R74, R86.reuse, R73, R77.reuse ;  /* 0x00000049564a7223 */ /* 0x140fe2000001004d */
[----:B------:R-:W-:Y:S01]  /*0e60*/  PRMT R77, R75, 0x7632, R77 ;  /* 0x000076324b4d7816 */ /* 0x000fe2000000004d */
[--C-:B------:R-:W-:Y:S01]  /*0e70*/  FFMA.FTZ R73, R86, R89, R92.reuse ;  /* 0x0000005956497223 */ /* 0x100fe2000001005c */
[C---:B------:R-:W-:Y:S01]  /*0e80*/  PRMT R92, R56.reuse, 0x7632, R92 ;  /* 0x00007632385c7816 */ /* 0x040fe2000000005c */
[----:B------:R-:W-:Y:S01]  /*0e90*/  IMAD.U32 R93, R56, 0x10000, RZ ;  /* 0x00010000385d7824 */ /* 0x000fe200078e00ff */
[----:B------:R-:W5:Y:S01]  /*0ea0*/  LDG.E.128 R68, desc[UR6][R2.64+0x5800] ;  /* 0x0058000602447981 */ /* 0x000f62000c1e1d00 */
[----:B------:R-:W-:Y:S01]  /*0eb0*/  SHF.L.U32 R56, R77, 0x10, RZ ;  /* 0x000000104d387819 */ /* 0x000fe200000006ff */
[----:B------:R-:W-:Y:S01]  /*0ec0*/  FFMA.FTZ R89, R85, R72, R74 ;  /* 0x0000004855597223 */ /* 0x000fe2000001004a */
        /* <DEDUP_REMOVED lines=11> */
[C---:B------:R-:W-:Y:S01]  /*0f80*/  FFMA.FTZ R90, R81.reuse, R76, R90 ;  /* 0x0000004c515a7223 */ /* 0x040fe2000001005a */
[----:B------:R-:W5:Y:S01]  /*0f90*/  LDG.E.128 R72, desc[UR6][R2.64+0x9000] ;  /* 0x0090000602487981 */ /* 0x000f62000c1e1d00 */
[----:B------:R-:W-:Y:S01]  /*0fa0*/  SHF.L.U32 R76, R56, 0x10, RZ ;  /* 0x00000010384c7819 */ /* 0x000fe200000006ff */
[----:B------:R-:W-:Y:S01]  /*0fb0*/  FFMA.FTZ R82, R82, R57, R93 ;  /* 0x0000003952527223 */ /* 0x000fe2000001005d */
[----:B------:R-:W-:Y:S01]  /*0fc0*/  FFMA.FTZ R0, R81, R78, R91 ;  /* 0x0000004e51007223 */ /* 0x000fe2000001005b */
[----:B------:R-:W-:-:S02]  /*0fd0*/  PRMT R77, R58, 0x7632, R77 ;  /* 0x000076323a4d7816 */ /* 0x000fc4000000004d */
[----:B------:R-:W-:Y:S01]  /*0fe0*/  SHF.L.U32 R79, R58, 0x10, RZ ;  /* 0x000000103a4f7819 */ /* 0x000fe200000006ff */
        /* <DEDUP_REMOVED lines=11> */
[----:B------:R-:W-:Y:S01]  /*10a0*/  IMAD.U32 R92, R59, 0x10000, RZ ;  /* 0x000100003b5c7824 */ /* 0x000fe200078e00ff */
[C---:B------:R-:W-:Y:S01]  /*10b0*/  SHF.L.U32 R83, R37.reuse, 0x10, RZ ;  /* 0x0000001025537819 */ /* 0x040fe200000006ff */
[----:B------:R-:W-:Y:S01]  /*10c0*/  FFMA.FTZ R36, R86, R77, R79 ;  /* 0x0000004d56247223 */ /* 0x000fe2000001004f */
[----:B------:R-:W5:Y:S01]  /*10d0*/  LDG.E.128 R56, desc[UR6][R2.64+0xc800] ;  /* 0x00c8000602387981 */ /* 0x000f62000c1e1d00 */
[----:B------:R-:W-:Y:S01]  /*10e0*/  PRMT R37, R37, 0x7632, R37 ;  /* 0x0000763225257816 */ /* 0x000fe20000000025 */
[C---:B------:R-:W-:Y:S01]  /*10f0*/  IMAD.U32 R84, R49.reuse, 0x10000, RZ ;  /* 0x0001000031547824 */ /* 0x040fe200078e00ff */
[----:B------:R-:W-:Y:S01]  /*1100*/  PRMT R86, R49, 0x7632, R86 ;  /* 0x0000763231567816 */ /* 0x000fe20000000056 */
        /* <DEDUP_REMOVED lines=9> */
[C---:B------:R-:W-:Y:S01]  /*11a0*/  PRMT R37, R40.reuse, 0x7632, R37 ;  /* 0x0000763228257816 */ /* 0x040fe20000000025 */
        /* <DEDUP_REMOVED lines=10> */
[----:B------:R-:W-:-:S02]  /*1250*/  SHF.L.U32 R83, R41, 0x10, RZ ;  /* 0x0000001029537819 */ /* 0x000fc400000006ff */
[C---:B------:R-:W-:Y:S01]  /*1260*/  PRMT R41, R51.reuse, 0x7632, R41 ;  /* 0x0000763233297816 */ /* 0x040fe20000000029 */
[----:B------:R-:W-:Y:S01]  /*1270*/  FFMA.FTZ R81, R88, R81, R91 ;  /* 0x0000005158517223 */ /* 0x000fe2000001005b */
[----:B------:R-:W-:Y:S01]  /*1280*/  PRMT R38, R4, 0x7632, R38 ;  /* 0x0000763204267816 */ /* 0x000fe20000000026 */
[----:B------:R-:W-:Y:S01]  /*1290*/  FFMA.FTZ R91, R40, R37, R49 ;  /* 0x00000025285b7223 */ /* 0x000fe20000010031 */
[----:B------:R-:W-:Y:S01]  /*12a0*/  IMAD.U32 R4, R4, 0x10000, RZ ;  /* 0x0001000004047824 */ /* 0x000fe200078e00ff */
        /* <DEDUP_REMOVED lines=11> */
[----:B------:R-:W-:Y:S01]  /*1360*/  IMAD.U32 R5, R5, 0x10000, RZ ;  /* 0x0001000005057824 */ /* 0x000fe200078e00ff */
[----:B------:R-:W5:Y:S01]  /*1370*/  LDG.E.128 R48, desc[UR6][R2.64+0x2800] ;  /* 0x0028000602307981 */ /* 0x000f62000c1e1d00 */
[----:B------:R-:W-:-:S03]  /*1380*/  SHF.L.U32 R41, R41, 0x10, RZ ;  /* 0x0000001029297819 */ /* 0x000fc600000006ff */
[----:B------:R-:W5:Y:S01]  /*1390*/  LDG.E.128 R80, desc[UR6][R44.64+0x2800] ;  /* 0x002800062c507981 */ /* 0x000f62000c1e1d00 */
[----:B------:R-:W-:Y:S01]  /*13a0*/  SHF.L.U32 R4, R39, 0x10, RZ ;  /* 0x0000001027047819 */ /* 0x000fe200000006ff */
        /* <DEDUP_REMOVED lines=10> */
[----:B------:R-:W-:Y:S02]  /*1450*/  PRMT R6, R6, 0x7632, R6 ;  /* 0x0000763206067816 */ /* 0x000fe40000000006 */
[C---:B------:R-:W-:Y:S01]  /*1460*/  PRMT R4, R43.reuse, 0x7632, R4 ;  /* 0x000076322b047816 */ /* 0x040fe20000000004 */
[----:B------:R-:W-:Y:S01]  /*1470*/  FFMA.FTZ R5, R40, R5, R37 ;  /* 0x0000000528057223 */ /* 0x000fe20000010025 */
[----:B------:R-:W-:Y:S01]  /*1480*/  SHF.L.U32 R43, R43, 0x10, RZ ;  /* 0x000000102b2b7819 */ /* 0x000fe200000006ff */
[----:B------:R-:W-:Y:S01]  /*1490*/  FFMA.FTZ R91, R85, R36, R38 ;  /* 0x00000024555b7223 */ /* 0x000fe20000010026 */
[----:B------:R-:W-:Y:S01]  /*14a0*/  IMAD.U32 R87, R6, 0x10000, RZ ;  /* 0x0001000006577824 */ /* 0x000fe200078e00ff */
[C---:B------:R-:W-:Y:S01]  /*14b0*/  PRMT R93, R8.reuse, 0x7632, R93 ;  /* 0x00007632085d7816 */ /* 0x040fe2000000005d */
[----:B------:R-:W5:Y:S01]  /*14c0*/  LDG.E.128 R36, desc[UR6][R2.64+0x6000] ;  /* 0x0060000602247981 */ /* 0x000f62000c1e1d00 */
[----:B------:R-:W-:Y:S01]  /*14d0*/  SHF.L.U32 R8, R8, 0x10, RZ ;  /* 0x0000001008087819 */ /* 0x000fe200000006ff */
[----:B------:R-:W-:Y:S01]  /*14e0*/  FFMA.FTZ R6, R90, R43, R5 ;  /* 0x0000002b5a067223 */ /* 0x000fe20000010005 */
[----:B------:R-:W-:Y:S01]  /*14f0*/  SHF.L.U32 R5, R7, 0x10, RZ ;  /* 0x0000001007057819 */ /* 0x000fe200000006ff */
[----:B------:R-:W-:Y:S01]  /*1500*/  FFMA.FTZ R87, R40, R87, R91 ;  /* 0x0000005728577223 */ /* 0x000fe2000001005b */
[----:B------:R-:W-:Y:S01]  /*1510*/  SHF.L.U32 R93, R93, 0x10, RZ ;  /* 0x000000105d5d7819 */ /* 0x000fe200000006ff */
[----:B------:R-:W-:-:S02]  /*1520*/  FFMA.FTZ R43, R89, R8, R0 ;  /* 0x00000008592b7223 */ /* 0x000fc40000010000 */
[----:B------:R-:W-:Y:S01]  /*1530*/  FFMA.FTZ R87, R90, R5, R87 ;  /* 0x000000055a577223 */ /* 0x000fe20000010057 */
[C---:B------:R-:W-:Y:S01]  /*1540*/  IMAD.U32 R5, R9.reuse, 0x10000, RZ ;  /* 0x0001000009057824 */ /* 0x040fe200078e00ff */
[----:B------:R-:W-:Y:S01]  /*1550*/  PRMT R9, R9, 0x7632, R9 ;  /* 0x0000763209097816 */ /* 0x000fe20000000009 */
[----:B------:R-:W-:Y:S01]  /*1560*/  FFMA.FTZ R43, R88, R93, R43 ;  /* 0x0000005d582b7223 */ /* 0x000fe2000001002b */
[----:B------:R-:W-:Y:S02]  /*1570*/  PRMT R7, R7, 0x7632, R7 ;  /* 0x0000763207077816 */ /* 0x000fe40000000007 */
[----:B------:R-:W-:Y:S01]  /*1580*/  SHF.L.U32 R9, R9, 0x10, RZ ;  /* 0x0000001009097819 */ /* 0x000fe200000006ff */
[----:B------:R-:W-:Y:S01]  /*1590*/  FFMA.FTZ R5, R84, R5, R43 ;  /* 0x0000000554057223 */ /* 0x000fe2000001002b */
[----:B------:R-:W-:Y:S02]  /*15a0*/  SHF.L.U32 R0, R4, 0x10, RZ ;  /* 0x0000001004007819 */ /* 0x000fe400000006ff */
[----:B--2---:R-:W-:-:S02]  /*15b0*/  PRMT R8, R12, 0x7632, R8 ;  /* 0x000076320c087816 */ /* 0x004fc40000000008 */
[----:B------:R-:W-:Y:S01]  /*15c0*/  SHF.L.U32 R4, R7, 0x10, RZ ;  /* 0x0000001007047819 */ /* 0x000fe200000006ff */
[----:B------:R-:W-:Y:S02]  /*15d0*/  IMAD.U32 R7, R12, 0x10000, RZ ;  /* 0x000100000c077824 */ /* 0x000fe400078e00ff */
[----:B------:R-:W-:Y:S01]  /*15e0*/  FFMA.FTZ R12, R86, R9, R5 ;  /* 0x00000009560c7223 */ /* 0x000fe20000010005 */
[----:B------:R-:W-:Y:S02]  /*15f0*/  SHF.L.U32 R9, R8, 0x10, RZ ;  /* 0x0000001008097819 */ /* 0x000fe400000006ff */
[C---:B------:R-:W-:Y:S01]  /*1600*/  SHF.L.U32 R8, R10.reuse, 0x10, RZ ;  /* 0x000000100a087819 */ /* 0x040fe200000006ff */
[----:B------:R-:W-:Y:S01]  /*1610*/  FFMA.FTZ R91, R89, R7, R92 ;  /* 0x00000007595b7223 */ /* 0x000fe2000001005c */
[----:B------:R-:W-:Y:S01]  /*1620*/  PRMT R10, R10, 0x7632, R10 ;  /* 0x000076320a0a7816 */ /* 0x000fe2000000000a */
[C---:B------:R-:W-:Y:S01]  /*1630*/  FFMA.FTZ R0, R41.reuse, R0, R6 ;  /* 0x0000000029007223 */ /* 0x040fe20000010006 */
[----:B------:R-:W-:Y:S01]  /*1640*/  FFMA.FTZ R87, R41, R4, R87 ;  /* 0x0000000429577223 */ /* 0x000fe20000010057 */
[C---:B------:R-:W-:Y:S01]  /*1650*/  PRMT R43, R13.reuse, 0x7632, R43 ;  /* 0x000076320d2b7816 */ /* 0x040fe2000000002b */
[----:B------:R-:W2:Y:S01]  /*1660*/  LDG.E.128 R4, desc[UR6][R2.64+0x9800] ;  /* 0x0098000602047981 */ /* 0x000ea2000c1e1d00 */
[----:B------:R-:W-:Y:S01]  /*1670*/  SHF.L.U32 R89, R13, 0x10, RZ ;  /* 0x000000100d597819 */ /* 0x000fe200000006ff */
[----:B------:R-:W-:Y:S01]  /*1680*/  FFMA.FTZ R91, R88, R9, R91 ;  /* 0x00000009585b7223 */ /* 0x000fe2000001005b */
[----:B------:R-:W-:Y:S01]  /*1690*/  FFMA.FTZ R13, R85, R8, R12 ;  /* 0x00000008550d7223 */ /* 0x000fe2000001000c */
[----:B------:R-:W-:Y:S01]  /*16a0*/  IMAD.U32 R9, R10, 0x10000, RZ ;  /* 0x000100000a097824 */ /* 0x000fe200078e00ff */
[----:B------:R-:W-:Y:S01]  /*16b0*/  SHF.L.U32 R43, R43, 0x10, RZ ;  /* 0x000000102b2b7819 */ /* 0x000fe200000006ff */
[----:B------:R-:W-:-:S02]  /*16c0*/  FFMA.FTZ R89, R84, R89, R91 ;  /* 0x0000005954597223 */ /* 0x000fc4000001005b */
[--C-:B------:R-:W-:Y:S01]  /*16d0*/  FFMA.FTZ R9, R40, R9, R13.reuse ;  /* 0x0000000928097223 */ /* 0x100fe2000001000d */
[----:B------:R-:W-:Y:S01]  /*16e0*/  PRMT R13, R14, 0x7632, R13 ;  /* 0x000076320e0d7816 */ /* 0x000fe2000000000d */
[----:B------:R-:W-:Y:S01]  /*16f0*/  FFMA.FTZ R86, R86, R43, R89 ;  /* 0x0000002b56567223 */ /* 0x000fe20000010059 */
[C---:B------:R-:W-:Y:S02]  /*1700*/  PRMT R8, R11.reuse, 0x7632, R8 ;  /* 0x000076320b087816 */ /* 0x040fe40000000008 */
[----:B------:R-:W-:Y:S02]  /*1710*/  SHF.L.U32 R14, R14, 0x10, RZ ;  /* 0x000000100e0e7819 */ /* 0x000fe400000006ff */
[----:B------:R-:W-:Y:S02]  /*1720*/  SHF.L.U32 R11, R11, 0x10, RZ ;  /* 0x000000100b0b7819 */ /* 0x000fe400000006ff */
[----:B------:R-:W-:Y:S01]  /*1730*/  SHF.L.U32 R13, R13, 0x10, RZ ;  /* 0x000000100d0d7819 */ /* 0x000fe200000006ff */
[----:B------:R-:W-:Y:S01]  /*1740*/  FFMA.FTZ R85, R85, R14, R86 ;  /* 0x0000000e55557223 */ /* 0x000fe20000010056 */
[----:B------:R-:W-:-:S02]  /*1750*/  IMAD.U32 R84, R8, 0x10000, RZ ;  /* 0x0001000008547824 */ /* 0x000fc400078e00ff */
[----:B------:R-:W-:Y:S01]  /*1760*/  FFMA.FTZ R12, R90, R11, R9 ;  /* 0x0000000b5a0c7223 */ /* 0x000fe20000010009 */
[C---:B------:R-:W-:Y:S01]  /*1770*/  PRMT R43, R15.reuse, 0x7632, R43 ;  /* 0x000076320f2b7816 */ /* 0x040fe2000000002b */
[----:B------:R-:W2:Y:S01]  /*1780*/  LDG.E.128 R8, desc[UR6][R2.64+0xd000] ;  /* 0x00d0000602087981 */ /* 0x000ea2000c1e1d00 */
[----:B------:R-:W-:Y:S01]  /*1790*/  SHF.L.U32 R15, R15, 0x10, RZ ;  /* 0x000000100f0f7819 */ /* 0x000fe200000006ff */
[----:B------:R-:W-:Y:S01]  /*17a0*/  FFMA.FTZ R13, R40, R13, R85 ;  /* 0x0000000d280d7223 */ /* 0x000fe20000010055 */
[C---:B----4-:R-:W-:Y:S01]  /*17b0*/  PRMT R40, R16.reuse, 0x7632, R40 ;  /* 0x0000763210287816 */ /* 0x050fe20000000028 */
[----:B------:R-:W-:Y:S01]  /*17c0*/  FFMA.FTZ R84, R41, R84, R12 ;  /* 0x0000005429547223 */ /* 0x000fe2000001000c */
[----:B------:R-:W-:Y:S01]  /*17d0*/  SHF.L.U32 R16, R16, 0x10, RZ ;  /* 0x0000001010107819 */ /* 0x000fe200000006ff */
[----:B------:R-:W-:Y:S01]  /*17e0*/  FFMA.FTZ R90, R90, R15, R13 ;  /* 0x0000000f5a5a7223 */ /* 0x000fe2000001000d */
[C---:B---3--:R-:W-:Y:S01]  /*17f0*/  PRMT R86, R20.reuse, 0x7632, R86 ;  /* 0x0000763214567816 */ /* 0x048fe20000000056 */
[----:B------:R-:W-:Y:S01]  /*1800*/  IMAD.U32 R85, R20, 0x10000, RZ ;  /* 0x0001000014557824 */ /* 0x000fe200078e00ff */
[----:B------:R-:W3:Y:S01]  /*1810*/  LDG.E.128 R12, desc[UR6][R2.64+0x10800] ;  /* 0x01080006020c7981 */ /* 0x000ee2000c1e1d00 */
[----:B------:R-:W-:-:S02]  /*1820*/  SHF.L.U32 R91, R40, 0x10, RZ ;  /* 0x00000010285b7819 */ /* 0x000fc400000006ff */
[----:B------:R-:W-:Y:S01]  /*1830*/  SHF.L.U32 R86, R86, 0x10, RZ ;  /* 0x0000001056567819 */ /* 0x000fe200000006ff */
[----:B------:R-:W-:Y:S01]  /*1840*/  FFMA.FTZ R93, R85, R16, R42 ;  /* 0x00000010555d7223 */ /* 0x000fe2000001002a */
[----:B------:R-:W-:Y:S02]  /*1850*/  SHF.L.U32 R16, R17, 0x10, RZ ;  /* 0x0000001011107819 */ /* 0x000fe400000006ff */
[----:B------:R-:W-:Y:S01]  /*1860*/  SHF.L.U32 R89, R21, 0x10, RZ ;  /* 0x0000001015597819 */ /* 0x000fe200000006ff */
[----:B------:R-:W-:Y:S01]  /*1870*/  FFMA.FTZ R20, R86, R91, R93 ;  /* 0x0000005b56147223 */ /* 0x000fe2000001005d */
[----:B------:R-:W-:Y:S02]  /*1880*/  PRMT R17, R17, 0x7632, R17 ;  /* 0x0000763211117816 */ /* 0x000fe40000000011 */
[----:B------:R-:W-:Y:S02]  /*1890*/  PRMT R91, R21, 0x7632, R91 ;  /* 0x00007632155b7816 */ /* 0x000fe4000000005b */
[C---:B-----5:R-:W-:Y:S01]  /*18a0*/  PRMT R94, R32.reuse, 0x7632, R94 ;  /* 0x00007632205e7816 */ /* 0x060fe2000000005e */
[----:B------:R-:W-:Y:S01]  /*18b0*/  FFMA.FTZ R40, R89, R16, R20 ;  /* 0x0000001059287223 */ /* 0x000fe20000010014 */
[----:B------:R-:W-:Y:S01]  /*18c0*/  SHF.L.U32 R32, R32, 0x10, RZ ;  /* 0x0000001020207819 */ /* 0x000fe200000006ff */
[----:B------:R-:W-:Y:S01]  /*18d0*/  IMAD.U32 R92, R43, 0x10000, RZ ;  /* 0x000100002b5c7824 */ /* 0x000fe200078e00ff */
[----:B------:R-:W-:-:S02]  /*18e0*/  SHF.L.U32 R20, R17, 0x10, RZ ;  /* 0x0000001011147819 */ /* 0x000fc400000006ff */
[----:B------:R-:W-:Y:S01]  /*18f0*/  SHF.L.U32 R91, R91, 0x10, RZ ;  /* 0x000000105b5b7819 */ /* 0x000fe200000006ff */
[----:B------:R-:W-:Y:S01]  /*1900*/  FFMA.FTZ R101, R85, R32, R0 ;  /* 0x0000002055657223 */ /* 0x000fe20000010000 */
[----:B------:R-:W-:Y:S01]  /*1910*/  SHF.L.U32 R99, R94, 0x10, RZ ;  /* 0x000000105e637819 */ /* 0x000fe200000006ff */
[----:B------:R-:W-:Y:S01]  /*1920*/  FFMA.FTZ R92, R41, R92, R90 ;  /* 0x0000005c295c7223 */ /* 0x000fe2000001005a */
[C---:B------:R-:W-:Y:S01]  /*1930*/  PRMT R17, R22.reuse, 0x7632, R17 ;  /* 0x0000763216117816 */ /* 0x040fe20000000011 */
[----:B------:R-:W-:Y:S01]  /*1940*/  FFMA.FTZ R97, R91, R20, R40 ;  /* 0x000000145b617223 */ /* 0x000fe20000010028 */
[----:B------:R-:W-:Y:S01]  /*1950*/  IMAD.U32 R90, R22, 0x10000, RZ ;  /* 0x00010000165a7824 */ /* 0x000fe200078e00ff */
[C---:B------:R-:W-:Y:S01]  /*1960*/  PRMT R16, R23.reuse, 0x7632, R16 ;  /* 0x0000763217107816 */ /* 0x040fe20000000010 */
[----:B------:R0:W4:Y:S01]  /*1970*/  LDG.E.128 R40, desc[UR6][R44.64+0x3000] ;  /* 0x003000062c287981 */ /* 0x000122000c1e1d00 */
[----:B------:R-:W-:Y:S01]  /*1980*/  SHF.L.U32 R88, R23, 0x10, RZ ;  /* 0x0000001017587819 */ /* 0x000fe200000006ff */
[----:B------:R-:W-:Y:S01]  /*1990*/  FFMA.FTZ R96, R86, R99, R101 ;  /* 0x0000006356607223 */ /* 0x000fe20000010065 */
[C---:B------:R-:W-:Y:S01]  /*19a0*/  PRMT R32, R33.reuse, 0x7632, R32 ;  /* 0x0000763221207816 */ /* 0x040fe20000000020 */
[----:B------:R-:W5:Y:S01]  /*19b0*/  LDG.E.128 R20, desc[UR6][R2.64+0x3000] ;  /* 0x0030000602147981 */ /* 0x000f62000c1e1d00 */
[----:B------:R-:W-:-:S02]  /*19c0*/  SHF.L.U32 R94, R33, 0x10, RZ ;  /* 0x00000010215e7819 */ /* 0x000fc400000006ff */
[----:B------:R-:W-:Y:S01]  /*19d0*/  SHF.L.U32 R32, R32, 0x10, RZ ;  /* 0x0000001020207819 */ /* 0x000fe200000006ff */
[----:B------:R-:W-:Y:S02]  /*19e0*/  IMAD.U32 R0, R17, 0x10000, RZ ;  /* 0x0001000011007824 */ /* 0x000fe400078e00ff */
[----:B------:R-:W-:Y:S01]  /*19f0*/  FFMA.FTZ R94, R89, R94, R96 ;  /* 0x0000005e595e7223 */ /* 0x000fe20000010060 */
[----:B0-----:R-:W-:Y:S02]  /*1a00*/  PRMT R44, R28, 0x7632, R44 ;  /* 0x000076321c2c7816 */ /* 0x001fe4000000002c */
        /* <DEDUP_REMOVED lines=8> */
[----:B------:R-:W-:Y:S02]  /*1a90*/  IMAD.U32 R45, R44, 0x10000, RZ ;  /* 0x000100002c2d7824 */ /* 0x000fe400078e00ff */
[----:B------:R-:W-:Y:S01]  /*1aa0*/  FFMA.FTZ R87, R85, R28, R87 ;  /* 0x0000001c55577223 */ /* 0x000fe20000010057 */
[----:B------:R-:W-:Y:S01]  /*1ab0*/  FFMA.FTZ R33, R90, R17, R33 ;  /* 0x000000115a217223 */ /* 0x000fe20000010021 */
[----:B------:R-:W-:Y:S01]  /*1ac0*/  SHF.L.U32 R17, R34, 0x10, RZ ;  /* 0x0000001022117819 */ /* 0x000fe200000006ff */
[----:B------:R-:W-:Y:S01]  /*1ad0*/  FFMA.FTZ R93, R0, R93, R95 ;  /* 0x0000005d005d7223 */ /* 0x000fe2000001005f */
[C---:B------:R-:W-:Y:S01]  /*1ae0*/  PRMT R18, R19.reuse, 0x7632, R18 ;  /* 0x0000763213127816 */ /* 0x040fe20000000012 */
[----:B------:R-:W-:Y:S01]  /*1af0*/  IMAD.U32 R19, R19, 0x10000, RZ ;  /* 0x0001000013137824 */ /* 0x000fe200078e00ff */
        /* <DEDUP_REMOVED lines=13> */
[----:B------:R-:W-:Y:S01]  /*1bd0*/  FFMA.FTZ R33, R88, R17, R33 ;  /* 0x0000001158217223 */ /* 0x000fe20000010021 */
[----:B------:R-:W-:Y:S01]  /*1be0*/  SHF.L.U32 R24, R24, 0x10, RZ ;  /* 0x0000001018187819 */ /* 0x000fe200000006ff */
[----:B------:R-:W5:Y:S01]  /*1bf0*/  LDG.E.128 R16, desc[UR6][R2.64+0x6800] ;  /* 0x0068000602107981 */ /* 0x000f62000c1e1d00 */
[C---:B------:R-:W-:Y:S02]  /*1c00*/  SHF.L.U32 R29, R30.reuse, 0x10, RZ ;  /* 0x000000101e1d7819 */ /* 0x040fe400000006ff */
[----:B------:R-:W-:Y:S01]  /*1c10*/  PRMT R30, R30, 0x7632, R30 ;  /* 0x000076321e1e7816 */ /* 0x000fe2000000001e */
[----:B------:R-:W-:Y:S01]  /*1c20*/  FFMA.FTZ R95, R85, R24, R84 ;  /* 0x00000018555f7223 */ /* 0x000fe20000010054 */
[----:B------:R-:W-:Y:S01]  /*1c30*/  PRMT R35, R35, 0x7632, R35 ;  /* 0x0000763223237816 */ /* 0x000fe20000000023 */
[----:B------:R-:W-:Y:S01]  /*1c40*/  FFMA.FTZ R87, R90, R29, R87 ;  /* 0x0000001d5a577223 */ /* 0x000fe20000010057 */
[----:B------:R-:W-:-:S02]  /*1c50*/  SHF.L.U32 R93, R28, 0x10, RZ ;  /* 0x000000101c5d7819 */ /* 0x000fc400000006ff */
[----:B------:R-:W-:Y:S01]  /*1c60*/  SHF.L.U32 R29, R30, 0x10, RZ ;  /* 0x000000101e1d7819 */ /* 0x000fe200000006ff */
[C---:B------:R-:W-:Y:S01]  /*1c70*/  IMAD.U32 R30, R25.reuse, 0x10000, RZ ;  /* 0x00010000191e7824 */ /* 0x040fe200078e00ff */
        /* <DEDUP_REMOVED lines=9> */
[----:B------:R-:W-:Y:S01]  /*1d10*/  FFMA.FTZ R30, R89, R30, R32 ;  /* 0x0000001e591e7223 */ /* 0x000fe20000010020 */
[----:B------:R-:W-:Y:S01]  /*1d20*/  SHF.L.U32 R25, R52, 0x10, RZ ;  /* 0x0000001034197819 */ /* 0x000fe200000006ff */
[----:B------:R-:W5:Y:S02]  /*1d30*/  LDG.E.128 R32, desc[UR6][R2.64+0xa000] ;  /* 0x00a0000602207981 */ /* 0x000f64000c1e1d00 */
        /* <DEDUP_REMOVED lines=12> */
[----:B------:R-:W5:Y:S01]  /*1e00*/  LDG.E.128 R28, desc[UR6][R2.64+0xd800] ;  /* 0x00d80006021c7981 */ /* 0x000f62000c1e1d00 */
[----:B------:R-:W-:-:S02]  /*1e10*/  PRMT R52, R60, 0x7632, R52 ;  /* 0x000076323c347816 */ /* 0x000fc40000000034 */
        /* <DEDUP_REMOVED lines=12> */
[----:B------:R-:W-:-:S02]  /*1ee0*/  FFMA.FTZ R89, R0, R85, R89 ;  /* 0x0000005500597223 */ /* 0x000fc40000010059 */
[----:B------:R-:W-:Y:S02]  /*1ef0*/  FFMA.FTZ R90, R25, R84, R64 ;  /* 0x00000054195a7223 */ /* 0x000fe40000010040 */
[----:B------:R0:W5:Y:S01]  /*1f00*/  LDG.E.128 R84, desc[UR6][R2.64+0x11000] ;  /* 0x0110000602547981 */ /* 0x000162000c1e1d00 */
[----:B------:R-:W-:Y:S02]  /*1f10*/  PRMT R54, R54, 0x7632, R54 ;  /* 0x0000763236367816 */ /* 0x000fe40000000036 */
[C---:B------:R-:W-:Y:S02]  /*1f20*/  PRMT R52, R65.reuse, 0x7632, R52 ;  /* 0x0000763241347816 */ /* 0x040fe40000000034 */
[----:B------:R-:W-:Y:S02]  /*1f30*/  SHF.L.U32 R64, R65, 0x10, RZ ;  /* 0x0000001041407819 */ /* 0x000fe400000006ff */
[C---:B------:R-:W-:Y:S01]  /*1f40*/  PRMT R26, R61.reuse, 0x7632, R26 ;  /* 0x000076323d1a7816 */ /* 0x040fe2000000001a */
[----:B------:R-:W-:Y:S01]  /*1f50*/  IMAD.U32 R61, R61, 0x10000, RZ ;  /* 0x000100003d3d7824 */ /* 0x000fe200078e00ff */
[----:B------:R-:W-:-:S02]  /*1f60*/  SHF.L.U32 R65, R54, 0x10, RZ ;  /* 0x0000001036417819 */ /* 0x000fc400000006ff */
[----:B------:R-:W-:Y:S01]  /*1f70*/  SHF.L.U32 R53, R27, 0x10, RZ ;  /* 0x000000101b357819 */ /* 0x000fe200000006ff */
[----:B------:R-:W-:Y:S01]  /*1f80*/  IMAD.U32 R26, R26, 0x10000, RZ ;  /* 0x000100001a1a7824 */ /* 0x000fe200078e00ff */
[----:B------:R-:W-:Y:S01]  /*1f90*/  SHF.L.U32 R93, R52, 0x10, RZ ;  /* 0x00000010345d7819 */ /* 0x000fe200000006ff */
[----:B------:R-:W-:Y:S01]  /*1fa0*/  FFMA.FTZ R95, R61, R64, R90 ;  /* 0x000000403d5f7223 */ /* 0x000fe2000001005a */
[----:B------:R-:W-:Y:S01]  /*1fb0*/  FFMA.FTZ R65, R0, R65, R91 ;  /* 0x0000004100417223 */ /* 0x000fe2000001005b */
[----:B------:R-:W-:Y:S01]  /*1fc0*/  FFMA.FTZ R53, R88, R53, R89 ;  /* 0x0000003558357223 */ /* 0x000fe20000010059 */
[----:B------:R-:W-:Y:S01]  /*1fd0*/  PRMT R0, R62, 0x7632, R0 ;  /* 0x000076323e007816 */ /* 0x000fe20000000000 */
[----:B------:R-:W-:Y:S01]  /*1fe0*/  FFMA.FTZ R93, R26, R93, R95 ;  /* 0x0000005d1a5d7223 */ /* 0x000fe2000001005f */
[----:B------:R-:W-:Y:S02]  /*1ff0*/  PRMT R27, R27, 0x7632, R27 ;  /* 0x000076321b1b7816 */ /* 0x000fe4000000001b */
[----:B0-----:R-:W-:-:S02]  /*2000*/  PRMT R2, R66, 0x7632, R2 ;  /* 0x0000763242027816 */ /* 0x001fc40000000002 */
[----:B------:R-:W-:Y:S02]  /*2010*/  SHF.L.U32 R89, R66, 0x10, RZ ;  /* 0x0000001042597819 */ /* 0x000fe400000006ff */
[----:B------:R-:W-:Y:S02]  /*2020*/  SHF.L.U32 R62, R62, 0x10, RZ ;  /* 0x000000103e3e7819 */ /* 0x000fe400000006ff */
[----:B------:R-:W-:Y:S02]  /*2030*/  SHF.L.U32 R27, R27, 0x10, RZ ;  /* 0x000000101b1b7819 */ /* 0x000fe400000006ff */
        /* <DEDUP_REMOVED lines=8> */
[----:B------:R-:W-:Y:S01]  /*20c0*/  SHF.L.U32 R91, R68, 0x10, RZ ;  /* 0x00000010445b7819 */ /* 0x000fe200000006ff */
[C---:B------:R-:W-:Y:S01]  /*20d0*/  IMAD.U32 R2, R63.reuse, 0x10000, RZ ;  /* 0x000100003f027824 */ /* 0x040fe200078e00ff */
[----:B------:R-:W-:-:S02]  /*20e0*/  PRMT R3, R63, 0x7632, R3 ;  /* 0x000076323f037816 */ /* 0x000fc40000000003 */
[----:B------:R-:W-:Y:S02]  /*20f0*/  PRMT R67, R67, 0x7632, R67 ;  /* 0x0000763243437816 */ /* 0x000fe40000000043 */
[----:B------:R-:W-:Y:S01]  /*2100*/  PRMT R68, R68, 0x7632, R68 ;  /* 0x0000763244447816 */ /* 0x000fe20000000044 */
[----:B------:R-:W-:Y:S01]  /*2110*/  FFMA.FTZ R64, R60, R91, R24 ;  /* 0x0000005b3c407223 */ /* 0x000fe20000010018 */
[----:B------:R-:W-:Y:S01]  /*2120*/  PRMT R55, R55, 0x7632, R55 ;  /* 0x0000763237377816 */ /* 0x000fe20000000037 */
[----:B------:R-:W-:Y:S01]  /*2130*/  FFMA.FTZ R52, R2, R53, R89 ;  /* 0x0000003502347223 */ /* 0x000fe20000010059 */
[----:B------:R-:W-:Y:S01]  /*2140*/  SHF.L.U32 R3, R3, 0x10, RZ ;  /* 0x0000001003037819 */ /* 0x000fe200000006ff */
[----:B------:R-:W-:Y:S01]  /*2150*/  IMAD.U32 R24, R67, 0x10000, RZ ;  /* 0x0001000043187824 */ /* 0x000fe200078e00ff */
[----:B------:R-:W-:Y:S02]  /*2160*/  SHF.L.U32 R68, R68, 0x10, RZ ;  /* 0x0000001044447819 */ /* 0x000fe400000006ff */
[----:B------:R-:W-:Y:S01]  /*2170*/  SHF.L.U32 R55, R55, 0x10, RZ ;  /* 0x0000001037377819 */ /* 0x000fe200000006ff */
[----:B------:R-:W-:Y:S01]  /*2180*/  FFMA.FTZ R24, R3, R24, R52 ;  /* 0x0000001803187223 */ /* 0x000fe20000010034 */
[----:B------:R-:W-:Y:S01]  /*2190*/  SHF.L.U32 R54, R69, 0x10, RZ ;  /* 0x0000001045367819 */ /* 0x000fe200000006ff */
[----:B------:R-:W-:Y:S01]  /*21a0*/  FFMA.FTZ R64, R25, R68, R64 ;  /* 0x0000004419407223 */ /* 0x000fe20000010040 */
[----:B------:R-:W-:-:S02]  /*21b0*/  PRMT R69, R69, 0x7632, R69 ;  /* 0x0000763245457816 */ /* 0x000fc40000000045 */
[C---:B------:R-:W-:Y:S01]  /*21c0*/  PRMT R52, R72.reuse, 0x7632, R52 ;  /* 0x0000763248347816 */ /* 0x040fe20000000034 */
[----:B------:R-:W-:Y:S02]  /*21d0*/  IMAD.U32 R72, R72, 0x10000, RZ ;  /* 0x0001000048487824 */ /* 0x000fe400078e00ff */
        /* <DEDUP_REMOVED lines=9> */
[----:B------:R-:W-:Y:S02]  /*2270*/  IMAD.U32 R44, R73, 0x10000, RZ ;  /* 0x00010000492c7824 */ /* 0x000fe400078e00ff */
[----:B------:R-:W-:Y:S01]  /*2280*/  FFMA.FTZ R52, R25, R52, R72 ;  /* 0x0000003419347223 */ /* 0x000fe20000010048 */
[----:B------:R-:W-:-:S03]  /*2290*/  FFMA.FTZ R53, R62, R53, R63 ;  /* 0x000000353e357223 */ /* 0x000fc6000001003f */
[----:B------:R-:W-:Y:S01]  /*22a0*/  FFMA.FTZ R63, R61, R44, R52 ;  /* 0x0000002c3d3f7223 */ /* 0x000fe20000010034 */
[C---:B------:R-:W-:Y:S02]  /*22b0*/  SHF.L.U32 R44, R56.reuse, 0x10, RZ ;  /* 0x00000010382c7819 */ /* 0x040fe400000006ff */
[----:B------:R-:W-:Y:S02]  /*22c0*/  PRMT R56, R56, 0x7632, R56 ;  /* 0x0000763238387816 */ /* 0x000fe40000000038 */
[----:B------:R-:W-:Y:S01]  /*22d0*/  PRMT R73, R73, 0x7632, R73 ;  /* 0x0000763249497816 */ /* 0x000fe20000000049 */
[----:B------:R-:W-:Y:S01]  /*22e0*/  FFMA.FTZ R44, R60, R44, R27 ;  /* 0x0000002c3c2c7223 */ /* 0x000fe2000001001b */
[----:B------:R-:W-:Y:S01]  /*22f0*/  SHF.L.U32 R56, R56, 0x10, RZ ;  /* 0x0000001038387819 */ /* 0x000fe200000006ff */
[----:B------:R-:W-:Y:S01]  /*2300*/  FFMA.FTZ R53, R0, R45, R53 ;  /* 0x0000002d00357223 */ /* 0x000fe20000010035 */
[C---:B------:R-:W-:Y:S02]  /*2310*/  PRMT R64, R76.reuse, 0x7632, R64 ;  /* 0x000076324c407816 */ /* 0x040fe40000000040 */
        /* <DEDUP_REMOVED lines=8> */
[----:B------:R-:W-:Y:S02]  /*23a0*/  IMAD.U32 R27, R74, 0x10000, RZ ;  /* 0x000100004a1b7824 */ /* 0x000fe400078e00ff */
[----:B------:R-:W-:Y:S01]  /*23b0*/  FFMA.FTZ R76, R60, R76, R55 ;  /* 0x0000004c3c4c7223 */ /* 0x000fe20000010037 */
[----:B------:R-:W-:Y:S01]  /*23c0*/  FFMA.FTZ R63, R26, R73, R63 ;  /* 0x000000491a3f7223 */ /* 0x000fe2000001003f */
[----:B------:R-:W-:Y:S01]  /*23d0*/  PRMT R74, R74, 0x7632, R74 ;  /* 0x000076324a4a7816 */ /* 0x000fe2000000004a */
[----:B------:R-:W-:Y:S01]  /*23e0*/  FFMA.FTZ R57, R61, R54, R56 ;  /* 0x000000363d397223 */ /* 0x000fe20000010038 */
[----:B------:R-:W-:-:S02]  /*23f0*/  SHF.L.U32 R53, R44, 0x10, RZ ;  /* 0x000000102c357819 */ /* 0x000fc400000006ff */
[----:B------:R-:W-:Y:S01]  /*2400*/  SHF.L.U32 R44, R77, 0x10, RZ ;  /* 0x000000104d2c7819 */ /* 0x000fe200000006ff */
[----:B------:R-:W-:Y:S01]  /*2410*/  FFMA.FTZ R64, R25, R64, R76 ;  /* 0x0000004019407223 */ /* 0x000fe2000001004c */
[----:B------:R-:W-:Y:S01]  /*2420*/  PRMT R77, R77, 0x7632, R77 ;  /* 0x000076324d4d7816 */ /* 0x000fe2000000004d */
[----:B------:R-:W-:Y:S01]  /*2430*/  FFMA.FTZ R63, R62, R27, R63 ;  /* 0x0000001b3e3f7223 */ /* 0x000fe2000001003f */
[----:B------:R-:W-:Y:S01]  /*2440*/  PRMT R71, R71, 0x7632, R71 ;  /* 0x0000763247477816 */ /* 0x000fe20000000047 */
[----:B------:R-:W-:Y:S01]  /*2450*/  IMAD.U32 R27, R74, 0x10000, RZ ;  /* 0x000100004a1b7824 */ /* 0x000fe200078e00ff */
[----:B------:R-:W-:Y:S01]  /*2460*/  PRMT R45, R75, 0x7632, R45 ;  /* 0x000076324b2d7816 */ /* 0x000fe2000000002d */
[----:B------:R-:W-:Y:S01]  /*2470*/  FFMA.FTZ R57, R26, R53, R57 ;  /* 0x000000351a397223 */ /* 0x000fe20000010039 */
[C---:B------:R-:W-:Y:S01]  /*2480*/  IMAD.U32 R53, R58.reuse, 0x10000, RZ ;  /* 0x000100003a357824 */ /* 0x040fe200078e00ff */
        /* <DEDUP_REMOVED lines=17> */
[----:B------:R-:W-:-:S02]  /*25a0*/  SHF.L.U32 R57, R48, 0x10, RZ ;  /* 0x0000001030397819 */ /* 0x000fc400000006ff */
[C---:B------:R-:W-:Y:S01]  /*25b0*/  PRMT R26, R80.reuse, 0x7632, R26 ;  /* 0x00007632501a7816 */ /* 0x040fe2000000001a */
[----:B------:R-:W-:Y:S01]  /*25c0*/  IMAD.U32 R80, R80, 0x10000, RZ ;  /* 0x0001000050507824 */ /* 0x000fe200078e00ff */
[----:B------:R-:W-:Y:S02]  /*25d0*/  SHF.L.U32 R55, R78, 0x10, RZ ;  /* 0x000000104e377819 */ /* 0x000fe400000006ff */
[C---:B------:R-:W-:Y:S01]  /*25e0*/  SHF.L.U32 R45, R59.reuse, 0x10, RZ ;  /* 0x000000103b2d7819 */ /* 0x040fe200000006ff */
[----:B------:R-:W-:Y:S01]  /*25f0*/  IMAD.U32 R26, R26, 0x10000, RZ ;  /* 0x000100001a1a7824 */ /* 0x000fe200078e00ff */
[----:B------:R-:W-:Y:S01]  /*2600*/  SHF.L.U32 R63, R44, 0x10, RZ ;  /* 0x000000102c3f7819 */ /* 0x000fe200000006ff */
[----:B------:R-:W-:Y:S01]  /*2610*/  FFMA.FTZ R57, R80, R57, R24 ;  /* 0x0000003950397223 */ /* 0x000fe20000010018 */
[----:B------:R-:W-:Y:S01]  /*2620*/  PRMT R59, R59, 0x7632, R59 ;  /* 0x000076323b3b7816 */ /* 0x000fe2000000003b */
[----:B------:R-:W-:Y:S01]  /*2630*/  FFMA.FTZ R55, R0, R55, R61 ;  /* 0x0000003700377223 */ /* 0x000fe2000001003d */
[----:B------:R-:W-:Y:S01]  /*2640*/  FFMA.FTZ R44, R2, R45, R53 ;  /* 0x0000002d022c7223 */ /* 0x000fe20000010035 */
[----:B------:R-:W-:Y:S01]  /*2650*/  PRMT R0, R81, 0x7632, R0 ;  /* 0x0000763251007816 */ /* 0x000fe20000000000 */
[----:B------:R-:W-:Y:S01]  /*2660*/  FFMA.FTZ R52, R26, R63, R57 ;  /* 0x0000003f1a347223 */ /* 0x000fe20000010039 */
[----:B------:R-:W-:-:S02]  /*2670*/  PRMT R45, R49, 0x7632, R45 ;  /* 0x00007632312d7816 */ /* 0x000fc4000000002d */
        /* <DEDUP_REMOVED lines=12> */
[C---:B------:R-:W-:Y:S01]  /*2740*/  PRMT R2, R82.reuse, 0x7632, R2 ;  /* 0x0000763252027816 */ /* 0x040fe20000000002 */
[----:B------:R-:W-:Y:S01]  /*2750*/  IMAD.U32 R82, R82, 0x10000, RZ ;  /* 0x0001000052527824 */ /* 0x000fe200078e00ff */
[----:B------:R-:W-:-:S02]  /*2760*/  PRMT R48, R50, 0x7632, R48 ;  /* 0x0000763232307816 */ /* 0x000fc40000000030 */
[----:B------:R-:W-:Y:S02]  /*2770*/  SHF.L.U32 R24, R79, 0x10, RZ ;  /* 0x000000104f187819 */ /* 0x000fe400000006ff */
[C---:B------:R-:W-:Y:S02]  /*2780*/  PRMT R50, R36.reuse, 0x7632, R50 ;  /* 0x0000763224327816 */ /* 0x040fe40000000032 */
[----:B------:R-:W-:Y:S01]  /*2790*/  SHF.L.U32 R36, R36, 0x10, RZ ;  /* 0x0000001024247819 */ /* 0x000fe200000006ff */
[----:B------:R-:W-:Y:S01]  /*27a0*/  FFMA.FTZ R57, R82, R49, R57 ;  /* 0x0000003152397223 */ /* 0x000fe20000010039 */
[C---:B------:R-:W-:Y:S01]  /*27b0*/  FFMA.FTZ R25, R3.reuse, R54, R25 ;  /* 0x0000003603197223 */ /* 0x040fe20000010019 */
[----:B------:R-:W-:Y:S01]  /*27c0*/  FFMA.FTZ R49, R3, R24, R44 ;  /* 0x0000001803317223 */ /* 0x000fe2000001002c */
[----:B------:R-:W-:Y:S01]  /*27d0*/  SHF.L.U32 R3, R50, 0x10, RZ ;  /* 0x0000001032037819 */ /* 0x000fe200000006ff */
[----:B------:R-:W-:Y:S01]  /*27e0*/  FFMA.FTZ R27, R80, R36, R27 ;  /* 0x00000024501b7223 */ /* 0x000fe2000001001b */
[----:B------:R-:W-:Y:S01]  /*27f0*/  SHF.L.U32 R53, R48, 0x10, RZ ;  /* 0x0000001030357819 */ /* 0x000fe200000006ff */
[----:B------:R-:W-:Y:S01]  /*2800*/  IMAD.U32 R2, R2, 0x10000, RZ ;  /* 0x0001000002027824 */ /* 0x000fe200078e00ff */
[C---:B------:R-:W-:Y:S01]  /*2810*/  PRMT R24, R37.reuse, 0x7632, R24 ;  /* 0x0000763225187816 */ /* 0x040fe20000000018 */
        /* <DEDUP_REMOVED lines=10> */
[----:B------:R-:W-:Y:S01]  /*28c0*/  FFMA.FTZ R55, R0, R37, R53 ;  /* 0x0000002500377223 */ /* 0x000fe20000010035 */
[----:B------:R-:W-:Y:S01]  /*28d0*/  PRMT R36, R38, 0x7632, R36 ;  /* 0x0000763226247816 */ /* 0x000fe20000000024 */
[----:B------:R-:W-:Y:S01]  /*28e0*/  IMAD.U32 R24, R24, 0x10000, RZ ;  /* 0x0001000018187824 */ /* 0x000fe200078e00ff */
[----:B------:R-:W-:Y:S02]  /*28f0*/  SHF.L.U32 R37, R38, 0x10, RZ ;  /* 0x0000001026257819 */ /* 0x000fe400000006ff */
[----:B------:R-:W-:Y:S02]  /*2900*/  SHF.L.U32 R51, R51, 0x10, RZ ;  /* 0x0000001033337819 */ /* 0x000fe400000006ff */
[C---:B--2---:R-:W-:Y:S02]  /*2910*/  PRMT R38, R4.reuse, 0x7632, R38 ;  /* 0x0000763204267816 */ /* 0x044fe40000000026 */
[----:B------:R-:W-:Y:S01]  /*2920*/  SHF.L.U32 R4, R4, 0x10, RZ ;  /* 0x0000001004047819 */ /* 0x000fe200000006ff */
[----:B------:R-:W-:Y:S01]  /*2930*/  FFMA.FTZ R27, R24, R51, R27 ;  /* 0x00000033181b7223 */ /* 0x000fe2000001001b */
[----:B------:R-:W-:Y:S01]  /*2940*/  SHF.L.U32 R51, R38, 0x10, RZ ;  /* 0x0000001026337819 */ /* 0x000fe200000006ff */
[----:B------:R-:W-:Y:S01]  /*2950*/  FFMA.FTZ R37, R82, R37, R55 ;  /* 0x0000002552257223 */ /* 0x000fe20000010037 */
[----:B------:R-:W-:Y:S01]  /*2960*/  SHF.L.U32 R53, R36, 0x10, RZ ;  /* 0x0000001024357819 */ /* 0x000fe200000006ff */
[----:B------:R-:W-:Y:S01]  /*2970*/  FFMA.FTZ R25, R80, R4, R25 ;  /* 0x0000000450197223 */ /* 0x000fe20000010019 */
[----:B------:R-:W-:Y:S01]  /*2980*/  IMAD.U32 R4, R39, 0x10000, RZ ;  /* 0x0001000027047824 */ /* 0x000fe200078e00ff */
[----:B------:R-:W-:-:S02]  /*2990*/  SHF.L.U32 R38, R5, 0x10, RZ ;  /* 0x0000001005267819 */ /* 0x000fc400000006ff */
[----:B------:R-:W-:Y:S01]  /*29a0*/  FFMA.FTZ R44, R26, R51, R25 ;  /* 0x000000331a2c7223 */ /* 0x000fe20000010019 */
[----:B------:R-:W-:Y:S01]  /*29b0*/  FFMA.FTZ R36, R2, R53, R37 ;  /* 0x0000003502247223 */ /* 0x000fe20000010025 */
[----:B------:R-:W-:Y:S02]  /*29c0*/  PRMT R25, R5, 0x7632, R25 ;  /* 0x0000763205197816 */ /* 0x000fe40000000019 */
[----:B------:R-:W-:Y:S01]  /*29d0*/  FFMA.FTZ R51, R81, R38, R44 ;  /* 0x0000002651337223 */ /* 0x000fe2000001002c */
[----:B------:R-:W-:Y:S01]  /*29e0*/  FFMA.FTZ R5, R3, R4, R36 ;  /* 0x0000000403057223 */ /* 0x000fe20000010024 */
[----:B------:R-:W-:Y:S02]  /*29f0*/  SHF.L.U32 R25, R25, 0x10, RZ ;  /* 0x0000001019197819 */ /* 0x000fe400000006ff */
[C---:B------:R-:W-:Y:S02]  /*2a00*/  PRMT R4, R8.reuse, 0x7632, R4 ;  /* 0x0000763208047816 */ /* 0x040fe40000000004 */
[----:B------:R-:W-:-:S02]  /*2a10*/  SHF.L.U32 R8, R8, 0x10, RZ ;  /* 0x0000001008087819 */ /* 0x000fc400000006ff */
[----:B------:R-:W-:Y:S01]  /*2a20*/  SHF.L.U32 R37, R6, 0x10, RZ ;  /* 0x0000001006257819 */ /* 0x000fe200000006ff */
[----:B------:R-:W-:Y:S01]  /*2a30*/  FFMA.FTZ R25, R0, R25, R51 ;  /* 0x0000001900197223 */ /* 0x000fe20000010033 */
[----:B------:R-:W-:Y:S01]  /*2a40*/  PRMT R6, R6, 0x7632, R6 ;  /* 0x0000763206067816 */ /* 0x000fe20000000006 */
[----:B------:R-:W-:Y:S01]  /*2a50*/  FFMA.FTZ R45, R80, R8, R45 ;  /* 0x00000008502d7223 */ /* 0x000fe2000001002d */
[----:B------:R-:W-:Y:S02]  /*2a60*/  PRMT R39, R39, 0x7632, R39 ;  /* 0x0000763227277816 */ /* 0x000fe40000000027 */
[----:B------:R-:W-:Y:S01]  /*2a70*/  SHF.L.U32 R51, R4, 0x10, RZ ;  /* 0x0000001004337819 */ /* 0x000fe200000006ff */
[----:B------:R-:W-:Y:S01]  /*2a80*/  FFMA.FTZ R25, R82, R37, R25 ;  /* 0x0000002552197223 */ /* 0x000fe20000010019 */
[C---:B------:R-:W-:Y:S02]  /*2a90*/  PRMT R4, R9.reuse, 0x7632, R4 ;  /* 0x0000763209047816 */ /* 0x040fe40000000004 */
[----:B------:R-:W-:Y:S01]  /*2aa0*/  SHF.L.U32 R8, R9, 0x10, RZ ;  /* 0x0000001009087819 */ /* 0x000fe200000006ff */
[----:B------:R-:W-:Y:S01]  /*2ab0*/  IMAD.U32 R9, R6, 0x10000, RZ ;  /* 0x0001000006097824 */ /* 0x000fe200078e00ff */
[----:B---3--:R-:W-:-:S02]  /*2ac0*/  PRMT R38, R12, 0x7632, R38 ;  /* 0x000076320c267816 */ /* 0x008fc40000000026 */
[----:B------:R-:W-:Y:S01]  /*2ad0*/  SHF.L.U32 R12, R12, 0x10, RZ ;  /* 0x000000100c0c7819 */ /* 0x000fe200000006ff */
[----:B------:R-:W-:Y:S02]  /*2ae0*/  IMAD.U32 R39, R39, 0x10000, RZ ;  /* 0x0001000027277824 */ /* 0x000fe400078e00ff */
[----:B------:R-:W-:Y:S01]  /*2af0*/  FFMA.FTZ R36, R26, R51, R45 ;  /* 0x000000331a247223 */ /* 0x000fe2000001002d */
        /* <DEDUP_REMOVED lines=8> */
[----:B------:R-:W-:Y:S02]  /*2b80*/  SHF.L.U32 R37, R4, 0x10, RZ ;  /* 0x0000001004257819 */ /* 0x000fe400000006ff */
        /* <DEDUP_REMOVED lines=8> */
[----:B----4-:R-:W-:-:S02]  /*2c10*/  PRMT R0, R40, 0x7632, R0 ;  /* 0x0000763228007816 */ /* 0x010fc40000000000 */
[----:B------:R-:W-:Y:S02]  /*2c20*/  PRMT R10, R10, 0x7632, R10 ;  /* 0x000076320a0a7816 */ /* 0x000fe4000000000a */
[C---:B-----5:R-:W-:Y:S01]  /*2c30*/  PRMT R4, R20.reuse, 0x7632, R4 ;  /* 0x0000763214047816 */ /* 0x060fe20000000004 */
[----:B------:R-:W-:Y:S01]  /*2c40*/  IMAD.U32 R20, R20, 0x10000, RZ ;  /* 0x0001000014147824 */ /* 0x000fe200078e00ff */
        /* <DEDUP_REMOVED lines=12> */
[----:B------:R-:W-:Y:S01]  /*2d10*/  FFMA.FTZ R12, R0, R39, R27 ;  /* 0x00000027000c7223 */ /* 0x000fe2000001001b */
[----:B------:R-:W-:-:S02]  /*2d20*/  SHF.L.U32 R10, R21, 0x10, RZ ;  /* 0x00000010150a7819 */ /* 0x000fc400000006ff */
        /* <DEDUP_REMOVED lines=8> */
[----:B------:R-:W-:Y:S01]  /*2db0*/  PRMT R11, R11, 0x7632, R11 ;  /* 0x000076320b0b7816 */ /* 0x000fe2000000000b */
[--C-:B------:R-:W-:Y:S01]  /*2dc0*/  FFMA.FTZ R9, R3, R6, R8.reuse ;  /* 0x0000000603097223 */ /* 0x100fe20000010008 */
        /* <DEDUP_REMOVED lines=12> */
[----:B------:R-:W-:Y:S01]  /*2e90*/  FFMA.FTZ R3, R3, R2, R6 ;  /* 0x0000000203037223 */ /* 0x000fe20000010006 */
[----:B------:R-:W-:Y:S01]  /*2ea0*/  SHF.L.U32 R11, R23, 0x10, RZ ;  /* 0x00000010170b7819 */ /* 0x000fe200000006ff */
[----:B------:R-:W-:-:S02]  /*2eb0*/  IMAD.U32 R2, R43, 0x10000, RZ ;  /* 0x000100002b027824 */ /* 0x000fc400078e00ff */
[----:B------:R-:W-:Y:S01]  /*2ec0*/  FFMA.FTZ R13, R8, R21, R13 ;  /* 0x00000015080d7223 */ /* 0x000fe2000001000d */
[C---:B------:R-:W-:Y:S02]  /*2ed0*/  SHF.L.U32 R6, R16.reuse, 0x10, RZ ;  /* 0x0000001010067819 */ /* 0x040fe400000006ff */
[----:B------:R-:W-:Y:S01]  /*2ee0*/  PRMT R16, R16, 0x7632, R16 ;  /* 0x0000763210107816 */ /* 0x000fe20000000010 */
[----:B------:R-:W-:Y:S01]  /*2ef0*/  FFMA.FTZ R10, R2, R11, R13 ;  /* 0x0000000b020a7223 */ /* 0x000fe2000001000d */
[----:B------:R-:W-:Y:S01]  /*2f00*/  PRMT R43, R43, 0x7632, R43 ;  /* 0x000076322b2b7816 */ /* 0x000fe2000000002b */
[----:B------:R-:W-:Y:S01]  /*2f10*/  FFMA.FTZ R11, R40, R6, R5 ;  /* 0x00000006280b7223 */ /* 0x000fe20000010005 */
[----:B------:R-:W-:Y:S02]  /*2f20*/  PRMT R23, R23, 0x7632, R23 ;  /* 0x0000763217177816 */ /* 0x000fe40000000017 */
[----:B------:R-:W-:Y:S02]  /*2f30*/  SHF.L.U32 R5, R16, 0x10, RZ ;  /* 0x0000001010057819 */ /* 0x000fe400000006ff */
[----:B------:R-:W-:Y:S01]  /*2f40*/  PRMT R15, R15, 0x7632, R15 ;  /* 0x000076320f0f7816 */ /* 0x000fe2000000000f */
[----:B------:R-:W-:Y:S01]  /*2f50*/  IMAD.U32 R6, R23, 0x10000, RZ ;  /* 0x0001000017067824 */ /* 0x000fe200078e00ff */
[----:B------:R-:W-:-:S02]  /*2f60*/  SHF.L.U32 R43, R43, 0x10, RZ ;  /* 0x000000102b2b7819 */ /* 0x000fc400000006ff */
        /* <DEDUP_REMOVED lines=8> */
[----:B------:R-:W-:Y:S02]  /*2ff0*/  IMAD.U32 R32, R32, 0x10000, RZ ;  /* 0x0001000020207824 */ /* 0x000fe400078e00ff */
        /* <DEDUP_REMOVED lines=8> */
[----:B------:R-:W-:Y:S02]  /*3080*/  IMAD.U32 R10, R33, 0x10000, RZ ;  /* 0x00010000210a7824 */ /* 0x000fe400078e00ff */
[----:B------:R-:W-:Y:S01]  /*3090*/  FFMA.FTZ R12, R0, R15, R7 ;  /* 0x0000000f000c7223 */ /* 0x000fe20000010007 */
[----:B------:R-:W-:Y:S01]  /*30a0*/  FFMA.FTZ R11, R8, R5, R11 ;  /* 0x00000005080b7223 */ /* 0x000fe2000001000b */
[----:B------:R-:W-:Y:S02]  /*30b0*/  SHF.L.U32 R5, R19, 0x10, RZ ;  /* 0x0000001013057819 */ /* 0x000fe400000006ff */
[----:B------:R-:W-:Y:S01]  /*30c0*/  FFMA.FTZ R7, R41, R10, R12 ;  /* 0x0000000a29077223 */ /* 0x000fe2000001000c */
[C---:B------:R-:W-:Y:S02]  /*30d0*/  SHF.L.U32 R12, R28.reuse, 0x10, RZ ;  /* 0x000000101c0c7819 */ /* 0x040fe400000006ff */
[----:B------:R-:W-:Y:S01]  /*30e0*/  PRMT R28, R28, 0x7632, R28 ;  /* 0x000076321c1c7816 */ /* 0x000fe2000000001c */
[----:B------:R-:W-:-:S02]  /*30f0*/  FFMA.FTZ R10, R2, R5, R11 ;  /* 0x00000005020a7223 */ /* 0x000fc4000001000b */
[----:B------:R-:W-:Y:S01]  /*3100*/  FFMA.FTZ R11, R40, R12, R9 ;  /* 0x0000000c280b7223 */ /* 0x000fe20000010009 */
[----:B------:R-:W-:Y:S02]  /*3110*/  SHF.L.U32 R9, R28, 0x10, RZ ;  /* 0x000000101c097819 */ /* 0x000fe400000006ff */
[----:B------:R-:W-:Y:S02]  /*3120*/  PRMT R13, R84, 0x7632, R13 ;  /* 0x00007632540d7816 */ /* 0x000fe4000000000d */
[C---:B------:R-:W-:Y:S01]  /*3130*/  SHF.L.U32 R12, R29.reuse, 0x10, RZ ;  /* 0x000000101d0c7819 */ /* 0x040fe200000006ff */
[----:B------:R-:W-:Y:S01]  /*3140*/  FFMA.FTZ R14, R0, R9, R11 ;  /* 0x00000009000e7223 */ /* 0x000fe2000001000b */
[----:B------:R-:W-:Y:S02]  /*3150*/  PRMT R9, R29, 0x7632, R9 ;  /* 0x000076321d097816 */ /* 0x000fe40000000009 */
[----:B------:R-:W-:Y:S01]  /*3160*/  SHF.L.U32 R84, R84, 0x10, RZ ;  /* 0x0000001054547819 */ /* 0x000fe200000006ff */
[----:B------:R-:W-:Y:S01]  /*3170*/  FFMA.FTZ R11, R41, R12, R14 ;  /* 0x0000000c290b7223 */ /* 0x000fe2000001000e */
[----:B------:R-:W-:-:S02]  /*3180*/  SHF.L.U32 R9, R9, 0x10, RZ ;  /* 0x0000001009097819 */ /* 0x000fc400000006ff */
[----:B------:R-:W-:Y:S01]  /*3190*/  SHF.L.U32 R13, R13, 0x10, RZ ;  /* 0x000000100d0d7819 */ /* 0x000fe200000006ff */
[----:B------:R-:W-:Y:S01]  /*31a0*/  FFMA.FTZ R3, R40, R84, R3 ;  /* 0x0000005428037223 */ /* 0x000fe20000010003 */
[----:B------:R-:W-:Y:S01]  /*31b0*/  PRMT R33, R33, 0x7632, R33 ;  /* 0x0000763221217816 */ /* 0x000fe20000000021 */
[--C-:B------:R-:W-:Y:S01]  /*31c0*/  FFMA.FTZ R9, R4, R9, R11.reuse ;  /* 0x0000000904097223 */ /* 0x100fe2000001000b */
[C---:B------:R-:W-:Y:S01]  /*31d0*/  PRMT R11, R85.reuse, 0x7632, R11 ;  /* 0x00007632550b7816 */ /* 0x040fe2000000000b */
[----:B------:R-:W-:Y:S01]  /*31e0*/  FFMA.FTZ R0, R0, R13, R3 ;  /* 0x0000000d00007223 */ /* 0x000fe20000010003 */
[C---:B------:R-:W-:Y:S01]  /*31f0*/  SHF.L.U32 R3, R30.reuse, 0x10, RZ ;  /* 0x000000101e037819 */ /* 0x040fe200000006ff */
[----:B------:R-:W-:Y:S01]  /*3200*/  IMAD.U32 R12, R85, 0x10000, RZ ;  /* 0x00010000550c7824 */ /* 0x000fe200078e00ff */
[----:B------:R-:W-:Y:S02]  /*3210*/  PRMT R30, R30, 0x7632, R30 ;  /* 0x000076321e1e7816 */ /* 0x000fe4000000001e */
        /* <DEDUP_REMOVED lines=9> */
[C---:B------:R-:W-:Y:S01]  /*32b0*/  PRMT R0, R86.reuse, 0x7632, R0 ;  /* 0x0000763256007816 */ /* 0x040fe20000000000 */
[----:B------:R-:W-:Y:S01]  /*32c0*/  IMAD.U32 R13, R86, 0x10000, RZ ;  /* 0x00010000560d7824 */ /* 0x000fe200078e00ff */
[----:B------:R-:W-:Y:S01]  /*32d0*/  SHF.L.U32 R9, R31, 0x10, RZ ;  /* 0x000000101f097819 */ /* 0x000fe200000006ff */
[----:B------:R-:W-:Y:S01]  /*32e0*/  FFMA.FTZ R3, R8, R3, R11 ;  /* 0x0000000308037223 */ /* 0x000fe2000001000b */
[----:B------:R-:W-:Y:S01]  /*32f0*/  FFMA.FTZ R33, R42, R5, R33 ;  /* 0x000000052a217223 */ /* 0x000fe20000010021 */
[----:B------:R-:W-:Y:S01]  /*3300*/  IMAD.U32 R5, R34, 0x10000, RZ ;  /* 0x0001000022057824 */ /* 0x000fe200078e00ff */
[----:B------:R-:W-:Y:S01]  /*3310*/  SHF.L.U32 R11, R0, 0x10, RZ ;  /* 0x00000010000b7819 */ /* 0x000fe200000006ff */
[----:B------:R-:W-:Y:S01]  /*3320*/  FFMA.FTZ R13, R42, R13, R41 ;  /* 0x0000000d2a0d7223 */ /* 0x000fe20000010029 */
[C---:B------:R-:W-:Y:S01]  /*3330*/  PRMT R7, R35.reuse, 0x7632, R7 ;  /* 0x0000763223077816 */ /* 0x040fe20000000007 */
[----:B------:R-:W-:Y:S01]  /*3340*/  FFMA.FTZ R3, R2, R9, R3 ;  /* 0x0000000902037223 */ /* 0x000fe20000010003 */
[----:B------:R-:W-:Y:S01]  /*3350*/  SHF.L.U32 R35, R35, 0x10, RZ ;  /* 0x0000001023237819 */ /* 0x000fe200000006ff */
[C---:B------:R-:W-:Y:S01]  /*3360*/  FFMA.FTZ R5, R8.reuse, R5, R33 ;  /* 0x0000000508057223 */ /* 0x040fe20000010021 */
[----:B------:R-:W-:Y:S01]  /*3370*/  PRMT R9, R87, 0x7632, R9 ;  /* 0x0000763257097816 */ /* 0x000fe20000000009 */
[----:B------:R-:W-:Y:S01]  /*3380*/  FFMA.FTZ R11, R8, R11, R13 ;  /* 0x0000000b080b7223 */ /* 0x000fe2000001000d */
[----:B------:R-:W-:-:S02]  /*3390*/  PRMT R31, R31, 0x7632, R31 ;  /* 0x000076321f1f7816 */ /* 0x000fc4000000001f */
[----:B------:R-:W-:Y:S01]  /*33a0*/  SHF.L.U32 R87, R87, 0x10, RZ ;  /* 0x0000001057577819 */ /* 0x000fe200000006ff */
[C---:B------:R-:W-:Y:S01]  /*33b0*/  FFMA.FTZ R5, R2.reuse, R35, R5 ;  /* 0x0000002302057223 */ /* 0x040fe20000010005 */
[----:B------:R-:W-:Y:S02]  /*33c0*/  SHF.L.U32 R4, R7, 0x10, RZ ;  /* 0x0000001007047819 */ /* 0x000fe400000006ff */
[----:B------:R-:W-:Y:S01]  /*33d0*/  SHF.L.U32 R8, R31, 0x10, RZ ;  /* 0x000000101f087819 */ /* 0x000fe200000006ff */
[----:B------:R-:W-:Y:S01]  /*33e0*/  FFMA.FTZ R11, R2, R87, R11 ;  /* 0x00000057020b7223 */ /* 0x000fe2000001000b */
[----:B------:R-:W-:Y:S01]  /*33f0*/  SHF.L.U32 R12, R9, 0x10, RZ ;  /* 0x00000010090c7819 */ /* 0x000fe200000006ff */
[----:B------:R-:W-:Y:S01]  /*3400*/  FFMA.FTZ R4, R43, R4, R5 ;  /* 0x000000042b047223 */ /* 0x000fe20000010005 */
[----:B------:R-:W-:Y:S01]  /*3410*/  PRMT R19, R19, 0x7632, R19 ;  /* 0x0000763213137816 */ /* 0x000fe20000000013 */
[C---:B------:R-:W-:Y:S01]  /*3420*/  FFMA.FTZ R3, R43.reuse, R8, R3 ;  /* 0x000000082b037223 */ /* 0x040fe20000010003 */
[----:B------:R-:W0:Y:S01]  /*3430*/  SHFL.BFLY PT, R5, R6, 0x10, 0x1f ;  /* 0x0e001f0006057f89 */ /* 0x000e2200000e0000 */
[----:B------:R-:W-:-:S02]  /*3440*/  FFMA.FTZ R11, R43, R12, R11 ;  /* 0x0000000c2b0b7223 */ /* 0x000fc4000001000b */
[----:B------:R-:W-:Y:S01]  /*3450*/  IMAD.U32 R0, R19, 0x10000, RZ ;  /* 0x0001000013007824 */ /* 0x000fe200078e00ff */
[----:B------:R-:W1:Y:S04]  /*3460*/  SHFL.BFLY PT, R2, R3, 0x10, 0x1f ;  /* 0x0e001f0003027f89 */ /* 0x000e6800000e0000 */
[----:B------:R-:W2:Y:S01]  /*3470*/  SHFL.BFLY PT, R8, R11, 0x10, 0x1f ;  /* 0x0e001f000b087f89 */ /* 0x000ea200000e0000 */
[----:B------:R-:W-:-:S03]  /*3480*/  FFMA.FTZ R0, R43, R0, R10 ;  /* 0x000000002b007223 */ /* 0x000fc6000001000a */
[----:B------:R-:W3:Y:S04]  /*3490*/  SHFL.BFLY PT, R9, R4, 0x10, 0x1f ;  /* 0x0e001f0004097f89 */ /* 0x000ee800000e0000 */
[----:B------:R-:W4:Y:S01]  /*34a0*/  SHFL.BFLY PT, R7, R0, 0x10, 0x1f ;  /* 0x0e001f0000077f89 */ /* 0x000f2200000e0000 */
[----:B0-----:R-:W-:Y:S01]  /*34b0*/  FADD.FTZ R5, R6, R5 ;  /* 0x0000000506057221 */ /* 0x001fe20000010000 */
[----:B-1----:R-:W-:-:S04]  /*34c0*/  FADD.FTZ R10, R3, R2 ;  /* 0x00000002030a7221 */ /* 0x002fc80000010000 */
[----:B------:R-:W0:Y:S01]  /*34d0*/  SHFL.BFLY PT, R2, R5, 0x8, 0x1f ;  /* 0x0d001f0005027f89 */ /* 0x000e2200000e0000 */
[----:B--2---:R-:W-:-:S03]  /*34e0*/  FADD.FTZ R12, R11, R8 ;  /* 0x000000080b0c7221 */ /* 0x004fc60000010000 */
[----:B------:R-:W1:Y:S01]  /*34f0*/  SHFL.BFLY PT, R13, R10, 0x8, 0x1f ;  /* 0x0d001f000a0d7f89 */ /* 0x000e6200000e0000 */
[----:B---3--:R-:W-:-:S03]  /*3500*/  FADD.FTZ R9, R4, R9 ;  /* 0x0000000904097221 */ /* 0x008fc60000010000 */
[----:B------:R-:W2:Y:S01]  /*3510*/  SHFL.BFLY PT, R3, R12, 0x8, 0x1f ;  /* 0x0d001f000c037f89 */ /* 0x000ea200000e0000 */
[----:B----4-:R-:W-:-:S03]  /*3520*/  FADD.FTZ R7, R0, R7 ;  /* 0x0000000700077221 */ /* 0x010fc60000010000 */
[----:B------:R-:W3:Y:S04]  /*3530*/  SHFL.BFLY PT, R0, R9, 0x8, 0x1f ;  /* 0x0d001f0009007f89 */ /* 0x000ee800000e0000 */
[----:B------:R-:W4:Y:S01]  /*3540*/  SHFL.BFLY PT, R6, R7, 0x8, 0x1f ;  /* 0x0d001f0007067f89 */ /* 0x000f2200000e0000 */
[----:B0-----:R-:W-:Y:S01]  /*3550*/  FADD.FTZ R2, R5, R2 ;  /* 0x0000000205027221 */ /* 0x001fe20000010000 */
[----:B-1----:R-:W-:Y:S01]  /*3560*/  FADD.FTZ R13, R10, R13 ;  /* 0x0000000d0a0d7221 */ /* 0x002fe20000010000 */
[----:B--2---:R-:W-:-:S03]  /*3570*/  FADD.FTZ R11, R12, R3 ;  /* 0x000000030c0b7221 */ /* 0x004fc60000010000 */
[----:B------:R-:W0:Y:S01]  /*3580*/  SHFL.BFLY PT, R3, R2, 0x4, 0x1f ;  /* 0x0c801f0002037f89 */ /* 0x000e2200000e0000 */
[----:B---3--:R-:W-:-:S03]  /*3590*/  FADD.FTZ R8, R9, R0 ;  /* 0x0000000009087221 */ /* 0x008fc60000010000 */
[----:B------:R-:W1:Y:S01]  /*35a0*/  SHFL.BFLY PT, R0, R13, 0x4, 0x1f ;  /* 0x0c801f000d007f89 */ /* 0x000e6200000e0000 */
[----:B----4-:R-:W-:-:S03]  /*35b0*/  FADD.FTZ R6, R7, R6 ;  /* 0x0000000607067221 */ /* 0x010fc60000010000 */
[----:B------:R-:W2:Y:S04]  /*35c0*/  SHFL.BFLY PT, R7, R8, 0x4, 0x1f ;  /* 0x0c801f0008077f89 */ /* 0x000ea800000e0000 */
[----:B------:R-:W3:Y:S04]  /*35d0*/  SHFL.BFLY PT, R5, R6, 0x4, 0x1f ;  /* 0x0c801f0006057f89 */ /* 0x000ee800000e0000 */
[----:B------:R-:W4:Y:S01]  /*35e0*/  SHFL.BFLY PT, R4, R11, 0x4, 0x1f ;  /* 0x0c801f000b047f89 */ /* 0x000f2200000e0000 */
[----:B0-----:R-:W-:Y:S01]  /*35f0*/  FADD.FTZ R3, R2, R3 ;  /* 0x0000000302037221 */ /* 0x001fe20000010000 */
[----:B-1----:R-:W-:-:S04]  /*3600*/  FADD.FTZ R9, R13, R0 ;  /* 0x000000000d097221 */ /* 0x002fc80000010000 */
[----:B------:R-:W0:Y:S01]  /*3610*/  SHFL.BFLY PT, R0, R3, 0x2, 0x1f ;  /* 0x0c401f0003007f89 */ /* 0x000e2200000e0000 */
[----:B--2---:R-:W-:Y:S01]  /*3620*/  FADD.FTZ R7, R8, R7 ;  /* 0x0000000708077221 */ /* 0x004fe20000010000 */
[----:B---3--:R-:W-:Y:S01]  /*3630*/  FADD.FTZ R5, R6, R5 ;  /* 0x0000000506057221 */ /* 0x008fe20000010000 */
[----:B----4-:R-:W-:-:S03]  /*3640*/  FADD.FTZ R10, R11, R4 ;  /* 0x000000040b0a7221 */ /* 0x010fc60000010000 */
[----:B------:R-:W1:Y:S04]  /*3650*/  SHFL.BFLY PT, R6, R7, 0x2, 0x1f ;  /* 0x0c401f0007067f89 */ /* 0x000e6800000e0000 */
[----:B------:R-:W2:Y:S04]  /*3660*/  SHFL.BFLY PT, R4, R5, 0x2, 0x1f ;  /* 0x0c401f0005047f89 */ /* 0x000ea800000e0000 */
[----:B------:R-:W3:Y:S04]  /*3670*/  SHFL.BFLY PT, R8, R9, 0x2, 0x1f ;  /* 0x0c401f0009087f89 */ /* 0x000ee800000e0000 */
[----:B------:R-:W4:Y:S01]  /*3680*/  SHFL.BFLY PT, R13, R10, 0x2, 0x1f ;  /* 0x0c401f000a0d7f89 */ /* 0x000f2200000e0000 */
[----:B0-----:R-:W-:Y:S01]  /*3690*/  FADD.FTZ R2, R3, R0 ;  /* 0x0000000003027221 */ /* 0x001fe20000010000 */
[----:B------:R-:W0:Y:S04]  /*36a0*/  S2UR UR5, SR_CgaCtaId ;  /* 0x00000000000579c3 */ /* 0x000e280000008800 */
[----:B------:R-:W5:Y:S01]  /*36b0*/  SHFL.BFLY PT, R3, R2, 0x1, 0x1f ;  /* 0x0c201f0002037f89 */ /* 0x000f6200000e0000 */
[----:B-1----:R-:W-:Y:S01]  /*36c0*/  FADD.FTZ R6, R7, R6 ;  /* 0x0000000607067221 */ /* 0x002fe20000010000 */
[----:B--2---:R-:W-:Y:S01]  /*36d0*/  FADD.FTZ R4, R5, R4 ;  /* 0x0000000405047221 */ /* 0x004fe20000010000 */
[----:B---3--:R-:W-:Y:S01]  /*36e0*/  FADD.FTZ R8, R9, R8 ;  /* 0x0000000809087221 */ /* 0x008fe20000010000 */
[----:B----4-:R-:W-:-:S03]  /*36f0*/  FADD.FTZ R13, R10, R13 ;  /* 0x0000000d0a0d7221 */ /* 0x010fc60000010000 */
[----:B------:R-:W1:Y:S01]  /*3700*/  SHFL.BFLY PT, R5, R4, 0x1, 0x1f ;  /* 0x0c201f0004057f89 */ /* 0x000e6200000e0000 */
[----:B------:R-:W-:-:S03]  /*3710*/  LOP3.LUT P0, R0, R47, 0x1f, RZ, 0xc0, !PT ;  /* 0x0000001f2f007812 */ /* 0x000fc6000780c0ff */
[----:B------:R-:W2:Y:S04]  /*3720*/  SHFL.BFLY PT, R7, R6, 0x1, 0x1f ;  /* 0x0c201f0006077f89 */ /* 0x000ea800000e0000 */
[----:B------:R-:W3:Y:S04]  /*3730*/  SHFL.BFLY PT, R9, R8, 0x1, 0x1f ;  /* 0x0c201f0008097f89 */ /* 0x000ee800000e0000 */
[----:B------:R-:W4:Y:S01]  /*3740*/  SHFL.BFLY PT, R10, R13, 0x1, 0x1f ;  /* 0x0c201f000d0a7f89 */ /* 0x000f2200000e0000 */
[----:B------:R-:W-:Y:S01]  /*3750*/  UMOV UR4, 0x400 ;  /* 0x0000040000047882 */ /* 0x000fe20000000000 */
[----:B------:R-:W-:Y:S01]  /*3760*/  ISETP.NE.AND P1, PT, R0, RZ, PT ;  /* 0x000000ff0000720c */ /* 0x000fe20003f25270 */
[----:B0-----:R-:W-:Y:S01]  /*3770*/  ULEA UR4, UR5, UR4, 0x18 ;  /* 0x0000000405047291 */ /* 0x001fe2000f8ec0ff */
[----:B------:R-:W-:Y:S01]  /*3780*/  SHF.R.U32.HI R0, RZ, 0x3, R47 ;  /* 0x00000003ff007819 */ /* 0x000fe2000001162f */
[----:B-----5:R-:W-:-:S03]  /*3790*/  FADD.FTZ R3, R2, R3 ;  /* 0x0000000302037221 */ /* 0x020fc60000010000 */
[----:B------:R-:W-:-:S05]  /*37a0*/  LOP3.LUT R0, R0, 0xc, RZ, 0xc0, !PT ;  /* 0x0000000c00007812 */ /* 0x000fca00078ec0ff */
[----:B------:R0:W-:Y:S01]  /*37b0*/  @!P0 STS [R0+UR4], R3 ;  /* 0x0000000300008988 */ /* 0x0001e20008000804 */
[----:B------:R-:W-:Y:S01]  /*37c0*/  ISETP.NE.AND P0, PT, R47, RZ, PT ;  /* 0x000000ff2f00720c */ /* 0x000fe20003f05270 */
[----:B-1----:R-:W-:Y:S01]  /*37d0*/  FADD.FTZ R5, R4, R5 ;  /* 0x0000000504057221 */ /* 0x002fe20000010000 */
[----:B--2---:R-:W-:Y:S01]  /*37e0*/  FADD.FTZ R7, R6, R7 ;  /* 0x0000000706077221 */ /* 0x004fe20000010000 */
[----:B---3--:R-:W-:Y:S01]  /*37f0*/  FADD.FTZ R9, R8, R9 ;  /* 0x0000000908097221 */ /* 0x008fe20000010000 */
[----:B----4-:R-:W-:Y:S02]  /*3800*/  FADD.FTZ R13, R13, R10 ;  /* 0x0000000a0d0d7221 */ /* 0x010fe40000010000 */
[----:B------:R0:W-:Y:S01]  /*3810*/  @!P1 STS [R0+UR4+0x10], R5 ;  /* 0x0000100500009988 */ /* 0x0001e20008000804 */
[----:B------:R-:W-:Y:S03]  /*3820*/  BSSY.RECONVERGENT B0, `(.L_x_41) ;  /* 0x0000026000007945 */ /* 0x000fe60003800200 */
        /* <DEDUP_REMOVED lines=36> */
[----:B------:R1:W-:Y:S02]  /*3a70*/  STG.E desc[UR6][R46.64+0x1800], R23 ;  /* 0x001800172e007986 */ /* 0x0003e4000c101906 */
.L_x_42:
[----:B------:R-:W-:Y:S05]  /*3a80*/  BSYNC.RECONVERGENT B0 ;  /* 0x0000000000007941 */ /* 0x000fea0003800200 */
.L_x_41:
[----:B------:R-:W-:Y:S01]  /*3a90*/  PREEXIT ;  /* 0x000000000000782d */ /* 0x000fe20000000000 */
[----:B------:R-:W-:Y:S05]  /*3aa0*/  EXIT ;  /* 0x000000000000794d */ /* 0x000fea0003800000 */
.L_x_43:
        /* <DEDUP_REMOVED lines=13> */
.L_x_123:


//--------------------- .text._Z31router_gemm_kernel_float_outputI13__nv_bfloat16Li128ELi8ELi4ELi384ELi7168EEvPfPKT_S4_ --------------------------
	.section	.text._Z31router_gemm_kernel_float_outputI13__nv_bfloat16Li128ELi8ELi4ELi384ELi7168EEvPfPKT_S4_,"ax",@progbits
	.align	128
        .global         _Z31router_gemm_kernel_float_outputI13__nv_bfloat16Li128ELi8ELi4ELi384ELi7168EEvPfPKT_S4_
        .type           _Z31router_gemm_kernel_float_outputI13__nv_bfloat16Li128ELi8ELi4ELi384ELi7168EEvPfPKT_S4_,@function
        .size           _Z31router_gemm_kernel_float_outputI13__nv_bfloat16Li128ELi8ELi4ELi384ELi7168EEvPfPKT_S4_,(.L_x_124 - _Z31router_gemm_kernel_float_outputI13__nv_bfloat16Li128ELi8ELi4ELi384ELi7168EEvPfPKT_S4_)
        .other          _Z31router_gemm_kernel_float_outputI13__nv_bfloat16Li128ELi8ELi4ELi384ELi7168EEvPfPKT_S4_,@"STO_CUDA_ENTRY STV_DEFAULT"
_Z31router_gemm_kernel_float_outputI13__nv_bfloat16Li128ELi8ELi4ELi384ELi7168EEvPfPKT_S4_:
.text._Z31router_gemm_kernel_float_outputI13__nv_bfloat16Li128ELi8ELi4ELi384ELi7168EEvPfPKT_S4_:
        /* <DEDUP_REMOVED lines=37> */
[----:B----4-:R-:W-:-:S03]  /*0250*/  PRMT R69, R8, 0x7632, R69 ;  /* 0x0000763208457816 */ /* 0x010fc60000000045 */
[----:B------:R-:W-:Y:S01]  /*0260*/  FFMA.FTZ R72, R3, R68, R70 ;  /* 0x0000004403487223 */ /* 0x000fe20000010046 */
[----:B------:R-:W-:Y:S02]  /*0270*/  PRMT R68, R13, 0x7632, R68 ;  /* 0x000076320d447816 */ /* 0x000fe40000000044 */
[----:B------:R-:W-:Y:S02]  /*0280*/  SHF.L.U32 R71, R8, 0x10, RZ ;  /* 0x0000001008477819 */ /* 0x000fe400000006ff */
[----:B------:R-:W-:Y:S01]  /*0290*/  PRMT R86, R81, 0x7632, R86 ;  /* 0x0000763251567816 */ /* 0x000fe20000000056 */
[----:B------:R-:W-:Y:S01]  /*02a0*/  IMAD.U32 R70, R13, 0x10000, RZ ;  /* 0x000100000d467824 */ /* 0x000fe200078e00ff */
[----:B------:R-:W-:Y:S01]  /*02b0*/  SHF.L.U32 R81, R81, 0x10, RZ ;  /* 0x0000001051517819 */ /* 0x000fe200000006ff */
[----:B------:R-:W-:Y:S01]  /*02c0*/  IMAD.U32 R13, R68, 0x10000, RZ ;  /* 0x00010000440d7824 */ /* 0x000fe200078e00ff */
[----:B------:R-:W-:Y:S01]  /*02d0*/  SHF.L.U32 R8, R69, 0x10, RZ ;  /* 0x0000001045087819 */ /* 0x000fe200000006ff */
[----:B------:R-:W-:Y:S01]  /*02e0*/  FFMA.FTZ R68, R12, R71, RZ ;  /* 0x000000470c447223 */ /* 0x000fe200000100ff */
[----:B------:R-:W-:Y:S01]  /*02f0*/  SHF.L.U32 R86, R86, 0x10, RZ ;  /* 0x0000001056567819 */ /* 0x000fe200000006ff */
[----:B------:R-:W-:Y:S01]  /*0300*/  FFMA.FTZ R69, R81, R70, R72 ;  /* 0x0000004651457223 */ /* 0x000fe20000010048 */
[C---:B------:R-:W-:Y:S01]  /*0310*/  IMAD.U32 R70, R9.reuse, 0x10000, RZ ;  /* 0x0001000009467824 */ /* 0x040fe200078e00ff */
[----:B------:R-:W-:Y:S01]  /*0320*/  PRMT R9, R9, 0x7632, R9 ;  /* 0x0000763209097816 */ /* 0x000fe20000000009 */
[----:B------:R-:W-:Y:S01]  /*0330*/  FFMA.FTZ R8, R3, R8, R68 ;  /* 0x0000000803087223 */ /* 0x000fe20000010044 */
[----:B------:R-:W-:Y:S01]  /*0340*/  FFMA.FTZ R68, R86, R13, R69 ;  /* 0x0000000d56447223 */ /* 0x000fe20000010045 */
[----:B------:R-:W-:-:S02]  /*0350*/  SHF.L.U32 R87, R82, 0x10, RZ ;  /* 0x0000001052577819 */ /* 0x000fc400000006ff */
[----:B------:R-:W-:Y:S01]  /*0360*/  FFMA.FTZ R69, R81, R70, R8 ;  /* 0x0000004651457223 */ /* 0x000fe20000010008 */
[----:B------:R-:W-:Y:S01]  /*0370*/  IMAD.U32 R13, R9, 0x10000, RZ ;  /* 0x00010000090d7824 */ /* 0x000fe200078e00ff */
[----:B------:R-:W-:-:S03]  /*0380*/  SHF.L.U32 R8, R14, 0x10, RZ ;  /* 0x000000100e087819 */ /* 0x000fc600000006ff */
[----:B------:R-:W-:Y:S01]  /*0390*/  FFMA.FTZ R72, R86, R13, R69 ;  /* 0x0000000d56487223 */ /* 0x000fe20000010045 */
[----:B------:R-:W-:Y:S01]  /*03a0*/  PRMT R13, R10, 0x7632, R13 ;  /* 0x000076320a0d7816 */ /* 0x000fe2000000000d */
[----:B------:R-:W-:Y:S01]  /*03b0*/  FFMA.FTZ R9, R87, R8, R68 ;  /* 0x0000000857097223 */ /* 0x000fe20000010044 */
[----:B------:R-:W-:Y:S01]  /*03c0*/  PRMT R80, R82, 0x7632, R80 ;  /* 0x0000763252507816 */ /* 0x000fe20000000050 */
[----:B------:R-:W2:Y:S01]  /*03d0*/  LDG.E.128 R68, desc[UR6][R88.64+0x8800] ;  /* 0x0088000658447981 */ /* 0x000ea2000c1e1d00 */
[----:B------:R-:W-:Y:S02]  /*03e0*/  PRMT R14, R14, 0x7632, R14 ;  /* 0x000076320e0e7816 */ /* 0x000fe4000000000e */
[----:B------:R-:W-:Y:S02]  /*03f0*/  SHF.L.U32 R10, R10, 0x10, RZ ;  /* 0x000000100a0a7819 */ /* 0x000fe400000006ff */
[----:B------:R-:W-:Y:S01]  /*0400*/  SHF.L.U32 R80, R80, 0x10, RZ ;  /* 0x0000001050507819 */ /* 0x000fe200000006ff */
[----:B------:R-:W-:-:S02]  /*0410*/  IMAD.U32 R14, R14, 0x10000, RZ ;  /* 0x000100000e0e7824 */ /* 0x000fc400078e00ff */
[----:B------:R-:W-:Y:S01]  /*0420*/  FFMA.FTZ R10, R87, R10, R72 ;  /* 0x0000000a570a7223 */ /* 0x000fe20000010048 */
[C---:B------:R-:W-:Y:S01]  /*0430*/  PRMT R84, R83.reuse, 0x7632, R84 ;  /* 0x0000763253547816 */ /* 0x040fe20000000054 */
[----:B------:R-:W3:Y:S01]  /*0440*/  LDG.E.128 R72, desc[UR6][R88.64+0xc000] ;  /* 0x00c0000658487981 */ /* 0x000ee2000c1e1d00 */
[----:B------:R-:W-:Y:S01]  /*0450*/  SHF.L.U32 R82, R83, 0x10, RZ ;  /* 0x0000001053527819 */ /* 0x000fe200000006ff */
[----:B------:R-:W-:Y:S01]  /*0460*/  IMAD.U32 R13, R13, 0x10000, RZ ;  /* 0x000100000d0d7824 */ /* 0x000fe200078e00ff */
[----:B-----5:R-:W-:Y:S01]  /*0470*/  SHF.L.U32 R83, R4, 0x10, RZ ;  /* 0x0000001004537819 */ /* 0x020fe200000006ff */
[----:B------:R-:W-:Y:S01]  /*0480*/  FFMA.FTZ R9, R80, R14, R9 ;  /* 0x0000000e50097223 */ /* 0x000fe20000010009 */
[----:B------:R-:W-:Y:S01]  /*0490*/  PRMT R14, R4, 0x7632, R14 ;  /* 0x00007632040e7816 */ /* 0x000fe2000000000e */
[----:B------:R-:W-:Y:S01]  /*04a0*/  FFMA.FTZ R10, R80, R13, R10 ;  /* 0x0000000d500a7223 */ /* 0x000fe2000001000a */
[----:B------:R-:W-:Y:S01]  /*04b0*/  PRMT R8, R15, 0x7632, R8 ;  /* 0x000076320f087816 */ /* 0x000fe20000000008 */
[----:B------:R-:W-:Y:S01]  /*04c0*/  FFMA.FTZ R4, R12, R83, RZ ;  /* 0x000000530c047223 */ /* 0x000fe200000100ff */
[----:B------:R-:W-:-:S02]  /*04d0*/  SHF.L.U32 R85, R11, 0x10, RZ ;  /* 0x000000100b557819 */ /* 0x000fc400000006ff */
[----:B------:R-:W-:Y:S01]  /*04e0*/  SHF.L.U32 R15, R15, 0x10, RZ ;  /* 0x000000100f0f7819 */ /* 0x000fe200000006ff */
[----:B------:R-:W-:Y:S01]  /*04f0*/  IMAD.U32 R14, R14, 0x10000, RZ ;  /* 0x000100000e0e7824 */ /* 0x000fe200078e00ff */
[C---:B------:R-:W-:Y:S01]  /*0500*/  PRMT R83, R76.reuse, 0x7632, R83 ;  /* 0x000076324c537816 */ /* 0x040fe20000000053 */
[----:B------:R-:W-:Y:S02]  /*0510*/  IMAD.U32 R13, R76, 0x10000, RZ ;  /* 0x000100004c0d7824 */ /* 0x000fe400078e00ff */
[C---:B------:R-:W-:Y:S01]  /*0520*/  FFMA.FTZ R85, R82.reuse, R85, R10 ;  /* 0x0000005552557223 */ /* 0x040fe2000001000a */
[----:B------:R-:W-:Y:S01]  /*0530*/  FFMA.FTZ R15, R82, R15, R9 ;  /* 0x0000000f520f7223 */ /* 0x000fe20000010009 */
[----:B------:R-:W-:Y:S01]  /*0540*/  PRMT R11, R11, 0x7632, R11 ;  /* 0x000076320b0b7816 */ /* 0x000fe2000000000b */
[----:B------:R-:W-:Y:S01]  /*0550*/  FFMA.FTZ R14, R3, R14, R4 ;  /* 0x0000000e030e7223 */ /* 0x000fe20000010004 */
[----:B------:R-:W-:Y:S01]  /*0560*/  SHF.L.U32 R10, R5, 0x10, RZ ;  /* 0x00000010050a7819 */ /* 0x000fe200000006ff */
[----:B------:R-:W-:Y:S01]  /*0570*/  FFMA.FTZ R76, R12, R13, RZ ;  /* 0x0000000d0c4c7223 */ /* 0x000fe200000100ff */
[----:B------:R-:W-:-:S02]  /*0580*/  SHF.L.U32 R83, R83, 0x10, RZ ;  /* 0x0000001053537819 */ /* 0x000fc400000006ff */
[----:B------:R-:W-:Y:S02]  /*0590*/  PRMT R9, R5, 0x7632, R9 ;  /* 0x0000763205097816 */ /* 0x000fe40000000009 */
[C---:B------:R-:W-:Y:S02]  /*05a0*/  PRMT R92, R6.reuse, 0x7632, R92 ;  /* 0x00007632065c7816 */ /* 0x040fe4000000005c */
[----:B------:R-:W-:Y:S01]  /*05b0*/  SHF.L.U32 R93, R6, 0x10, RZ ;  /* 0x00000010065d7819 */ /* 0x000fe200000006ff */
[----:B------:R-:W-:Y:S01]  /*05c0*/  IMAD.U32 R84, R84, 0x10000, RZ ;  /* 0x0001000054547824 */ /* 0x000fe200078e00ff */
        /* <DEDUP_REMOVED lines=10> */
[----:B------:R-:W-:Y:S01]  /*0670*/  FFMA.FTZ R81, R81, R94, R76 ;  /* 0x0000005e51517223 */ /* 0x000fe2000001004c */
[----:B------:R-:W-:Y:S01]  /*0680*/  FFMA.FTZ R4, R86, R9, R11 ;  /* 0x0000000956047223 */ /* 0x000fe2000001000b */
[----:B------:R-:W4:Y:S01]  /*0690*/  LDG.E.128 R12, desc[UR6][R90.64+0x2000] ;  /* 0x002000065a0c7981 */ /* 0x000f22000c1e1d00 */
[----:B------:R-:W-:Y:S01]  /*06a0*/  SHF.L.U32 R77, R92, 0x10, RZ ;  /* 0x000000105c4d7819 */ /* 0x000fe200000006ff */
[----:B------:R-:W-:-:S02]  /*06b0*/  FFMA.FTZ R86, R86, R3, R81 ;  /* 0x0000000356567223 */ /* 0x000fc40000010051 */
[----:B------:R-:W5:Y:S01]  /*06c0*/  LDG.E.128 R8, desc[UR6][R88.64+0x2000] ;  /* 0x0020000658087981 */ /* 0x000f62000c1e1d00 */
[----:B------:R-:W-:Y:S01]  /*06d0*/  FFMA.FTZ R93, R87, R93, R4 ;  /* 0x0000005d575d7223 */ /* 0x000fe20000010004 */
[C---:B------:R-:W-:Y:S02]  /*06e0*/  PRMT R3, R78.reuse, 0x7632, R3 ;  /* 0x000076324e037816 */ /* 0x040fe40000000003 */
[----:B------:R-:W-:Y:S02]  /*06f0*/  SHF.L.U32 R78, R78, 0x10, RZ ;  /* 0x000000104e4e7819 */ /* 0x000fe400000006ff */
        /* <DEDUP_REMOVED lines=8> */
[----:B------:R-:W-:Y:S01]  /*0780*/  SHF.L.U32 R78, R3, 0x10, RZ ;  /* 0x00000010034e7819 */ /* 0x000fe200000006ff */
[----:B------:R-:W-:-:S02]  /*0790*/  IMAD.U32 R3, R6, 0x10000, RZ ;  /* 0x0001000006037824 */ /* 0x000fc400078e00ff */
[----:B------:R-:W-:Y:S01]  /*07a0*/  FFMA.FTZ R86, R20, R4, R5 ;  /* 0x0000000414567223 */ /* 0x000fe20000010005 */
[----:B------:R-:W-:Y:S01]  /*07b0*/  FFMA.FTZ R77, R82, R7, R77 ;  /* 0x00000007524d7223 */ /* 0x000fe2000001004d */
[----:B------:R-:W-:Y:S01]  /*07c0*/  SHF.L.U32 R16, R81, 0x10, RZ ;  /* 0x0000001051107819 */ /* 0x000fe200000006ff */
[----:B------:R-:W5:Y:S01]  /*07d0*/  LDG.E.128 R4, desc[UR6][R88.64+0x5800] ;  /* 0x0058000658047981 */ /* 0x000f62000c1e1d00 */
[----:B------:R-:W-:Y:S01]  /*07e0*/  FFMA.FTZ R87, R80, R78, R87 ;  /* 0x0000004e50577223 */ /* 0x000fe20000010057 */
[C---:B------:R-:W-:Y:S02]  /*07f0*/  PRMT R78, R17.reuse, 0x7632, R78 ;  /* 0x00007632114e7816 */ /* 0x040fe4000000004e */
[----:B------:R-:W-:Y:S01]  /*0800*/  SHF.L.U32 R83, R17, 0x10, RZ ;  /* 0x0000001011537819 */ /* 0x000fe200000006ff */
[----:B------:R-:W-:Y:S01]  /*0810*/  FFMA.FTZ R16, R3, R16, R86 ;  /* 0x0000001003107223 */ /* 0x000fe20000010056 */
[C---:B------:R-:W-:Y:S02]  /*0820*/  PRMT R80, R21.reuse, 0x7632, R80 ;  /* 0x0000763215507816 */ /* 0x040fe40000000050 */
[----:B------:R-:W-:-:S02]  /*0830*/  SHF.L.U32 R81, R21, 0x10, RZ ;  /* 0x0000001015517819 */ /* 0x000fc400000006ff */
[----:B------:R-:W-:Y:S01]  /*0840*/  SHF.L.U32 R17, R78, 0x10, RZ ;  /* 0x000000104e117819 */ /* 0x000fe200000006ff */
[----:B------:R-:W-:Y:S02]  /*0850*/  IMAD.U32 R80, R80, 0x10000, RZ ;  /* 0x0001000050507824 */ /* 0x000fe400078e00ff */
[--C-:B------:R-:W-:Y:S01]  /*0860*/  FFMA.FTZ R83, R81, R83, R16.reuse ;  /* 0x0000005351537223 */ /* 0x100fe20000010010 */
[----:B------:R-:W-:Y:S01]  /*0870*/  IMAD.U32 R21, R76, 0x10000, RZ ;  /* 0x000100004c157824 */ /* 0x000fe200078e00ff */
[C---:B------:R-:W-:Y:S02]  /*0880*/  SHF.L.U32 R76, R79.reuse, 0x10, RZ ;  /* 0x000000104f4c7819 */ /* 0x040fe400000006ff */
[----:B------:R-:W-:Y:S01]  /*0890*/  PRMT R16, R79, 0x7632, R16 ;  /* 0x000076324f107816 */ /* 0x000fe20000000010 */
[--C-:B------:R-:W-:Y:S01]  /*08a0*/  FFMA.FTZ R17, R80, R17, R83.reuse ;  /* 0x0000001150117223 */ /* 0x100fe20000010053 */
        /* <DEDUP_REMOVED lines=12> */
[----:B------:R-:W5:Y:S01]  /*0970*/  LDG.E.128 R76, desc[UR6][R88.64+0x9000] ;  /* 0x00900006584c7981 */ /* 0x000f62000c1e1d00 */
        /* <DEDUP_REMOVED lines=14> */
[C---:B------:R-:W-:Y:S01]  /*0a60*/  PRMT R24, R28.reuse, 0x7632, R24 ;  /* 0x000076321c187816 */ /* 0x040fe20000000018 */
        /* <DEDUP_REMOVED lines=10> */
[----:B------:R-:W5:Y:S01]  /*0b10*/  LDG.E.128 R16, desc[UR6][R88.64+0xc800] ;  /* 0x00c8000658107981 */ /* 0x000f62000c1e1d00 */
[----:B------:R-:W-:Y:S01]  /*0b20*/  FFMA.FTZ R22, R82, R25, R23 ;  /* 0x0000001952167223 */ /* 0x000fe20000010017 */
[----:B------:R-:W-:Y:S01]  /*0b30*/  FFMA.FTZ R86, R3, R24, R28 ;  /* 0x0000001803567223 */ /* 0x000fe2000001001c */
[C---:B------:R-:W-:Y:S01]  /*0b40*/  PRMT R24, R29.reuse, 0x7632, R24 ;  /* 0x000076321d187816 */ /* 0x040fe20000000018 */
[----:B------:R-:W-:Y:S01]  /*0b50*/  IMAD.U32 R28, R29, 0x10000, RZ ;  /* 0x000100001d1c7824 */ /* 0x000fe200078e00ff */
[----:B------:R-:W-:Y:S01]  /*0b60*/  SHF.L.U32 R21, R27, 0x10, RZ ;  /* 0x000000101b157819 */ /* 0x000fe200000006ff */
[----:B------:R-:W-:Y:S01]  /*0b70*/  FFMA.FTZ R23, R83, R26, R22 ;  /* 0x0000001a53177223 */ /* 0x000fe20000010016 */
[----:B------:R-:W-:Y:S01]  /*0b80*/  SHF.L.U32 R25, R24, 0x10, RZ ;  /* 0x0000001018197819 */ /* 0x000fe200000006ff */
[----:B------:R-:W-:-:S02]  /*0b90*/  FFMA.FTZ R29, R81, R28, R86 ;  /* 0x0000001c511d7223 */ /* 0x000fc40000010056 */
[----:B------:R-:W-:Y:S01]  /*0ba0*/  FFMA.FTZ R22, R84, R21, R23 ;  /* 0x0000001554167223 */ /* 0x000fe20000010017 */
[----:B------:R-:W-:Y:S01]  /*0bb0*/  SHF.L.U32 R21, R30, 0x10, RZ ;  /* 0x000000101e157819 */ /* 0x000fe200000006ff */
[--C-:B------:R-:W-:Y:S01]  /*0bc0*/  FFMA.FTZ R25, R80, R25, R29.reuse ;  /* 0x0000001950197223 */ /* 0x100fe2000001001d */
[----:B------:R-:W-:Y:S02]  /*0bd0*/  PRMT R30, R30, 0x7632, R30 ;  /* 0x000076321e1e7816 */ /* 0x000fe4000000001e */
[C---:B------:R-:W-:Y:S02]  /*0be0*/  SHF.L.U32 R23, R32.reuse, 0x10, RZ ;  /* 0x0000001020177819 */ /* 0x040fe400000006ff */
[----:B------:R-:W-:Y:S01]  /*0bf0*/  PRMT R29, R32, 0x7632, R29 ;  /* 0x00007632201d7816 */ /* 0x000fe2000000001d */
[----:B------:R-:W-:Y:S01]  /*0c00*/  FFMA.FTZ R28, R82, R21, R25 ;  /* 0x00000015521c7223 */ /* 0x000fe20000010019 */
[----:B------:R-:W-:Y:S01]  /*0c10*/  IMAD.U32 R32, R30, 0x10000, RZ ;  /* 0x000100001e207824 */ /* 0x000fe200078e00ff */
[----:B------:R-:W-:Y:S01]  /*0c20*/  PRMT R27, R27, 0x7632, R27 ;  /* 0x000076321b1b7816 */ /* 0x000fe2000000001b */
[----:B------:R-:W-:Y:S01]  /*0c30*/  FFMA.FTZ R30, R20, R23, R93 ;  /* 0x00000017141e7223 */ /* 0x000fe2000001005d */
[----:B------:R-:W-:Y:S01]  /*0c40*/  SHF.L.U32 R29, R29, 0x10, RZ ;  /* 0x000000101d1d7819 */ /* 0x000fe200000006ff */
[----:B------:R-:W-:Y:S01]  /*0c50*/  FFMA.FTZ R93, R83, R32, R28 ;  /* 0x00000020535d7223 */ /* 0x000fe2000001001c */
[----:B------:R-:W-:Y:S01]  /*0c60*/  SHF.L.U32 R32, R31, 0x10, RZ ;  /* 0x000000101f207819 */ /* 0x000fe200000006ff */
[----:B------:R-:W-:-:S02]  /*0c70*/  IMAD.U32 R86, R27, 0x10000, RZ ;  /* 0x000100001b567824 */ /* 0x000fc400078e00ff */
[----:B------:R-:W-:Y:S01]  /*0c80*/  FFMA.FTZ R30, R3, R29, R30 ;  /* 0x0000001d031e7223 */ /* 0x000fe2000001001e */
[C---:B------:R-:W-:Y:S01]  /*0c90*/  PRMT R3, R33.reuse, 0x7632, R3 ;  /* 0x0000763221037816 */ /* 0x040fe20000000003 */
[----:B------:R-:W-:Y:S02]  /*0ca0*/  IMAD.U32 R28, R33, 0x10000, RZ ;  /* 0x00010000211c7824 */ /* 0x000fe400078e00ff */
[----:B------:R-:W-:Y:S01]  /*0cb0*/  FFMA.FTZ R32, R84, R32, R93 ;  /* 0x0000002054207223 */ /* 0x000fe2000001005d */
[----:B------:R-:W-:Y:S01]  /*0cc0*/  FFMA.FTZ R86, R85, R86, R22 ;  /* 0x0000005655567223 */ /* 0x000fe20000010016 */
[----:B------:R-:W-:Y:S01]  /*0cd0*/  SHF.L.U32 R93, R3, 0x10, RZ ;  /* 0x00000010035d7819 */ /* 0x000fe200000006ff */
[----:B------:R-:W5:Y:S01]  /*0ce0*/  LDG.E.128 R20, desc[UR6][R88.64+0x2800] ;  /* 0x0028000658147981 */ /* 0x000f62000c1e1d00 */
[----:B------:R-:W-:-:S03]  /*0cf0*/  FFMA.FTZ R29, R81, R28, R30 ;  /* 0x0000001c511d7223 */ /* 0x000fc6000001001e */
[----:B------:R-:W5:Y:S01]  /*0d00*/  LDG.E.128 R24, desc[UR6][R90.64+0x2800] ;  /* 0x002800065a187981 */ /* 0x000f62000c1e1d00 */
[----:B------:R-:W-:Y:S01]  /*0d10*/  PRMT R3, R34, 0x7632, R3 ;  /* 0x0000763222037816 */ /* 0x000fe20000000003 */
[----:B------:R-:W-:Y:S01]  /*0d20*/  FFMA.FTZ R93, R80, R93, R29 ;  /* 0x0000005d505d7223 */ /* 0x000fe2000001001d */
[----:B------:R-:W-:Y:S02]  /*0d30*/  SHF.L.U32 R81, R34, 0x10, RZ ;  /* 0x0000001022517819 */ /* 0x000fe400000006ff */
[----:B------:R-:W-:Y:S02]  /*0d40*/  PRMT R80, R36, 0x7632, R80 ;  /* 0x0000763224507816 */ /* 0x000fe40000000050 */
[----:B------:R-:W-:Y:S02]  /*0d50*/  PRMT R92, R40, 0x7632, R92 ;  /* 0x00007632285c7816 */ /* 0x000fe4000000005c */
[----:B------:R-:W-:Y:S02]  /*0d60*/  SHF.L.U32 R36, R36, 0x10, RZ ;  /* 0x0000001024247819 */ /* 0x000fe400000006ff */
[----:B------:R-:W-:Y:S01]  /*0d70*/  SHF.L.U32 R40, R40, 0x10, RZ ;  /* 0x0000001028287819 */ /* 0x000fe200000006ff */
[----:B------:R-:W-:-:S02]  /*0d80*/  IMAD.U32 R94, R3, 0x10000, RZ ;  /* 0x00010000035e7824 */ /* 0x000fc400078e00ff */
[----:B------:R-:W-:Y:S01]  /*0d90*/  FFMA.FTZ R96, R82, R81, R93 ;  /* 0x0000005152607223 */ /* 0x000fe2000001005d */
[----:B------:R-:W-:Y:S02]  /*0da0*/  SHF.L.U32 R82, R80, 0x10, RZ ;  /* 0x0000001050527819 */ /* 0x000fe400000006ff */
[----:B------:R-:W-:Y:S01]  /*0db0*/  SHF.L.U32 R3, R92, 0x10, RZ ;  /* 0x000000105c037819 */ /* 0x000fe200000006ff */
[----:B------:R-:W-:Y:S01]  /*0dc0*/  FFMA.FTZ R36, R40, R36, R87 ;  /* 0x0000002428247223 */ /* 0x000fe20000010057 */
[----:B------:R-:W-:Y:S01]  /*0dd0*/  PRMT R33, R31, 0x7632, R33 ;  /* 0x000076321f217816 */ /* 0x000fe20000000021 */
[----:B------:R-:W-:Y:S01]  /*0de0*/  IMAD.U32 R81, R37, 0x10000, RZ ;  /* 0x0001000025517824 */ /* 0x000fe200078e00ff */
[----:B------:R-:W-:Y:S01]  /*0df0*/  SHF.L.U32 R80, R41, 0x10, RZ ;  /* 0x0000001029507819 */ /* 0x000fe200000006ff */
[----:B------:R-:W5:Y:S01]  /*0e00*/  LDG.E.128 R28, desc[UR6][R88.64+0x6000] ;  /* 0x00600006581c7981 */ /* 0x000f62000c1e1d00 */
[----:B------:R-:W-:Y:S01]  /*0e10*/  FFMA.FTZ R87, R3, R82, R36 ;  /* 0x0000005203577223 */ /* 0x000fe20000010024 */
[----:B------:R-:W-:-:S02]  /*0e20*/  PRMT R37, R37, 0x7632, R37 ;  /* 0x0000763225257816 */ /* 0x000fc40000000025 */
[----:B------:R-:W-:Y:S01]  /*0e30*/  PRMT R41, R41, 0x7632, R41 ;  /* 0x0000763229297816 */ /* 0x000fe20000000029 */
[----:B------:R-:W-:Y:S01]  /*0e40*/  FFMA.FTZ R83, R83, R94, R96 ;  /* 0x0000005e53537223 */ /* 0x000fe20000010060 */
[C---:B------:R-:W-:Y:S01]  /*0e50*/  PRMT R34, R35.reuse, 0x7632, R34 ;  /* 0x0000763223227816 */ /* 0x040fe20000000022 */
[----:B------:R-:W-:Y:S02]  /*0e60*/  IMAD.U32 R35, R35, 0x10000, RZ ;  /* 0x0001000023237824 */ /* 0x000fe400078e00ff */
[----:B------:R-:W-:Y:S01]  /*0e70*/  FFMA.FTZ R92, R80, R81, R87 ;  /* 0x00000051505c7223 */ /* 0x000fe20000010057 */
[----:B------:R-:W-:Y:S01]  /*0e80*/  SHF.L.U32 R36, R37, 0x10, RZ ;  /* 0x0000001025247819 */ /* 0x000fe200000006ff */
[----:B------:R-:W-:Y:S02]  /*0e90*/  IMAD.U32 R81, R41, 0x10000, RZ ;  /* 0x0001000029517824 */ /* 0x000fe400078e00ff */
[----:B------:R-:W-:Y:S01]  /*0ea0*/  FFMA.FTZ R84, R84, R35, R83 ;  /* 0x0000002354547223 */ /* 0x000fe20000010053 */
[----:B------:R-:W-:-:S02]  /*0eb0*/  SHF.L.U32 R33, R33, 0x10, RZ ;  /* 0x0000001021217819 */ /* 0x000fc400000006ff */
[----:B------:R-:W-:Y:S01]  /*0ec0*/  SHF.L.U32 R83, R38, 0x10, RZ ;  /* 0x0000001026537819 */ /* 0x000fe200000006ff */
[----:B------:R-:W-:Y:S01]  /*0ed0*/  FFMA.FTZ R87, R81, R36, R92 ;  /* 0x0000002451577223 */ /* 0x000fe2000001005c */
[----:B------:R-:W-:Y:S01]  /*0ee0*/  SHF.L.U32 R82, R42, 0x10, RZ ;  /* 0x000000102a527819 */ /* 0x000fe200000006ff */
[----:B------:R-:W-:Y:S02]  /*0ef0*/  IMAD.U32 R41, R34, 0x10000, RZ ;  /* 0x0001000022297824 */ /* 0x000fe400078e00ff */
[----:B------:R-:W-:Y:S02]  /*0f00*/  FFMA.FTZ R37, R85, R33, R32 ;  /* 0x0000002155257223 */ /* 0x000fe40000010020 */
[----:B------:R-:W5:Y:S01]  /*0f10*/  LDG.E.128 R32, desc[UR6][R88.64+0x9800] ;  /* 0x0098000658207981 */ /* 0x000f62000c1e1d00 */
[----:B------:R-:W-:Y:S01]  /*0f20*/  FFMA.FTZ R36, R82, R83, R87 ;  /* 0x0000005352247223 */ /* 0x000fe20000010057 */
[----:B------:R-:W-:Y:S02]  /*0f30*/  PRMT R83, R42, 0x7632, R83 ;  /* 0x000076322a537816 */ /* 0x000fe40000000053 */
[----:B------:R-:W-:-:S02]  /*0f40*/  PRMT R42, R44, 0x7632, R42 ;  /* 0x000076322c2a7816 */ /* 0x000fc4000000002a */
[----:B------:R-:W-:Y:S02]  /*0f50*/  SHF.L.U32 R87, R44, 0x10, RZ ;  /* 0x000000102c577819 */ /* 0x000fe400000006ff */
[----:B------:R-:W-:Y:S01]  /*0f60*/  PRMT R38, R38, 0x7632, R38 ;  /* 0x0000763226267816 */ /* 0x000fe20000000026 */
[----:B------:R-:W-:Y:S02]  /*0f70*/  IMAD.U32 R42, R42, 0x10000, RZ ;  /* 0x000100002a2a7824 */ /* 0x000fe400078e00ff */
[----:B------:R-:W-:Y:S01]  /*0f80*/  FFMA.FTZ R86, R40, R87, R86 ;  /* 0x0000005728567223 */ /* 0x000fe20000010056 */
[----:B------:R-:W-:Y:S01]  /*0f90*/  SHF.L.U32 R83, R83, 0x10, RZ ;  /* 0x0000001053537819 */ /* 0x000fe200000006ff */
[----:B------:R-:W-:Y:S01]  /*0fa0*/  IMAD.U32 R38, R38, 0x10000, RZ ;  /* 0x0001000026267824 */ /* 0x000fe200078e00ff */
[----:B------:R-:W-:Y:S01]  /*0fb0*/  SHF.L.U32 R93, R45, 0x10, RZ ;  /* 0x000000102d5d7819 */ /* 0x000fe200000006ff */
        /* <DEDUP_REMOVED lines=8> */
[C---:B------:R-:W-:Y:S01]  /*1040*/  PRMT R44, R48.reuse, 0x7632, R44 ;  /* 0x00007632302c7816 */ /* 0x040fe2000000002c */
[----:B------:R-:W-:Y:S01]  /*1050*/  IMAD.U32 R38, R45, 0x10000, RZ ;  /* 0x000100002d267824 */ /* 0x000fe200078e00ff */
        /* <DEDUP_REMOVED lines=10> */
[----:B------:R-:W-:Y:S01]  /*1100*/  IMAD.U32 R43, R49, 0x10000, RZ ;  /* 0x00010000312b7824 */ /* 0x000fe200078e00ff */
[----:B------:R-:W-:Y:S01]  /*1110*/  PRMT R46, R46, 0x7632, R46 ;  /* 0x000076322e2e7816 */ /* 0x000fe2000000002e */
[----:B------:R-:W-:Y:S01]  /*1120*/  FFMA.FTZ R48, R85, R39, R36 ;  /* 0x0000002755307223 */ /* 0x000fe20000010024 */
[----:B------:R-:W-:Y:S01]  /*1130*/  FFMA.FTZ R45, R3, R44, R38 ;  /* 0x0000002c032d7223 */ /* 0x000fe20000010026 */
[----:B------:R-:W-:Y:S01]  /*1140*/  PRMT R49, R49, 0x7632, R49 ;  /* 0x0000763231317816 */ /* 0x000fe20000000031 */
[----:B------:R-:W5:Y:S01]  /*1150*/  LDG.E.128 R36, desc[UR6][R88.64+0xd000] ;  /* 0x00d0000658247981 */ /* 0x000f62000c1e1d00 */
[C---:B------:R-:W-:Y:S01]  /*1160*/  IMAD.U32 R92, R52.reuse, 0x10000, RZ ;  /* 0x00010000345c7824 */ /* 0x040fe200078e00ff */
[----:B------:R-:W-:Y:S01]  /*1170*/  PRMT R52, R52, 0x7632, R52 ;  /* 0x0000763234347816 */ /* 0x000fe20000000034 */
        /* <DEDUP_REMOVED lines=10> */
[----:B------:R-:W-:Y:S01]  /*1220*/  FFMA.FTZ R95, R3, R52, R92 ;  /* 0x00000034035f7223 */ /* 0x000fe2000001005c */
[C---:B------:R-:W-:Y:S02]  /*1230*/  PRMT R94, R50.reuse, 0x7632, R94 ;  /* 0x00007632325e7816 */ /* 0x040fe4000000005e */
[----:B------:R0:W5:Y:S01]  /*1240*/  LDG.E.128 R44, desc[UR6][R90.64+0x3000] ;  /* 0x003000065a2c7981 */ /* 0x000162000c1e1d00 */
[C---:B------:R-:W-:Y:S01]  /*1250*/  PRMT R3, R53.reuse, 0x7632, R3 ;  /* 0x0000763235037816 */ /* 0x040fe20000000003 */
[----:B------:R-:W-:Y:S01]  /*1260*/  IMAD.U32 R50, R50, 0x10000, RZ ;  /* 0x0001000032327824 */ /* 0x000fe200078e00ff */
[----:B------:R-:W-:-:S02]  /*1270*/  SHF.L.U32 R53, R53, 0x10, RZ ;  /* 0x0000001035357819 */ /* 0x000fc400000006ff */
[----:B------:R-:W-:Y:S01]  /*1280*/  SHF.L.U32 R94, R94, 0x10, RZ ;  /* 0x000000105e5e7819 */ /* 0x000fe200000006ff */
[----:B------:R-:W-:Y:S01]  /*1290*/  FFMA.FTZ R50, R82, R50, R87 ;  /* 0x0000003252327223 */ /* 0x000fe20000010057 */
[----:B------:R-:W-:Y:S02]  /*12a0*/  IMAD.U32 R92, R3, 0x10000, RZ ;  /* 0x00010000035c7824 */ /* 0x000fe400078e00ff */
[----:B------:R-:W-:Y:S01]  /*12b0*/  FFMA.FTZ R80, R80, R53, R95 ;  /* 0x0000003550507223 */ /* 0x000fe2000001005f */
[----:B------:R-:W-:Y:S01]  /*12c0*/  FFMA.FTZ R52, R84, R49, R93 ;  /* 0x0000003154347223 */ /* 0x000fe2000001005d */
[----:B------:R-:W-:Y:S01]  /*12d0*/  SHF.L.U32 R3, R51, 0x10, RZ ;  /* 0x0000001033037819 */ /* 0x000fe200000006ff */
[----:B------:R-:W-:Y:S01]  /*12e0*/  FFMA.FTZ R49, R83, R94, R50 ;  /* 0x0000005e53317223 */ /* 0x000fe20000010032 */
[C---:B------:R-:W-:Y:S01]  /*12f0*/  SHF.L.U32 R87, R54.reuse, 0x10, RZ ;  /* 0x0000001036577819 */ /* 0x040fe200000006ff */
[----:B------:R-:W-:Y:S01]  /*1300*/  FFMA.FTZ R81, R81, R92, R80 ;  /* 0x0000005c51517223 */ /* 0x000fe20000010050 */
[----:B------:R-:W-:Y:S01]  /*1310*/  PRMT R54, R54, 0x7632, R54 ;  /* 0x0000763236367816 */ /* 0x000fe20000000036 */
[--C-:B------:R-:W-:Y:S01]  /*1320*/  FFMA.FTZ R80, R84, R3, R49.reuse ;  /* 0x0000000354507223 */ /* 0x100fe20000010031 */
[----:B------:R-:W-:Y:S01]  /*1330*/  PRMT R49, R56, 0x7632, R49 ;  /* 0x0000763238317816 */ /* 0x000fe20000000031 */
[----:B------:R-:W-:Y:S01]  /*1340*/  FFMA.FTZ R82, R82, R87, R81 ;  /* 0x0000005752527223 */ /* 0x000fe20000010051 */
[----:B------:R-:W-:Y:S01]  /*1350*/  SHF.L.U32 R50, R56, 0x10, RZ ;  /* 0x0000001038327819 */ /* 0x000fe200000006ff */
[----:B------:R-:W-:Y:S01]  /*1360*/  IMAD.U32 R54, R54, 0x10000, RZ ;  /* 0x0001000036367824 */ /* 0x000fe200078e00ff */
[----:B------:R-:W-:-:S02]  /*1370*/  SHF.L.U32 R3, R60, 0x10, RZ ;  /* 0x000000103c037819 */ /* 0x000fc400000006ff */
[----:B------:R-:W-:Y:S01]  /*1380*/  PRMT R56, R60, 0x7632, R56 ;  /* 0x000076323c387816 */ /* 0x000fe20000000038 */
[----:B------:R-:W-:Y:S01]  /*1390*/  FFMA.FTZ R83, R83, R54, R82 ;  /* 0x0000003653537223 */ /* 0x000fe20000010052 */
[----:B------:R-:W-:Y:S01]  /*13a0*/  IMAD.U32 R81, R55, 0x10000, RZ ;  /* 0x0001000037517824 */ /* 0x000fe200078e00ff */
[----:B------:R-:W-:Y:S01]  /*13b0*/  PRMT R53, R51, 0x7632, R53 ;  /* 0x0000763233357816 */ /* 0x000fe20000000035 */
[----:B0-----:R-:W-:Y:S01]  /*13c0*/  FFMA.FTZ R91, R3, R50, R48 ;  /* 0x00000032035b7223 */ /* 0x001fe20000010030 */
[----:B------:R-:W-:Y:S02]  /*13d0*/  SHF.L.U32 R87, R49, 0x10, RZ ;  /* 0x0000001031577819 */ /* 0x000fe400000006ff */
[----:B------:R-:W-:Y:S01]  /*13e0*/  SHF.L.U32 R60, R61, 0x10, RZ ;  /* 0x000000103d3c7819 */ /* 0x000fe200000006ff */
[----:B------:R-:W5:Y:S01]  /*13f0*/  LDG.E.128 R48, desc[UR6][R88.64+0x6800] ;  /* 0x0068000658307981 */ /* 0x000f62000c1e1d00 */
[----:B------:R-:W-:Y:S02]  /*1400*/  SHF.L.U32 R56, R56, 0x10, RZ ;  /* 0x0000001038387819 */ /* 0x000fe400000006ff */
[----:B------:R-:W-:-:S02]  /*1410*/  PRMT R55, R55, 0x7632, R55 ;  /* 0x0000763237377816 */ /* 0x000fc40000000037 */
[----:B------:R-:W-:Y:S02]  /*1420*/  SHF.L.U32 R86, R86, 0x10, RZ ;  /* 0x0000001056567819 */ /* 0x000fe400000006ff */
[C---:B------:R-:W-:Y:S01]  /*1430*/  PRMT R61, R57.reuse, 0x7632, R61 ;  /* 0x00007632393d7816 */ /* 0x040fe2000000003d */
[----:B------:R-:W-:Y:S01]  /*1440*/  FFMA.FTZ R82, R84, R81, R83 ;  /* 0x0000005154527223 */ /* 0x000fe20000010053 */
[----:B------:R-:W-:Y:S02]  /*1450*/  IMAD.U32 R81, R57, 0x10000, RZ ;  /* 0x0001000039517824 */ /* 0x000fe400078e00ff */
        /* <DEDUP_REMOVED lines=8> */
[----:B------:R-:W-:-:S02]  /*14e0*/  IMAD.U32 R83, R61, 0x10000, RZ ;  /* 0x000100003d537824 */ /* 0x000fc400078e00ff */
[C---:B------:R-:W-:Y:S01]  /*14f0*/  FFMA.FTZ R80, R85.reuse, R53, R80 ;  /* 0x0000003555507223 */ /* 0x040fe20000010050 */
[----:B------:R-:W-:Y:S01]  /*1500*/  FFMA.FTZ R82, R85, R55, R82 ;  /* 0x0000003755527223 */ /* 0x000fe20000010052 */
[----:B------:R-:W-:Y:S01]  /*1510*/  FFMA.FTZ R81, R3, R54, R52 ;  /* 0x0000003603517223 */ /* 0x000fe20000010034 */
[----:B------:R-:W-:Y:S01]  /*1520*/  PRMT R85, R64, 0x7632, R85 ;  /* 0x0000763240557816 */ /* 0x000fe20000000055 */
[----:B------:R-:W5:Y:S01]  /*1530*/  LDG.E.128 R52, desc[UR6][R88.64+0xa000] ;  /* 0x00a0000658347981 */ /* 0x000f62000c1e1d00 */
[----:B------:R-:W-:Y:S01]  /*1540*/  PRMT R64, R62, 0x7632, R64 ;  /* 0x000076323e407816 */ /* 0x000fe20000000040 */
[----:B------:R-:W-:Y:S01]  /*1550*/  FFMA.FTZ R91, R57, R83, R84 ;  /* 0x00000053395b7223 */ /* 0x000fe20000010054 */
[----:B------:R-:W-:Y:S01]  /*1560*/  SHF.L.U32 R87, R58, 0x10, RZ ;  /* 0x000000103a577819 */ /* 0x000fe200000006ff */
[----:B------:R-:W-:-:S04]  /*1570*/  IMAD.U32 R62, R62, 0x10000, RZ ;  /* 0x000100003e3e7824 */ /* 0x000fc800078e00ff */
[----:B------:R-:W-:Y:S02]  /*1580*/  FFMA.FTZ R87, R62, R87, R91 ;  /* 0x000000573e577223 */ /* 0x000fe4000001005b */
[----:B------:R-:W5:Y:S01]  /*1590*/  LDG.E.128 R88, desc[UR6][R88.64+0xd800] ;  /* 0x00d8000658587981 */ /* 0x000f62000c1e1d00 */
[----:B------:R-:W-:Y:S02]  /*15a0*/  SHF.L.U32 R85, R85, 0x10, RZ ;  /* 0x0000001055557819 */ /* 0x000fe400000006ff */
[C---:B------:R-:W-:Y:S01]  /*15b0*/  PRMT R83, R65.reuse, 0x7632, R83 ;  /* 0x0000763241537816 */ /* 0x040fe20000000053 */
[----:B------:R-:W-:Y:S02]  /*15c0*/  IMAD.U32 R65, R65, 0x10000, RZ ;  /* 0x0001000041417824 */ /* 0x000fe400078e00ff */
[----:B------:R-:W-:Y:S01]  /*15d0*/  FFMA.FTZ R81, R56, R85, R81 ;  /* 0x0000005538517223 */ /* 0x000fe20000010051 */
        /* <DEDUP_REMOVED lines=9> */
[----:B------:R-:W-:Y:S02]  /*1670*/  SHF.L.U32 R63, R63, 0x10, RZ ;  /* 0x000000103f3f7819 */ /* 0x000fe400000006ff */
[----:B------:R-:W-:Y:S02]  /*1680*/  SHF.L.U32 R64, R59, 0x10, RZ ;  /* 0x000000103b407819 */ /* 0x000fe400000006ff */
[----:B------:R-:W-:Y:S01]  /*1690*/  PRMT R66, R66, 0x7632, R66 ;  /* 0x0000763242427816 */ /* 0x000fe20000000042 */
[----:B------:R-:W-:Y:S02]  /*16a0*/  FFMA.FTZ R81, R62, R65, R81 ;  /* 0x000000413e517223 */ /* 0x000fe40000010051 */
[----:B------:R-:W-:Y:S01]  /*16b0*/  FFMA.FTZ R64, R63, R64, R84 ;  /* 0x000000403f407223 */ /* 0x000fe20000010054 */
[----:B------:R-:W-:Y:S01]  /*16c0*/  SHF.L.U32 R65, R66, 0x10, RZ ;  /* 0x0000001042417819 */ /* 0x000fe200000006ff */
[C---:B--2---:R-:W-:Y:S01]  /*16d0*/  IMAD.U32 R84, R68.reuse, 0x10000, RZ ;  /* 0x0001000044547824 */ /* 0x044fe200078e00ff */
[----:B------:R-:W-:-:S02]  /*16e0*/  PRMT R83, R68, 0x7632, R83 ;  /* 0x0000763244537816 */ /* 0x000fc40000000053 */
[----:B------:R-:W-:Y:S01]  /*16f0*/  SHF.L.U32 R66, R67, 0x10, RZ ;  /* 0x0000001043427819 */ /* 0x000fe200000006ff */
[----:B------:R-:W-:Y:S01]  /*1700*/  FFMA.FTZ R68, R58, R65, R81 ;  /* 0x000000413a447223 */ /* 0x000fe20000010051 */
[--C-:B------:R-:W-:Y:S01]  /*1710*/  FFMA.FTZ R65, R3, R84, R80.reuse ;  /* 0x0000005403417223 */ /* 0x100fe20000010050 */
[----:B------:R-:W-:Y:S02]  /*1720*/  PRMT R59, R59, 0x7632, R59 ;  /* 0x000076323b3b7816 */ /* 0x000fe4000000003b */
[C---:B---3--:R-:W-:Y:S02]  /*1730*/  PRMT R80, R72.reuse, 0x7632, R80 ;  /* 0x0000763248507816 */ /* 0x048fe40000000050 */
[----:B------:R-:W-:Y:S02]  /*1740*/  PRMT R67, R67, 0x7632, R67 ;  /* 0x0000763243437816 */ /* 0x000fe40000000043 */
[----:B------:R-:W-:Y:S01]  /*1750*/  SHF.L.U32 R72, R72, 0x10, RZ ;  /* 0x0000001048487819 */ /* 0x000fe200000006ff */
[----:B------:R-:W-:Y:S01]  /*1760*/  FFMA.FTZ R68, R63, R66, R68 ;  /* 0x000000423f447223 */ /* 0x000fe20000010044 */
[----:B------:R-:W-:-:S02]  /*1770*/  SHF.L.U32 R59, R59, 0x10, RZ ;  /* 0x000000103b3b7819 */ /* 0x000fc400000006ff */
[----:B------:R-:W-:Y:S01]  /*1780*/  SHF.L.U32 R61, R61, 0x10, RZ ;  /* 0x000000103d3d7819 */ /* 0x000fe200000006ff */
[----:B------:R-:W-:Y:S01]  /*1790*/  IMAD.U32 R83, R83, 0x10000, RZ ;  /* 0x0001000053537824 */ /* 0x000fe200078e00ff */
[----:B------:R-:W-:Y:S01]  /*17a0*/  SHF.L.U32 R66, R67, 0x10, RZ ;  /* 0x0000001043427819 */ /* 0x000fe200000006ff */
[----:B------:R-:W-:Y:S02]  /*17b0*/  IMAD.U32 R67, R80, 0x10000, RZ ;  /* 0x0001000050437824 */ /* 0x000fe400078e00ff */
[----:B------:R-:W-:Y:S01]  /*17c0*/  FFMA.FTZ R81, R3, R72, R82 ;  /* 0x0000004803517223 */ /* 0x000fe20000010052 */
[----:B------:R-:W-:Y:S01]  /*17d0*/  FFMA.FTZ R64, R61, R59, R64 ;  /* 0x0000003b3d407223 */ /* 0x000fe20000010040 */
        /* <DEDUP_REMOVED lines=8> */
[----:B------:R-:W-:Y:S01]  /*1860*/  FFMA.FTZ R68, R60, R59, R65 ;  /* 0x0000003b3c447223 */ /* 0x000fe20000010041 */
[----:B------:R-:W-:Y:S02]  /*1870*/  IMAD.U32 R56, R56, 0x10000, RZ ;  /* 0x0001000038387824 */ /* 0x000fe400078e00ff */
[----:B------:R-:W-:Y:S01]  /*1880*/  FFMA.FTZ R60, R60, R73, R67 ;  /* 0x000000493c3c7223 */ /* 0x000fe20000010043 */
[C---:B------:R-:W-:Y:S01]  /*1890*/  SHF.L.U32 R59, R70.reuse, 0x10, RZ ;  /* 0x00000010463b7819 */ /* 0x040fe200000006ff */
[C---:B------:R-:W-:Y:S01]  /*18a0*/  FFMA.FTZ R65, R57.reuse, R66, R68 ;  /* 0x0000004239417223 */ /* 0x040fe20000010044 */
[----:B------:R-:W-:Y:S01]  /*18b0*/  PRMT R70, R70, 0x7632, R70 ;  /* 0x0000763246467816 */ /* 0x000fe20000000046 */
[----:B------:R-:W-:Y:S01]  /*18c0*/  FFMA.FTZ R57, R57, R56, R60 ;  /* 0x0000003839397223 */ /* 0x000fe2000001003c */
[----:B----4-:R-:W-:Y:S01]  /*18d0*/  IMAD.U32 R56, R12, 0x10000, RZ ;  /* 0x000100000c387824 */ /* 0x010fe200078e00ff */
[----:B------:R-:W-:Y:S01]  /*18e0*/  SHF.L.U32 R67, R74, 0x10, RZ ;  /* 0x000000104a437819 */ /* 0x000fe200000006ff */
[----:B------:R-:W-:Y:S01]  /*18f0*/  FFMA.FTZ R65, R62, R59, R65 ;  /* 0x0000003b3e417223 */ /* 0x000fe20000010041 */
[----:B-----5:R-:W-:-:S02]  /*1900*/  PRMT R12, R8, 0x7632, R12 ;  /* 0x00007632080c7816 */ /* 0x020fc4000000000c */
[----:B------:R-:W-:Y:S02]  /*1910*/  SHF.L.U32 R59, R70, 0x10, RZ ;  /* 0x00000010463b7819 */ /* 0x000fe400000006ff */
[----:B------:R-:W-:Y:S02]  /*1920*/  PRMT R74, R74, 0x7632, R74 ;  /* 0x000076324a4a7816 */ /* 0x000fe4000000004a */
        /* <DEDUP_REMOVED lines=10> */
[C---:B------:R-:W-:Y:S01]  /*19d0*/  IMAD.U32 R65, R9.reuse, 0x10000, RZ ;  /* 0x0001000009417824 */ /* 0x040fe200078e00ff */
[----:B------:R-:W-:Y:S01]  /*19e0*/  SHF.L.U32 R57, R4, 0x10, RZ ;  /* 0x0000001004397819 */ /* 0x000fe200000006ff */
[----:B------:R-:W-:Y:S01]  /*19f0*/  FFMA.FTZ R59, R8, R59, R69 ;  /* 0x0000003b083b7223 */ /* 0x000fe20000010045 */
[----:B------:R-:W-:Y:S02]  /*1a00*/  PRMT R13, R9, 0x7632, R13 ;  /* 0x00007632090d7816 */ /* 0x000fe4000000000d */
[----:B------:R-:W-:Y:S01]  /*1a10*/  SHF.L.U32 R60, R71, 0x10, RZ ;  /* 0x00000010473c7819 */ /* 0x000fe200000006ff */
[----:B------:R-:W-:Y:S01]  /*1a20*/  FFMA.FTZ R68, R12, R65, R59 ;  /* 0x000000410c447223 */ /* 0x000fe2000001003b */
[----:B------:R-:W-:Y:S01]  /*1a30*/  PRMT R9, R13, 0x7632, R9 ;  /* 0x000076320d097816 */ /* 0x000fe20000000009 */
[----:B------:R-:W-:Y:S01]  /*1a40*/  FFMA.FTZ R67, R56, R57, R3 ;  /* 0x0000003938437223 */ /* 0x000fe20000010003 */
[C---:B------:R-:W-:Y:S01]  /*1a50*/  PRMT R57, R10.reuse, 0x7632, R57 ;  /* 0x000076320a397816 */ /* 0x040fe20000000039 */
[----:B------:R-:W-:Y:S01]  /*1a60*/  IMAD.U32 R59, R10, 0x10000, RZ ;  /* 0x000100000a3b7824 */ /* 0x000fe200078e00ff */
[----:B------:R-:W-:Y:S01]  /*1a70*/  PRMT R10, R4, 0x7632, R10 ;  /* 0x00007632040a7816 */ /* 0x000fe2000000000a */
[----:B------:R-:W-:Y:S01]  /*1a80*/  FFMA.FTZ R60, R63, R60, R66 ;  /* 0x0000003c3f3c7223 */ /* 0x000fe20000010042 */
[----:B------:R-:W-:Y:S01]  /*1a90*/  PRMT R71, R71, 0x7632, R71 ;  /* 0x0000763247477816 */ /* 0x000fe20000000047 */
[----:B------:R-:W-:Y:S01]  /*1aa0*/  IMAD.U32 R62, R75, 0x10000, RZ ;  /* 0x000100004b3e7824 */ /* 0x000fe200078e00ff */
[----:B------:R-:W-:-:S02]  /*1ab0*/  SHF.L.U32 R66, R13, 0x10, RZ ;  /* 0x000000100d427819 */ /* 0x000fc400000006ff */
[----:B------:R-:W-:Y:S02]  /*1ac0*/  SHF.L.U32 R9, R9, 0x10, RZ ;  /* 0x0000001009097819 */ /* 0x000fe400000006ff */
[----:B------:R-:W-:Y:S01]  /*1ad0*/  SHF.L.U32 R65, R10, 0x10, RZ ;  /* 0x000000100a417819 */ /* 0x000fe200000006ff */
[----:B------:R-:W-:Y:S01]  /*1ae0*/  FFMA.FTZ R62, R63, R62, R64 ;  /* 0x0000003e3f3e7223 */ /* 0x000fe20000010040 */
[----:B------:R-:W-:Y:S02]  /*1af0*/  SHF.L.U32 R58, R71, 0x10, RZ ;  /* 0x00000010473a7819 */ /* 0x000fe400000006ff */
[----:B------:R-:W-:Y:S02]  /*1b00*/  PRMT R75, R75, 0x7632, R75 ;  /* 0x000076324b4b7816 */ /* 0x000fe4000000004b */
[C---:B------:R-:W-:Y:S01]  /*1b10*/  PRMT R3, R14.reuse, 0x7632, R3 ;  /* 0x000076320e037816 */ /* 0x040fe20000000003 */
        /* <DEDUP_REMOVED lines=9> */
[----:B------:R-:W-:Y:S01]  /*1bb0*/  FFMA.FTZ R60, R12, R57, R65 ;  /* 0x000000390c3c7223 */ /* 0x000fe20000010041 */
[----:B------:R-:W-:Y:S01]  /*1bc0*/  FFMA.FTZ R61, R61, R4, R62 ;  /* 0x000000043d3d7223 */ /* 0x000fe2000001003e */
[----:B------:R-:W-:Y:S01]  /*1bd0*/  PRMT R5, R5, 0x7632, R5 ;  /* 0x0000763205057816 */ /* 0x000fe20000000005 */
[----:B------:R-:W-:Y:S01]  /*1be0*/  FFMA.FTZ R59, R3, R10, R58 ;  /* 0x0000000a033b7223 */ /* 0x000fe2000001003a */
[----:B------:R-:W-:Y:S01]  /*1bf0*/  SHF.L.U32 R57, R11, 0x10, RZ ;  /* 0x000000100b397819 */ /* 0x000fe200000006ff */
[----:B------:R-:W-:Y:S01]  /*1c00*/  IMAD.U32 R4, R15, 0x10000, RZ ;  /* 0x000100000f047824 */ /* 0x000fe200078e00ff */
[----:B------:R-:W-:-:S02]  /*1c10*/  SHF.L.U32 R62, R76, 0x10, RZ ;  /* 0x000000104c3e7819 */ /* 0x000fc400000006ff */
[----:B------:R-:W-:Y:S01]  /*1c20*/  PRMT R11, R11, 0x7632, R11 ;  /* 0x000076320b0b7816 */ /* 0x000fe2000000000b */
[----:B------:R-:W-:Y:S01]  /*1c30*/  FFMA.FTZ R10, R4, R57, R59 ;  /* 0x00000039040a7223 */ /* 0x000fe2000001003b */
[----:B------:R-:W-:Y:S01]  /*1c40*/  SHF.L.U32 R58, R5, 0x10, RZ ;  /* 0x00000010053a7819 */ /* 0x000fe200000006ff */
[----:B------:R-:W-:Y:S01]  /*1c50*/  FFMA.FTZ R59, R56, R62, R13 ;  /* 0x0000003e383b7223 */ /* 0x000fe2000001000d */
[----:B------:R-:W-:Y:S02]  /*1c60*/  PRMT R76, R76, 0x7632, R76 ;  /* 0x000076324c4c7816 */ /* 0x000fe4000000004c */
[----:B------:R-:W-:Y:S02]  /*1c70*/  PRMT R5, R15, 0x7632, R5 ;  /* 0x000076320f057816 */ /* 0x000fe40000000005 */
[C---:B------:R-:W-:Y:S02]  /*1c80*/  SHF.L.U32 R15, R6.reuse, 0x10, RZ ;  /* 0x00000010060f7819 */ /* 0x040fe400000006ff */
[----:B------:R-:W-:Y:S01]  /*1c90*/  PRMT R13, R6, 0x7632, R13 ;  /* 0x00007632060d7816 */ /* 0x000fe2000000000d */
[----:B------:R-:W-:-:S02]  /*1ca0*/  IMAD.U32 R6, R11, 0x10000, RZ ;  /* 0x000100000b067824 */ /* 0x000fc400078e00ff */
[----:B------:R-:W-:Y:S01]  /*1cb0*/  FFMA.FTZ R57, R9, R58, R60 ;  /* 0x0000003a09397223 */ /* 0x000fe2000001003c */
[----:B------:R-:W-:Y:S02]  /*1cc0*/  SHF.L.U32 R11, R76, 0x10, RZ ;  /* 0x000000104c0b7819 */ /* 0x000fe400000006ff */
[----:B------:R-:W-:Y:S01]  /*1cd0*/  SHF.L.U32 R58, R13, 0x10, RZ ;  /* 0x000000100d3a7819 */ /* 0x000fe200000006ff */
[----:B------:R-:W-:Y:S01]  /*1ce0*/  FFMA.FTZ R60, R14, R15, R57 ;  /* 0x0000000f0e3c7223 */ /* 0x000fe20000010039 */
[----:B------:R-:W-:Y:S02]  /*1cf0*/  IMAD.U32 R15, R77, 0x10000, RZ ;  /* 0x000100004d0f7824 */ /* 0x000fe400078e00ff */
[----:B------:R-:W-:Y:S01]  /*1d00*/  FFMA.FTZ R11, R8, R11, R59 ;  /* 0x0000000b080b7223 */ /* 0x000fe2000001003b */
[----:B------:R-:W-:-:S03]  /*1d10*/  FFMA.FTZ R13, R3, R58, R60 ;  /* 0x0000003a030d7223 */ /* 0x000fc6000001003c */
[----:B------:R-:W-:Y:S01]  /*1d20*/  FFMA.FTZ R60, R12, R15, R11 ;  /* 0x0000000f0c3c7223 */ /* 0x000fe2000001000b */
[C---:B------:R-:W-:Y:S02]  /*1d30*/  PRMT R15, R16.reuse, 0x7632, R15 ;  /* 0x00007632100f7816 */ /* 0x040fe4000000000f */
[----:B------:R-:W-:Y:S02]  /*1d40*/  SHF.L.U32 R16, R16, 0x10, RZ ;  /* 0x0000001010107819 */ /* 0x000fe400000006ff */
[----:B------:R-:W-:Y:S02]  /*1d50*/  PRMT R77, R77, 0x7632, R77 ;  /* 0x000076324d4d7816 */ /* 0x000fe4000000004d */
[----:B------:R-:W-:Y:S01]  /*1d60*/  SHF.L.U32 R5, R5, 0x10, RZ ;  /* 0x0000001005057819 */ /* 0x000fe200000006ff */
[----:B------:R-:W-:Y:S01]  /*1d70*/  IMAD.U32 R15, R15, 0x10000, RZ ;  /* 0x000100000f0f7824 */ /* 0x000fe200078e00ff */
        /* <DEDUP_REMOVED lines=26> */
[----:B------:R-:W-:Y:S02]  /*1f20*/  SHF.L.U32 R3, R24, 0x10, RZ ;  /* 0x0000001018037819 */ /* 0x000fe400000006ff */
[----:B------:R-:W-:Y:S01]  /*1f30*/  PRMT R79, R79, 0x7632, R79 ;  /* 0x000076324f4f7816 */ /* 0x000fe2000000004f */
[----:B------:R-:W-:Y:S01]  /*1f40*/  FFMA.FTZ R11, R4, R11, R13 ;  /* 0x0000000b040b7223 */ /* 0x000fe2000001000d */
[----:B------:R-:W-:Y:S02]  /*1f50*/  PRMT R7, R7, 0x7632, R7 ;  /* 0x0000763207077816 */ /* 0x000fe40000000007 */
[----:B------:R-:W-:Y:S01]  /*1f60*/  PRMT R19, R19, 0x7632, R19 ;  /* 0x0000763213137816 */ /* 0x000fe20000000013 */
[----:B------:R-:W-:Y:S01]  /*1f70*/  FFMA.FTZ R17, R3, R8, R6 ;  /* 0x0000000803117223 */ /* 0x000fe20000010006 */
[----:B------:R-:W-:Y:S02]  /*1f80*/  PRMT R20, R20, 0x7632, R20 ;  /* 0x0000763214147816 */ /* 0x000fe40000000014 */
[----:B------:R-:W-:-:S02]  /*1f90*/  PRMT R4, R24, 0x7632, R4 ;  /* 0x0000763218047816 */ /* 0x000fc40000000004 */
[----:B------:R-:W-:Y:S01]  /*1fa0*/  SHF.L.U32 R8, R79, 0x10, RZ ;  /* 0x000000104f087819 */ /* 0x000fe200000006ff */
[----:B------:R-:W-:Y:S01]  /*1fb0*/  IMAD.U32 R14, R19, 0x10000, RZ ;  /* 0x00010000130e7824 */ /* 0x000fe200078e00ff */
[----:B------:R-:W-:Y:S01]  /*1fc0*/  SHF.L.U32 R7, R7, 0x10, RZ ;  /* 0x0000001007077819 */ /* 0x000fe200000006ff */
[----:B------:R-:W-:Y:S01]  /*1fd0*/  IMAD.U32 R13, R20, 0x10000, RZ ;  /* 0x00010000140d7824 */ /* 0x000fe200078e00ff */
[----:B------:R-:W-:Y:S01]  /*1fe0*/  SHF.L.U32 R4, R4, 0x10, RZ ;  /* 0x0000001004047819 */ /* 0x000fe200000006ff */
[----:B------:R-:W-:Y:S01]  /*1ff0*/  FFMA.FTZ R12, R5, R8, R9 ;  /* 0x00000008050c7223 */ /* 0x000fe20000010009 */
[----:B------:R-:W-:Y:S01]  /*2000*/  SHF.L.U32 R15, R21, 0x10, RZ ;  /* 0x00000010150f7819 */ /* 0x000fe200000006ff */
[C---:B------:R-:W-:Y:S01]  /*2010*/  FFMA.FTZ R10, R5.reuse, R7, R10 ;  /* 0x00000007050a7223 */ /* 0x040fe2000001000a */
        /* <DEDUP_REMOVED lines=13> */
[----:B------:R-:W-:-:S02]  /*20f0*/  SHF.L.U32 R26, R26, 0x10, RZ ;  /* 0x000000101a1a7819 */ /* 0x000fc400000006ff */
[----:B------:R-:W-:Y:S01]  /*2100*/  SHF.L.U32 R11, R22, 0x10, RZ ;  /* 0x00000010160b7819 */ /* 0x000fe200000006ff */
[----:B------:R-:W-:-:S04]  /*2110*/  IMAD.U32 R15, R28, 0x10000, RZ ;  /* 0x000100001c0f7824 */ /* 0x000fc800078e00ff */
[----:B------:R-:W-:Y:S01]  /*2120*/  FFMA.FTZ R16, R26, R11, R13 ;  /* 0x0000000b1a107223 */ /* 0x000fe2000001000d */
[C---:B------:R-:W-:Y:S01]  /*2130*/  PRMT R11, R29.reuse, 0x7632, R11 ;  /* 0x000076321d0b7816 */ /* 0x040fe2000000000b */
[----:B------:R-:W-:Y:S01]  /*2140*/  FFMA.FTZ R15, R4, R15, R17 ;  /* 0x0000000f040f7223 */ /* 0x000fe20000010011 */
[----:B------:R-:W-:Y:S02]  /*2150*/  SHF.L.U32 R29, R29, 0x10, RZ ;  /* 0x000000101d1d7819 */ /* 0x000fe400000006ff */
[C---:B------:R-:W-:Y:S02]  /*2160*/  PRMT R13, R32.reuse, 0x7632, R13 ;  /* 0x00007632200d7816 */ /* 0x040fe4000000000d */
[----:B------:R-:W-:Y:S02]  /*2170*/  SHF.L.U32 R32, R32, 0x10, RZ ;  /* 0x0000001020207819 */ /* 0x000fe400000006ff */
[----:B------:R-:W-:Y:S01]  /*2180*/  PRMT R22, R22, 0x7632, R22 ;  /* 0x0000763216167816 */ /* 0x000fe20000000016 */
[----:B------:R-:W-:Y:S01]  /*2190*/  FFMA.FTZ R20, R6, R29, R15 ;  /* 0x0000001d06147223 */ /* 0x000fe2000001000f */
[----:B------:R-:W-:Y:S01]  /*21a0*/  SHF.L.U32 R18, R11, 0x10, RZ ;  /* 0x000000100b127819 */ /* 0x000fe200000006ff */
[----:B------:R-:W-:Y:S01]  /*21b0*/  FFMA.FTZ R15, R3, R32, R12 ;  /* 0x00000020030f7223 */ /* 0x000fe2000001000c */
[----:B------:R-:W-:Y:S01]  /*21c0*/  SHF.L.U32 R11, R13, 0x10, RZ ;  /* 0x000000100d0b7819 */ /* 0x000fe200000006ff */
[----:B------:R-:W-:Y:S01]  /*21d0*/  IMAD.U32 R9, R9, 0x10000, RZ ;  /* 0x0001000009097824 */ /* 0x000fe200078e00ff */
[----:B------:R-:W-:-:S02]  /*21e0*/  SHF.L.U32 R22, R22, 0x10, RZ ;  /* 0x0000001016167819 */ /* 0x000fc400000006ff */
[----:B------:R-:W-:Y:S01]  /*21f0*/  PRMT R7, R27, 0x7632, R7 ;  /* 0x000076321b077816 */ /* 0x000fe20000000007 */
[----:B------:R-:W-:Y:S01]  /*2200*/  FFMA.FTZ R15, R4, R11, R15 ;  /* 0x0000000b040f7223 */ /* 0x000fe2000001000f */
[C---:B------:R-:W-:Y:S01]  /*2210*/  PRMT R12, R33.reuse, 0x7632, R12 ;  /* 0x00007632210c7816 */ /* 0x040fe2000000000c */
[----:B------:R-:W-:Y:S01]  /*2220*/  IMAD.U32 R33, R33, 0x10000, RZ ;  /* 0x0001000021217824 */ /* 0x000fe200078e00ff */
        /* <DEDUP_REMOVED lines=21> */
[C---:B------:R-:W-:Y:S01]  /*2380*/  IMAD.U32 R15, R36.reuse, 0x10000, RZ ;  /* 0x00010000240f7824 */ /* 0x040fe200078e00ff */
        /* <DEDUP_REMOVED lines=16> */
[----:B------:R-:W-:Y:S02]  /*2490*/  SHF.L.U32 R40, R40, 0x10, RZ ;  /* 0x0000001028287819 */ /* 0x000fe400000006ff */
        /* <DEDUP_REMOVED lines=27> */
[----:B------:R-:W-:Y:S01]  /*2650*/  FFMA.FTZ R26, R9, R8, R26 ;  /* 0x00000008091a7223 */ /* 0x000fe2000001001a */
[----:B------:R-:W-:-:S02]  /*2660*/  SHF.L.U32 R8, R11, 0x10, RZ ;  /* 0x000000100b087819 */ /* 0x000fc400000006ff */
[----:B------:R-:W-:Y:S01]  /*2670*/  SHF.L.U32 R13, R13, 0x10, RZ ;  /* 0x000000100d0d7819 */ /* 0x000fe200000006ff */
[----:B------:R-:W-:Y:S01]  /*2680*/  FFMA.FTZ R17, R46, R17, R19 ;  /* 0x000000112e117223 */ /* 0x000fe20000010013 */
[C---:B------:R-:W-:Y:S02]  /*2690*/  PRMT R11, R48.reuse, 0x7632, R11 ;  /* 0x00007632300b7816 */ /* 0x040fe4000000000b */
[----:B------:R-:W-:Y:S01]  /*26a0*/  SHF.L.U32 R48, R48, 0x10, RZ ;  /* 0x0000001030307819 */ /* 0x000fe200000006ff */
[----:B------:R-:W-:Y:S01]  /*26b0*/  FFMA.FTZ R18, R8, R13, R17 ;  /* 0x0000000d08127223 */ /* 0x000fe20000010011 */
[----:B------:R-:W-:-:S03]  /*26c0*/  SHF.L.U32 R11, R11, 0x10, RZ ;  /* 0x000000100b0b7819 */ /* 0x000fc600000006ff */
[----:B------:R-:W-:Y:S01]  /*26d0*/  FFMA.FTZ R13, R3, R48, R12 ;  /* 0x00000030030d7223 */ /* 0x000fe2000001000c */
[C---:B------:R-:W-:Y:S01]  /*26e0*/  PRMT R15, R39.reuse, 0x7632, R15 ;  /* 0x00007632270f7816 */ /* 0x040fe2000000000f */
[----:B------:R-:W-:Y:S01]  /*26f0*/  IMAD.U32 R16, R39, 0x10000, RZ ;  /* 0x0001000027107824 */ /* 0x000fe200078e00ff */
[C---:B------:R-:W-:Y:S01]  /*2700*/  SHF.L.U32 R20, R49.reuse, 0x10, RZ ;  /* 0x0000001031147819 */ /* 0x040fe200000006ff */
[----:B------:R-:W-:Y:S01]  /*2710*/  FFMA.FTZ R22, R4, R11, R13 ;  /* 0x0000000b04167223 */ /* 0x000fe2000001000d */
[----:B------:R-:W-:Y:S01]  /*2720*/  PRMT R49, R49, 0x7632, R49 ;  /* 0x0000763231317816 */ /* 0x000fe20000000031 */
[C---:B------:R-:W-:Y:S01]  /*2730*/  IMAD.U32 R13, R52.reuse, 0x10000, RZ ;  /* 0x00010000340d7824 */ /* 0x040fe200078e00ff */
[----:B------:R-:W-:Y:S01]  /*2740*/  SHF.L.U32 R9, R47, 0x10, RZ ;  /* 0x000000102f097819 */ /* 0x000fe200000006ff */
[----:B------:R-:W-:Y:S01]  /*2750*/  IMAD.U32 R14, R43, 0x10000, RZ ;  /* 0x000100002b0e7824 */ /* 0x000fe200078e00ff */
[----:B------:R-:W-:Y:S01]  /*2760*/  PRMT R52, R52, 0x7632, R52 ;  /* 0x0000763234347816 */ /* 0x000fe20000000034 */
[----:B------:R-:W-:Y:S01]  /*2770*/  FFMA.FTZ R16, R27, R16, R26 ;  /* 0x000000101b107223 */ /* 0x000fe2000001001a */
[----:B------:R-:W-:Y:S01]  /*2780*/  PRMT R47, R47, 0x7632, R47 ;  /* 0x000076322f2f7816 */ /* 0x000fe2000000002f */
[----:B------:R-:W-:Y:S01]  /*2790*/  IMAD.U32 R12, R15, 0x10000, RZ ;  /* 0x000100000f0c7824 */ /* 0x000fe200078e00ff */
[----:B------:R-:W-:Y:S01]  /*27a0*/  PRMT R43, R43, 0x7632, R43 ;  /* 0x000076322b2b7816 */ /* 0x000fe2000000002b */
[----:B------:R-:W-:Y:S01]  /*27b0*/  FFMA.FTZ R11, R5, R20, R22 ;  /* 0x00000014050b7223 */ /* 0x000fe20000010016 */
[----:B------:R-:W-:Y:S01]  /*27c0*/  SHF.L.U32 R49, R49, 0x10, RZ ;  /* 0x0000001031317819 */ /* 0x000fe200000006ff */
[----:B------:R-:W-:Y:S01]  /*27d0*/  FFMA.FTZ R15, R3, R13, R10 ;  /* 0x0000000d030f7223 */ /* 0x000fe2000001000a */
[----:B------:R-:W-:Y:S01]  /*27e0*/  FFMA.FTZ R18, R9, R14, R18 ;  /* 0x0000000e09127223 */ /* 0x000fe20000010012 */
[----:B------:R-:W-:Y:S01]  /*27f0*/  SHF.L.U32 R13, R52, 0x10, RZ ;  /* 0x00000010340d7819 */ /* 0x000fe200000006ff */
[----:B------:R-:W-:Y:S01]  /*2800*/  FFMA.FTZ R12, R7, R12, R16 ;  /* 0x0000000c070c7223 */ /* 0x000fe20000010010 */
[----:B------:R-:W-:-:S02]  /*2810*/  SHF.L.U32 R14, R43, 0x10, RZ ;  /* 0x000000102b0e7819 */ /* 0x000fc400000006ff */
[----:B------:R-:W-:Y:S01]  /*2820*/  SHF.L.U32 R47, R47, 0x10, RZ ;  /* 0x000000102f2f7819 */ /* 0x000fe200000006ff */
[----:B------:R-:W-:Y:S01]  /*2830*/  FFMA.FTZ R11, R6, R49, R11 ;  /* 0x00000031060b7223 */ /* 0x000fe2000001000b */
[----:B------:R-:W-:Y:S02]  /*2840*/  SHF.L.U32 R7, R50, 0x10, RZ ;  /* 0x0000001032077819 */ /* 0x000fe400000006ff */
[----:B------:R-:W-:Y:S01]  /*2850*/  PRMT R17, R88, 0x7632, R17 ;  /* 0x0000763258117816 */ /* 0x000fe20000000011 */
[----:B------:R-:W-:Y:S01]  /*2860*/  FFMA.FTZ R20, R4, R13, R15 ;  /* 0x0000000d04147223 */ /* 0x000fe2000001000f */
[----:B------:R-:W-:Y:S02]  /*2870*/  PRMT R50, R50, 0x7632, R50 ;  /* 0x0000763232327816 */ /* 0x000fe40000000032 */
[----:B------:R-:W-:Y:S01]  /*2880*/  SHF.L.U32 R88, R88, 0x10, RZ ;  /* 0x0000001058587819 */ /* 0x000fe200000006ff */
[----:B------:R-:W-:Y:S01]  /*2890*/  FFMA.FTZ R14, R47, R14, R18 ;  /* 0x0000000e2f0e7223 */ /* 0x000fe20000010012 */
[C---:B------:R-:W-:Y:S01]  /*28a0*/  PRMT R13, R53.reuse, 0x7632, R13 ;  /* 0x00007632350d7816 */ /* 0x040fe2000000000d */
[----:B------:R-:W-:Y:S01]  /*28b0*/  FFMA.FTZ R11, R46, R7, R11 ;  /* 0x000000072e0b7223 */ /* 0x000fe2000001000b */
[----:B------:R-:W-:Y:S01]  /*28c0*/  IMAD.U32 R18, R53, 0x10000, RZ ;  /* 0x0001000035127824 */ /* 0x000fe200078e00ff */
[----:B------:R-:W-:Y:S01]  /*28d0*/  SHF.L.U32 R7, R50, 0x10, RZ ;  /* 0x0000001032077819 */ /* 0x000fe200000006ff */
[----:B------:R-:W-:-:S02]  /*28e0*/  IMAD.U32 R17, R17, 0x10000, RZ ;  /* 0x0001000011117824 */ /* 0x000fc400078e00ff */
[----:B------:R-:W-:Y:S01]  /*28f0*/  FFMA.FTZ R3, R3, R88, R12 ;  /* 0x0000005803037223 */ /* 0x000fe2000001000c */
[----:B------:R-:W-:Y:S01]  /*2900*/  SHF.L.U32 R13, R13, 0x10, RZ ;  /* 0x000000100d0d7819 */ /* 0x000fe200000006ff */
[----:B------:R-:W-:Y:S01]  /*2910*/  FFMA.FTZ R15, R5, R18, R20 ;  /* 0x00000012050f7223 */ /* 0x000fe20000010014 */
[----:B------:R-:W-:Y:S01]  /*2920*/  FFMA.FTZ R18, R8, R7, R11 ;  /* 0x0000000708127223 */ /* 0x000fe2000001000b */
[----:B------:R-:W-:Y:S01]  /*2930*/  FFMA.FTZ R4, R4, R17, R3 ;  /* 0x0000001104047223 */ /* 0x000fe20000010003 */
[C---:B------:R-:W-:Y:S01]  /*2940*/  PRMT R7, R89.reuse, 0x7632, R7 ;  /* 0x0000763259077816 */ /* 0x040fe20000000007 */
[----:B------:R-:W-:Y:S01]  /*2950*/  FFMA.FTZ R13, R6, R13, R15 ;  /* 0x0000000d060d7223 */ /* 0x000fe2000001000f */
[----:B------:R-:W-:Y:S02]  /*2960*/  SHF.L.U32 R12, R89, 0x10, RZ ;  /* 0x00000010590c7819 */ /* 0x000fe400000006ff */
[C---:B------:R-:W-:Y:S02]  /*2970*/  SHF.L.U32 R3, R54.reuse, 0x10, RZ ;  /* 0x0000001036037819 */ /* 0x040fe400000006ff */
[----:B------:R-:W-:Y:S01]  /*2980*/  PRMT R54, R54, 0x7632, R54 ;  /* 0x0000763236367816 */ /* 0x000fe20000000036 */
[----:B------:R-:W-:Y:S01]  /*2990*/  FFMA.FTZ R5, R5, R12, R4 ;  /* 0x0000000c05057223 */ /* 0x000fe20000010004 */
[----:B------:R-:W-:Y:S01]  /*29a0*/  SHF.L.U32 R7, R7, 0x10, RZ ;  /* 0x0000001007077819 */ /* 0x000fe200000006ff */
[----:B------:R-:W-:-:S02]  /*29b0*/  FFMA.FTZ R13, R46, R3, R13 ;  /* 0x000000032e0d7223 */ /* 0x000fc4000001000d */
[----:B------:R-:W-:Y:S01]  /*29c0*/  IMAD.U32 R3, R54, 0x10000, RZ ;  /* 0x0001000036037824 */ /* 0x000fe200078e00ff */
[C---:B------:R-:W-:Y:S01]  /*29d0*/  SHF.L.U32 R4, R55.reuse, 0x10, RZ ;  /* 0x0000001037047819 */ /* 0x040fe200000006ff */
[--C-:B------:R-:W-:Y:S01]  /*29e0*/  FFMA.FTZ R11, R6, R7, R5.reuse ;  /* 0x00000007060b7223 */ /* 0x100fe20000010005 */
[----:B------:R-:W-:Y:S01]  /*29f0*/  PRMT R5, R90, 0x7632, R5 ;  /* 0x000076325a057816 */ /* 0x000fe20000000005 */
        /* <DEDUP_REMOVED lines=9> */
[C---:B------:R-:W-:Y:S01]  /*2a90*/  IMAD.U32 R12, R91.reuse, 0x10000, RZ ;  /* 0x000100005b0c7824 */ /* 0x040fe200078e00ff */
[----:B------:R-:W-:Y:S01]  /*2aa0*/  PRMT R6, R91, 0x7632, R6 ;  /* 0x000076325b067816 */ /* 0x000fe20000000006 */
[----:B------:R-:W-:Y:S01]  /*2ab0*/  FFMA.FTZ R8, R8, R5, R7 ;  /* 0x0000000508087223 */ /* 0x000fe20000010007 */
[----:B------:R-:W-:Y:S01]  /*2ac0*/  FFMA.FTZ R3, R47, R4, R3 ;  /* 0x000000042f037223 */ /* 0x000fe20000010003 */
[----:B------:R-:W0:Y:S01]  /*2ad0*/  SHFL.BFLY PT, R5, R14, 0x10, 0x1f ;  /* 0x0e001f000e057f89 */ /* 0x000e2200000e0000 */
[----:B------:R-:W-:Y:S01]  /*2ae0*/  SHF.L.U32 R10, R10, 0x10, RZ ;  /* 0x000000100a0a7819 */ /* 0x000fe200000006ff */
[C---:B------:R-:W-:Y:S01]  /*2af0*/  FFMA.FTZ R16, R9.reuse, R16, R18 ;  /* 0x0000001009107223 */ /* 0x040fe20000010012 */
[----:B------:R-:W-:Y:S01]  /*2b00*/  SHF.L.U32 R6, R6, 0x10, RZ ;  /* 0x0000001006067819 */ /* 0x000fe200000006ff */
[----:B------:R-:W-:Y:S01]  /*2b10*/  FFMA.FTZ R9, R9, R12, R8 ;  /* 0x0000000c09097223 */ /* 0x000fe20000010008 */
[----:B------:R-:W1:Y:S01]  /*2b20*/  SHFL.BFLY PT, R4, R3, 0x10, 0x1f ;  /* 0x0e001f0003047f89 */ /* 0x000e6200000e0000 */
[----:B------:R-:W-:-:S02]  /*2b30*/  FFMA.FTZ R10, R47, R10, R16 ;  /* 0x0000000a2f0a7223 */ /* 0x000fc40000010010 */
[----:B------:R-:W-:-:S03]  /*2b40*/  FFMA.FTZ R6, R47, R6, R9 ;  /* 0x000000062f067223 */ /* 0x000fc60000010009 */
[----:B------:R-:W2:Y:S04]  /*2b50*/  SHFL.BFLY PT, R7, R10, 0x10, 0x1f ;  /* 0x0e001f000a077f89 */ /* 0x000ea800000e0000 */
[----:B------:R-:W3:Y:S01]  /*2b60*/  SHFL.BFLY PT, R9, R6, 0x10, 0x1f ;  /* 0x0e001f0006097f89 */ /* 0x000ee200000e0000 */
[----:B0-----:R-:W-:Y:S01]  /*2b70*/  FADD.FTZ R5, R14, R5 ;  /* 0x000000050e057221 */ /* 0x001fe20000010000 */
[----:B-1----:R-:W-:-:S04]  /*2b80*/  FADD.FTZ R11, R3, R4 ;  /* 0x00000004030b7221 */ /* 0x002fc80000010000 */
[----:B------:R-:W0:Y:S01]  /*2b90*/  SHFL.BFLY PT, R4, R5, 0x8, 0x1f ;  /* 0x0d001f0005047f89 */ /* 0x000e2200000e0000 */
[----:B--2---:R-:W-:Y:S01]  /*2ba0*/  FADD.FTZ R7, R10, R7 ;  /* 0x000000070a077221 */ /* 0x004fe20000010000 */
[----:B---3--:R-:W-:-:S04]  /*2bb0*/  FADD.FTZ R15, R6, R9 ;  /* 0x00000009060f7221 */ /* 0x008fc80000010000 */
[----:B------:R-:W1:Y:S04]  /*2bc0*/  SHFL.BFLY PT, R8, R7, 0x8, 0x1f ;  /* 0x0d001f0007087f89 */ /* 0x000e6800000e0000 */
[----:B------:R-:W2:Y:S04]  /*2bd0*/  SHFL.BFLY PT, R12, R11, 0x8, 0x1f ;  /* 0x0d001f000b0c7f89 */ /* 0x000ea800000e0000 */
[----:B------:R-:W3:Y:S01]  /*2be0*/  SHFL.BFLY PT, R14, R15, 0x8, 0x1f ;  /* 0x0d001f000f0e7f89 */ /* 0x000ee200000e0000 */
[----:B0-----:R-:W-:-:S05]  /*2bf0*/  FADD.FTZ R4, R5, R4 ;  /* 0x0000000405047221 */ /* 0x001fca0000010000 */
[----:B------:R-:W0:Y:S01]  /*2c00*/  SHFL.BFLY PT, R3, R4, 0x4, 0x1f ;  /* 0x0c801f0004037f89 */ /* 0x000e2200000e0000 */
[----:B-1----:R-:W-:Y:S01]  /*2c10*/  FADD.FTZ R8, R7, R8 ;  /* 0x0000000807087221 */ /* 0x002fe20000010000 */
[----:B--2---:R-:W-:Y:S01]  /*2c20*/  FADD.FTZ R12, R11, R12 ;  /* 0x0000000c0b0c7221 */ /* 0x004fe20000010000 */
[----:B---3--:R-:W-:-:S03]  /*2c30*/  FADD.FTZ R16, R15, R14 ;  /* 0x0000000e0f107221 */ /* 0x008fc60000010000 */
        /* <DEDUP_REMOVED lines=11> */
[----:B0-----:R-:W-:Y:S01]  /*2cf0*/  FADD.FTZ R6, R3, R6 ;  /* 0x0000000603067221 */ /* 0x001fe20000010000 */
[----:B------:R-:W0:Y:S04]  /*2d00*/  S2UR UR5, SR_CgaCtaId ;  /* 0x00000000000579c3 */ /* 0x000e280000008800 */
[----:B------:R-:W4:Y:S01]  /*2d10*/  SHFL.BFLY PT, R5, R6, 0x1, 0x1f ;  /* 0x0c201f0006057f89 */ /* 0x000f2200000e0000 */
[----:B------:R-:W-:Y:S01]  /*2d20*/  LOP3.LUT P0, R3, R2, 0x1f, RZ, 0xc0, !PT ;  /* 0x0000001f02037812 */ /* 0x000fe2000780c0ff */
[----:B-1----:R-:W-:Y:S01]  /*2d30*/  FADD.FTZ R10, R9, R10 ;  /* 0x0000000a090a7221 */ /* 0x002fe20000010000 */
[----:B--2---:R-:W-:Y:S01]  /*2d40*/  FADD.FTZ R14, R13, R14 ;  /* 0x0000000e0d0e7221 */ /* 0x004fe20000010000 */
[----:B---3--:R-:W-:-:S03]  /*2d50*/  FADD.FTZ R12, R15, R4 ;  /* 0x000000040f0c7221 */ /* 0x008fc60000010000 */
[----:B------:R-:W1:Y:S04]  /*2d60*/  SHFL.BFLY PT, R7, R10, 0x1, 0x1f ;  /* 0x0c201f000a077f89 */ /* 0x000e6800000e0000 */
[----:B------:R-:W2:Y:S04]  /*2d70*/  SHFL.BFLY PT, R11, R14, 0x1, 0x1f ;  /* 0x0c201f000e0b7f89 */ /* 0x000ea800000e0000 */
[----:B------:R-:W3:Y:S01]  /*2d80*/  SHFL.BFLY PT, R9, R12, 0x1, 0x1f ;  /* 0x0c201f000c097f89 */ /* 0x000ee200000e0000 */
[----:B------:R-:W-:Y:S01]  /*2d90*/  UMOV UR4, 0x400 ;  /* 0x0000040000047882 */ /* 0x000fe20000000000 */
[----:B------:R-:W-:Y:S01]  /*2da0*/  ISETP.NE.AND P1, PT, R3, RZ, PT ;  /* 0x000000ff0300720c */ /* 0x000fe20003f25270 */
[----:B0-----:R-:W-:Y:S01]  /*2db0*/  ULEA UR4, UR5, UR4, 0x18 ;  /* 0x0000000405047291 */ /* 0x001fe2000f8ec0ff */
[----:B------:R-:W-:Y:S01]  /*2dc0*/  SHF.R.U32.HI R3, RZ, 0x3, R2 ;  /* 0x00000003ff037819 */ /* 0x000fe20000011602 */
[----:B----4-:R-:W-:-:S03]  /*2dd0*/  FADD.FTZ R4, R6, R5 ;  /* 0x0000000506047221 */ /* 0x010fc60000010000 */
[----:B------:R-:W-:-:S05]  /*2de0*/  LOP3.LUT R3, R3, 0xc, RZ, 0xc0, !PT ;  /* 0x0000000c03037812 */ /* 0x000fca00078ec0ff */
[----:B------:R0:W-:Y:S01]  /*2df0*/  @!P0 STS [R3+UR4], R4 ;  /* 0x0000000403008988 */ /* 0x0001e20008000804 */
[----:B------:R-:W-:Y:S01]  /*2e00*/  ISETP.NE.AND P0, PT, R2, RZ, PT ;  /* 0x000000ff0200720c */ /* 0x000fe20003f05270 */
[----:B-1----:R-:W-:Y:S01]  /*2e10*/  FADD.FTZ R6, R10, R7 ;  /* 0x000000070a067221 */ /* 0x002fe20000010000 */
[----:B--2---:R-:W-:Y:S01]  /*2e20*/  FADD.FTZ R8, R14, R11 ;  /* 0x0000000b0e087221 */ /* 0x004fe20000010000 */
[----:B---3--:R-:W-:-:S03]  /*2e30*/  FADD.FTZ R10, R12, R9 ;  /* 0x000000090c0a7221 */ /* 0x008fc60000010000 */
[----:B------:R0:W-:Y:S01]  /*2e40*/  @!P1 STS [R3+UR4+0x10], R6 ;  /* 0x0000100603009988 */ /* 0x0001e20008000804 */
[----:B------:R-:W-:Y:S03]  /*2e50*/  BSSY.RECONVERGENT B0, `(.L_x_44) ;  /* 0x000001f000007945 */ /* 0x000fe60003800200 */
        /* <DEDUP_REMOVED lines=8> */
[----:B------:R-:W4:Y:S01]  /*2ee0*/  LDS.128 R16, [UR4+0x30] ;  /* 0x00003004ff107984 */ /* 0x000f220008000c00 */
        /* <DEDUP_REMOVED lines=11> */
[----:B------:R-:W-:Y:S01]  /*2fa0*/  FADD.FTZ R17, R16, R17 ;  /* 0x0000001110117221 */ /* 0x000fe20000010000 */
[----:B------:R-:W-:Y:S01]  /*2fb0*/  FADD.FTZ R14, R13, R14 ;  /* 0x0000000e0d0e7221 */ /* 0x000fe20000010000 */
[----:B------:R-:W-:-:S02]  /*2fc0*/  FADD.FTZ R11, R10, R11 ;  /* 0x0000000b0a0b7221 */ /* 0x000fc40000010000 */
[----:B------:R-:W-:Y:S01]  /*2fd0*/  FADD.FTZ R18, R17, R18 ;  /* 0x0000001211127221 */ /* 0x000fe20000010000 */
[----:B------:R-:W-:Y:S01]  /*2fe0*/  FADD.FTZ R15, R14, R15 ;  /* 0x0000000f0e0f7221 */ /* 0x000fe20000010000 */
[----:B------:R1:W-:Y:S02]  /*2ff0*/  STG.E desc[UR6][R2.64], R7 ;  /* 0x0000000702007986 */ /* 0x0003e4000c101906 */
[----:B------:R-:W-:Y:S02]  /*3000*/  FADD.FTZ R19, R18, R19 ;  /* 0x0000001312137221 */ /* 0x000fe40000010000 */
[----:B------:R1:W-:Y:S04]  /*3010*/  STG.E desc[UR6][R2.64+0x600], R11 ;  /* 0x0006000b02007986 */ /* 0x0003e8000c101906 */
[----:B------:R1:W-:Y:S04]  /*3020*/  STG.E desc[UR6][R2.64+0xc00], R15 ;  /* 0x000c000f02007986 */ /* 0x0003e8000c101906 */
[----:B------:R1:W-:Y:S02]  /*3030*/  STG.E desc[UR6][R2.64+0x1200], R19 ;  /* 0x0012001302007986 */ /* 0x0003e4000c101906 */
.L_x_45:
[----:B------:R-:W-:Y:S05]  /*3040*/  BSYNC.RECONVERGENT B0 ;  /* 0x0000000000007941 */ /* 0x000fea0003800200 */
.L_x_44:
[----:B------:R-:W-:Y:S01]  /*3050*/  PREEXIT ;  /* 0x000000000000782d */ /* 0x000fe20000000000 */
[----:B------:R-:W-:Y:S05]  /*3060*/  EXIT ;  /* 0x000000000000794d */ /* 0x000fea0003800000 */
.L_x_46:
        /* <DEDUP_REMOVED lines=9> */
.L_x_124:


//--------------------- .text._Z31router_gemm_kernel_float_outputI13__nv_bfloat16Li128ELi8ELi3ELi384ELi7168EEvPfPKT_S4_ --------------------------
	.section	.text._Z31router_gemm_kernel_float_outputI13__nv_bfloat16Li128ELi8ELi3ELi384ELi7168EEvPfPKT_S4_,"ax",@progbits
	.align	128
        .global         _Z31router_gemm_kernel_float_outputI13__nv_bfloat16Li128ELi8ELi3ELi384ELi7168EEvPfPKT_S4_
        .type           _Z31router_gemm_kernel_float_outputI13__nv_bfloat16Li128ELi8ELi3ELi384ELi7168EEvPfPKT_S4_,@function
        .size           _Z31router_gemm_kernel_float_outputI13__nv_bfloat16Li128ELi8ELi3ELi384ELi7168EEvPfPKT_S4_,(.L_x_125 - _Z31router_gemm_kernel_float_outputI13__nv_bfloat16Li128ELi8ELi3ELi384ELi7168EEvPfPKT_S4_)
        .other          _Z31router_gemm_kernel_float_outputI13__nv_bfloat16Li128ELi8ELi3ELi384ELi7168EEvPfPKT_S4_,@"STO_CUDA_ENTRY STV_DEFAULT"
_Z31router_gemm_kernel_float_outputI13__nv_bfloat16Li128ELi8ELi3ELi384ELi7168EEvPfPKT_S4_:
.text._Z31router_gemm_kernel_float_outputI13__nv_bfloat16Li128ELi8ELi3ELi384ELi7168EEvPfPKT_S4_:
        /* <DEDUP_REMOVED lines=45> */
[----:B------:R-:W-:Y:S02]  /*02d0*/  SHF.L.U32 R76, R10, 0x10, RZ ;  /* 0x000000100a4c7819 */ /* 0x000fe400000006ff */
[----:B------:R-:W-:Y:S01]  /*02e0*/  SHF.L.U32 R87, R6, 0x10, RZ ;  /* 0x0000001006577819 */ /* 0x000fe200000006ff */
[----:B------:R-:W-:Y:S01]  /*02f0*/  FFMA.FTZ R4, R9, R4, R78 ;  /* 0x0000000409047223 */ /* 0x000fe2000001004e */
[----:B------:R-:W-:Y:S02]  /*0300*/  PRMT R10, R10, 0x7632, R10 ;  /* 0x000076320a0a7816 */ /* 0x000fe4000000000a */
[----:B------:R-:W-:Y:S01]  /*0310*/  PRMT R84, R6, 0x7632, R84 ;  /* 0x0000763206547816 */ /* 0x000fe20000000054 */
[--C-:B------:R-:W-:Y:S01]  /*0320*/  FFMA.FTZ R89, R87, R76, R4.reuse ;  /* 0x0000004c57597223 */ /* 0x100fe20000010004 */
[----:B----4-:R-:W-:Y:S01]  /*0330*/  PRMT R4, R12, 0x7632, R4 ;  /* 0x000076320c047816 */ /* 0x010fe20000000004 */
[----:B------:R-:W-:Y:S01]  /*0340*/  IMAD.U32 R5, R10, 0x10000, RZ ;  /* 0x000100000a057824 */ /* 0x000fe200078e00ff */
[----:B------:R-:W-:Y:S01]  /*0350*/  SHF.L.U32 R84, R84, 0x10, RZ ;  /* 0x0000001054547819 */ /* 0x000fe200000006ff */
[----:B------:R-:W-:Y:S01]  /*0360*/  IMAD.U32 R85, R7, 0x10000, RZ ;  /* 0x0001000007557824 */ /* 0x000fe200078e00ff */
[----:B------:R-:W-:Y:S01]  /*0370*/  SHF.L.U32 R91, R12, 0x10, RZ ;  /* 0x000000100c5b7819 */ /* 0x000fe200000006ff */
[----:B------:R-:W2:Y:S01]  /*0380*/  LDG.E.128 R76, desc[UR6][R2.64+0x5800] ;  /* 0x00580006024c7981 */ /* 0x000ea2000c1e1d00 */
[C---:B------:R-:W-:Y:S01]  /*0390*/  SHF.L.U32 R10, R11.reuse, 0x10, RZ ;  /* 0x000000100b0a7819 */ /* 0x040fe200000006ff */
[--C-:B------:R-:W-:Y:S01]  /*03a0*/  FFMA.FTZ R12, R84, R5, R89.reuse ;  /* 0x00000005540c7223 */ /* 0x100fe20000010059 */
[----:B------:R-:W-:Y:S01]  /*03b0*/  SHF.L.U32 R93, R4, 0x10, RZ ;  /* 0x00000010045d7819 */ /* 0x000fe200000006ff */
[----:B------:R-:W-:Y:S01]  /*03c0*/  FFMA.FTZ R91, R8, R91, RZ ;  /* 0x0000005b085b7223 */ /* 0x000fe200000100ff */
[----:B------:R-:W-:Y:S01]  /*03d0*/  PRMT R89, R11, 0x7632, R89 ;  /* 0x000076320b597816 */ /* 0x000fe20000000059 */
[--C-:B------:R-:W-:Y:S01]  /*03e0*/  FFMA.FTZ R10, R85, R10, R12.reuse ;  /* 0x0000000a550a7223 */ /* 0x100fe2000001000c */
[C---:B------:R-:W-:Y:S01]  /*03f0*/  PRMT R12, R13.reuse, 0x7632, R12 ;  /* 0x000076320d0c7816 */ /* 0x040fe2000000000c */
[----:B------:R-:W-:Y:S01]  /*0400*/  FFMA.FTZ R11, R86, R93, R91 ;  /* 0x0000005d560b7223 */ /* 0x000fe2000001005b */
[----:B------:R-:W-:Y:S01]  /*0410*/  IMAD.U32 R13, R13, 0x10000, RZ ;  /* 0x000100000d0d7824 */ /* 0x000fe200078e00ff */
[C---:B-----5:R-:W-:Y:S01]  /*0420*/  PRMT R90, R16.reuse, 0x7632, R90 ;  /* 0x00007632105a7816 */ /* 0x060fe2000000005a */
[----:B------:R-:W-:Y:S01]  /*0430*/  IMAD.U32 R91, R16, 0x10000, RZ ;  /* 0x00010000105b7824 */ /* 0x000fe200078e00ff */
[----:B------:R-:W-:Y:S01]  /*0440*/  PRMT R81, R7, 0x7632, R81 ;  /* 0x0000763207517816 */ /* 0x000fe20000000051 */
[----:B------:R-:W-:Y:S01]  /*0450*/  FFMA.FTZ R16, R88, R13, R11 ;  /* 0x0000000d58107223 */ /* 0x000fe2000001000b */
[----:B------:R-:W3:Y:S01]  /*0460*/  LDG.E.128 R4, desc[UR6][R2.64+0x9000] ;  /* 0x0090000602047981 */ /* 0x000ee2000c1e1d00 */
[----:B------:R-:W-:Y:S01]  /*0470*/  SHF.L.U32 R12, R12, 0x10, RZ ;  /* 0x000000100c0c7819 */ /* 0x000fe200000006ff */
[----:B------:R-:W-:Y:S01]  /*0480*/  FFMA.FTZ R13, R8, R91, RZ ;  /* 0x0000005b080d7223 */ /* 0x000fe200000100ff */
[----:B------:R-:W-:Y:S01]  /*0490*/  SHF.L.U32 R11, R90, 0x10, RZ ;  /* 0x000000105a0b7819 */ /* 0x000fe200000006ff */
[----:B------:R-:W-:Y:S01]  /*04a0*/  IMAD.U32 R8, R14, 0x10000, RZ ;  /* 0x000100000e087824 */ /* 0x000fe200078e00ff */
[----:B------:R-:W-:Y:S01]  /*04b0*/  SHF.L.U32 R91, R17, 0x10, RZ ;  /* 0x00000010115b7819 */ /* 0x000fe200000006ff */
[----:B------:R-:W-:Y:S01]  /*04c0*/  FFMA.FTZ R12, R9, R12, R16 ;  /* 0x0000000c090c7223 */ /* 0x000fe20000010010 */
[----:B------:R-:W-:Y:S01]  /*04d0*/  PRMT R17, R17, 0x7632, R17 ;  /* 0x0000763211117816 */ /* 0x000fe20000000011 */
[----:B------:R-:W-:Y:S01]  /*04e0*/  FFMA.FTZ R11, R86, R11, R13 ;  /* 0x0000000b560b7223 */ /* 0x000fe2000001000d */
[----:B------:R-:W-:Y:S01]  /*04f0*/  PRMT R14, R14, 0x7632, R14 ;  /* 0x000076320e0e7816 */ /* 0x000fe2000000000e */
[----:B------:R-:W-:Y:S01]  /*0500*/  FFMA.FTZ R13, R87, R8, R12 ;  /* 0x00000008570d7223 */ /* 0x000fe2000001000c */
[----:B------:R-:W-:Y:S01]  /*0510*/  SHF.L.U32 R8, R17, 0x10, RZ ;  /* 0x0000001011087819 */ /* 0x000fe200000006ff */
[----:B------:R-:W-:Y:S01]  /*0520*/  FFMA.FTZ R88, R88, R91, R11 ;  /* 0x0000005b58587223 */ /* 0x000fe2000001000b */
[----:B------:R-:W-:Y:S01]  /*0530*/  SHF.L.U32 R12, R18, 0x10, RZ ;  /* 0x00000010120c7819 */ /* 0x000fe200000006ff */
[----:B------:R-:W-:Y:S01]  /*0540*/  IMAD.U32 R11, R14, 0x10000, RZ ;  /* 0x000100000e0b7824 */ /* 0x000fe200078e00ff */
[----:B------:R-:W-:Y:S01]  /*0550*/  PRMT R18, R18, 0x7632, R18 ;  /* 0x0000763212127816 */ /* 0x000fe20000000012 */
[----:B------:R-:W-:Y:S01]  /*0560*/  FFMA.FTZ R14, R9, R8, R88 ;  /* 0x00000008090e7223 */ /* 0x000fe20000010058 */
[----:B------:R-:W-:-:S02]  /*0570*/  SHF.L.U32 R89, R89, 0x10, RZ ;  /* 0x0000001059597819 */ /* 0x000fc400000006ff */
[----:B------:R-:W-:Y:S01]  /*0580*/  SHF.L.U32 R81, R81, 0x10, RZ ;  /* 0x0000001051517819 */ /* 0x000fe200000006ff */
[----:B------:R-:W-:Y:S01]  /*0590*/  FFMA.FTZ R91, R87, R12, R14 ;  /* 0x0000000c575b7223 */ /* 0x000fe2000001000e */
[----:B------:R-:W-:Y:S01]  /*05a0*/  IMAD.U32 R87, R18, 0x10000, RZ ;  /* 0x0001000012577824 */ /* 0x000fe200078e00ff */
[----:B------:R-:W-:Y:S02]  /*05b0*/  PRMT R17, R20, 0x7632, R17 ;  /* 0x0000763214117816 */ /* 0x000fe40000000011 */
[----:B------:R-:W-:Y:S01]  /*05c0*/  PRMT R18, R24, 0x7632, R18 ;  /* 0x0000763218127816 */ /* 0x000fe20000000012 */
[----:B------:R-:W-:Y:S01]  /*05d0*/  FFMA.FTZ R89, R81, R89, R10 ;  /* 0x0000005951597223 */ /* 0x000fe2000001000a */
[----:B------:R-:W-:Y:S02]  /*05e0*/  SHF.L.U32 R20, R20, 0x10, RZ ;  /* 0x0000001014147819 */ /* 0x000fe400000006ff */
[----:B------:R-:W-:Y:S01]  /*05f0*/  SHF.L.U32 R24, R24, 0x10, RZ ;  /* 0x0000001018187819 */ /* 0x000fe200000006ff */
[C---:B------:R-:W-:Y:S01]  /*0600*/  FFMA.FTZ R88, R84.reuse, R11, R13 ;  /* 0x0000000b54587223 */ /* 0x040fe2000001000d */
[C---:B------:R-:W-:Y:S01]  /*0610*/  SHF.L.U32 R16, R15.reuse, 0x10, RZ ;  /* 0x000000100f107819 */ /* 0x040fe200000006ff */
[----:B------:R-:W-:Y:S01]  /*0620*/  FFMA.FTZ R90, R84, R87, R91 ;  /* 0x00000057545a7223 */ /* 0x000fe2000001005b */
[----:B------:R-:W-:Y:S01]  /*0630*/  PRMT R86, R15, 0x7632, R86 ;  /* 0x000076320f567816 */ /* 0x000fe20000000056 */
[----:B------:R-:W4:Y:S01]  /*0640*/  LDG.E.128 R8, desc[UR6][R2.64+0x2800] ;  /* 0x0028000602087981 */ /* 0x000f22000c1e1d00 */
[----:B------:R-:W-:Y:S01]  /*0650*/  IMAD.U32 R91, R19, 0x10000, RZ ;  /* 0x00010000135b7824 */ /* 0x000fe200078e00ff */
[----:B------:R-:W-:Y:S01]  /*0660*/  SHF.L.U32 R17, R17, 0x10, RZ ;  /* 0x0000001011117819 */ /* 0x000fe200000006ff */
[----:B------:R-:W-:Y:S01]  /*0670*/  FFMA.FTZ R89, R24, R20, R89 ;  /* 0x0000001418597223 */ /* 0x000fe20000010059 */
[----:B------:R-:W-:Y:S01]  /*0680*/  SHF.L.U32 R84, R18, 0x10, RZ ;  /* 0x0000001012547819 */ /* 0x000fe200000006ff */
[----:B------:R-:W5:Y:S01]  /*0690*/  LDG.E.128 R12, desc[UR6][R82.64+0x2800] ;  /* 0x00280006520c7981 */ /* 0x000f62000c1e1d00 */
[C---:B------:R-:W-:Y:S01]  /*06a0*/  FFMA.FTZ R20, R85.reuse, R16, R88 ;  /* 0x0000001055147223 */ /* 0x040fe20000010058 */
[----:B------:R-:W-:Y:S01]  /*06b0*/  FFMA.FTZ R88, R85, R91, R90 ;  /* 0x0000005b55587223 */ /* 0x000fe2000001005a */
[----:B------:R-:W-:Y:S01]  /*06c0*/  PRMT R85, R25, 0x7632, R85 ;  /* 0x0000763219557816 */ /* 0x000fe20000000055 */
[--C-:B------:R-:W-:Y:S01]  /*06d0*/  FFMA.FTZ R90, R84, R17, R89.reuse ;  /* 0x00000011545a7223 */ /* 0x100fe20000010059 */
[C---:B------:R-:W-:Y:S01]  /*06e0*/  PRMT R89, R21.reuse, 0x7632, R89 ;  /* 0x0000763215597816 */ /* 0x040fe20000000059 */
[----:B------:R-:W-:Y:S01]  /*06f0*/  IMAD.U32 R21, R21, 0x10000, RZ ;  /* 0x0001000015157824 */ /* 0x000fe200078e00ff */
[----:B------:R-:W-:-:S02]  /*0700*/  SHF.L.U32 R25, R25, 0x10, RZ ;  /* 0x0000001019197819 */ /* 0x000fc400000006ff */
[----:B------:R-:W-:Y:S02]  /*0710*/  PRMT R87, R19, 0x7632, R87 ;  /* 0x0000763213577816 */ /* 0x000fe40000000057 */
[----:B------:R-:W-:Y:S01]  /*0720*/  SHF.L.U32 R91, R86, 0x10, RZ ;  /* 0x00000010565b7819 */ /* 0x000fe200000006ff */
[----:B------:R-:W-:Y:S01]  /*0730*/  FFMA.FTZ R90, R25, R21, R90 ;  /* 0x00000015195a7223 */ /* 0x000fe2000001005a */
[----:B------:R-:W-:Y:S02]  /*0740*/  SHF.L.U32 R86, R89, 0x10, RZ ;  /* 0x0000001059567819 */ /* 0x000fe400000006ff */
[----:B------:R-:W-:Y:S01]  /*0750*/  SHF.L.U32 R85, R85, 0x10, RZ ;  /* 0x0000001055557819 */ /* 0x000fe200000006ff */
[----:B------:R-:W-:Y:S02]  /*0760*/  IMAD.U32 R87, R87, 0x10000, RZ ;  /* 0x0001000057577824 */ /* 0x000fe400078e00ff */
[--C-:B------:R-:W-:Y:S01]  /*0770*/  FFMA.FTZ R89, R81, R91, R20.reuse ;  /* 0x0000005b51597223 */ /* 0x100fe20000010014 */
[C---:B------:R-:W-:Y:S01]  /*0780*/  PRMT R20, R26.reuse, 0x7632, R20 ;  /* 0x000076321a147816 */ /* 0x040fe20000000014 */
[----:B------:R-:W5:Y:S01]  /*0790*/  LDG.E.128 R16, desc[UR6][R2.64+0x6000] ;  /* 0x0060000602107981 */ /* 0x000f62000c1e1d00 */
[----:B------:R-:W-:Y:S01]  /*07a0*/  FFMA.FTZ R91, R85, R86, R90 ;  /* 0x00000056555b7223 */ /* 0x000fe2000001005a */
[----:B------:R-:W-:Y:S01]  /*07b0*/  FFMA.FTZ R87, R81, R87, R88 ;  /* 0x0000005751577223 */ /* 0x000fe20000010058 */
[----:B------:R-:W-:Y:S01]  /*07c0*/  SHF.L.U32 R86, R26, 0x10, RZ ;  /* 0x000000101a567819 */ /* 0x000fe200000006ff */
[----:B------:R-:W-:Y:S01]  /*07d0*/  IMAD.U32 R21, R22, 0x10000, RZ ;  /* 0x0001000016157824 */ /* 0x000fe200078e00ff */
[----:B------:R-:W-:-:S02]  /*07e0*/  PRMT R26, R27, 0x7632, R26 ;  /* 0x000076321b1a7816 */ /* 0x000fc4000000001a */
[----:B------:R-:W-:Y:S02]  /*07f0*/  SHF.L.U32 R81, R27, 0x10, RZ ;  /* 0x000000101b517819 */ /* 0x000fe400000006ff */
[----:B------:R-:W-:Y:S02]  /*0800*/  SHF.L.U32 R27, R20, 0x10, RZ ;  /* 0x00000010141b7819 */ /* 0x000fe400000006ff */
[----:B------:R-:W-:Y:S02]  /*0810*/  PRMT R22, R22, 0x7632, R22 ;  /* 0x0000763216167816 */ /* 0x000fe40000000016 */
[----:B------:R-:W-:Y:S02]  /*0820*/  SHF.L.U32 R20, R28, 0x10, RZ ;  /* 0x000000101c147819 */ /* 0x000fe400000006ff */
[C---:B------:R-:W-:Y:S01]  /*0830*/  PRMT R28, R23.reuse, 0x7632, R28 ;  /* 0x00007632171c7816 */ /* 0x040fe2000000001c */
[----:B------:R-:W-:Y:S02]  /*0840*/  IMAD.U32 R22, R22, 0x10000, RZ ;  /* 0x0001000016167824 */ /* 0x000fe400078e00ff */
[----:B------:R-:W-:Y:S01]  /*0850*/  FFMA.FTZ R90, R86, R21, R91 ;  /* 0x00000015565a7223 */ /* 0x000fe2000001005b */
[----:B------:R-:W-:Y:S01]  /*0860*/  PRMT R92, R28, 0x7632, R92 ;  /* 0x000076321c5c7816 */ /* 0x000fe2000000005c */
[----:B------:R-:W-:-:S02]  /*0870*/  IMAD.U32 R88, R23, 0x10000, RZ ;  /* 0x0001000017587824 */ /* 0x000fc400078e00ff */
[----:B------:R-:W-:Y:S01]  /*0880*/  FFMA.FTZ R90, R27, R22, R90 ;  /* 0x000000161b5a7223 */ /* 0x000fe2000001005a */
[----:B------:R-:W-:Y:S01]  /*0890*/  FFMA.FTZ R89, R24, R20, R89 ;  /* 0x0000001418597223 */ /* 0x000fe20000010059 */
[----:B------:R-:W-:Y:S01]  /*08a0*/  SHF.L.U32 R92, R92, 0x10, RZ ;  /* 0x000000105c5c7819 */ /* 0x000fe200000006ff */
[----:B------:R-:W5:Y:S01]  /*08b0*/  LDG.E.128 R20, desc[UR6][R2.64+0x9800] ;  /* 0x0098000602147981 */ /* 0x000f62000c1e1d00 */
[C---:B------:R-:W-:Y:S02]  /*08c0*/  SHF.L.U32 R91, R32.reuse, 0x10, RZ ;  /* 0x00000010205b7819 */ /* 0x040fe400000006ff */
[----:B------:R-:W-:Y:S01]  /*08d0*/  PRMT R32, R32, 0x7632, R32 ;  /* 0x0000763220207816 */ /* 0x000fe20000000020 */
[----:B------:R-:W-:Y:S01]  /*08e0*/  FFMA.FTZ R92, R84, R92, R89 ;  /* 0x0000005c545c7223 */ /* 0x000fe20000010059 */
[C---:B------:R-:W-:Y:S01]  /*08f0*/  PRMT R93, R29.reuse, 0x7632, R93 ;  /* 0x000076321d5d7816 */ /* 0x040fe2000000005d */
[----:B------:R-:W-:Y:S01]  /*0900*/  IMAD.U32 R29, R29, 0x10000, RZ ;  /* 0x000100001d1d7824 */ /* 0x000fe200078e00ff */
[----:B------:R-:W-:Y:S01]  /*0910*/  SHF.L.U32 R32, R32, 0x10, RZ ;  /* 0x0000001020207819 */ /* 0x000fe200000006ff */
[----:B------:R-:W-:Y:S01]  /*0920*/  FFMA.FTZ R87, R24, R91, R87 ;  /* 0x0000005b18577223 */ /* 0x000fe20000010057 */
[----:B------:R-:W-:Y:S01]  /*0930*/  SHF.L.U32 R93, R93, 0x10, RZ ;  /* 0x000000105d5d7819 */ /* 0x000fe200000006ff */
[----:B------:R-:W-:Y:S01]  /*0940*/  FFMA.FTZ R92, R25, R29, R92 ;  /* 0x0000001d195c7223 */ /* 0x000fe2000001005c */
[C---:B------:R-:W-:Y:S01]  /*0950*/  PRMT R29, R33.reuse, 0x7632, R29 ;  /* 0x00007632211d7816 */ /* 0x040fe2000000001d */
[----:B------:R-:W-:-:S02]  /*0960*/  IMAD.U32 R24, R33, 0x10000, RZ ;  /* 0x0001000021187824 */ /* 0x000fc400078e00ff */
        /* <DEDUP_REMOVED lines=23> */
[----:B------:R-:W-:Y:S01]  /*0ae0*/  PRMT R36, R40, 0x7632, R36 ;  /* 0x0000763228247816 */ /* 0x000fe20000000024 */
[----:B------:R-:W-:Y:S01]  /*0af0*/  FFMA.FTZ R88, R27, R26, R86 ;  /* 0x0000001a1b587223 */ /* 0x000fe20000010056 */
[----:B------:R-:W-:Y:S01]  /*0b00*/  PRMT R34, R31, 0x7632, R34 ;  /* 0x000076321f227816 */ /* 0x000fe20000000022 */
[----:B------:R-:W5:Y:S01]  /*0b10*/  LDG.E.128 R24, desc[UR6][R2.64+0x3000] ;  /* 0x0030000602187981 */ /* 0x000f62000c1e1d00 */
[----:B------:R-:W-:-:S02]  /*0b20*/  IMAD.U32 R86, R35, 0x10000, RZ ;  /* 0x0001000023567824 */ /* 0x000fc400078e00ff */
[----:B------:R-:W-:Y:S01]  /*0b30*/  FFMA.FTZ R87, R84, R87, R85 ;  /* 0x0000005754577223 */ /* 0x000fe20000010055 */
[----:B------:R-:W-:Y:S01]  /*0b40*/  SHF.L.U32 R36, R36, 0x10, RZ ;  /* 0x0000001024247819 */ /* 0x000fe200000006ff */
[----:B------:R0:W5:Y:S01]  /*0b50*/  LDG.E.128 R28, desc[UR6][R82.64+0x3000] ;  /* 0x00300006521c7981 */ /* 0x000162000c1e1d00 */
[----:B------:R-:W-:Y:S02]  /*0b60*/  IMAD.U32 R85, R40, 0x10000, RZ ;  /* 0x0001000028557824 */ /* 0x000fe400078e00ff */
[----:B------:R-:W-:Y:S01]  /*0b70*/  FFMA.FTZ R86, R81, R86, R88 ;  /* 0x0000005651567223 */ /* 0x000fe20000010058 */
[----:B------:R-:W-:Y:S02]  /*0b80*/  SHF.L.U32 R40, R37, 0x10, RZ ;  /* 0x0000001025287819 */ /* 0x000fe400000006ff */
[----:B------:R-:W-:Y:S02]  /*0b90*/  SHF.L.U32 R81, R41, 0x10, RZ ;  /* 0x0000001029517819 */ /* 0x000fe400000006ff */
[----:B------:R-:W-:Y:S01]  /*0ba0*/  PRMT R35, R35, 0x7632, R35 ;  /* 0x0000763223237816 */ /* 0x000fe20000000023 */
[----:B0-----:R-:W-:Y:S01]  /*0bb0*/  FFMA.FTZ R82, R36, R85, R87 ;  /* 0x0000005524527223 */ /* 0x001fe20000010057 */
[----:B------:R-:W-:-:S02]  /*0bc0*/  IMAD.U32 R34, R34, 0x10000, RZ ;  /* 0x0001000022227824 */ /* 0x000fc400078e00ff */
[----:B------:R-:W-:Y:S01]  /*0bd0*/  SHF.L.U32 R35, R35, 0x10, RZ ;  /* 0x0000001023237819 */ /* 0x000fe200000006ff */
[----:B------:R-:W-:Y:S01]  /*0be0*/  FFMA.FTZ R88, R81, R40, R82 ;  /* 0x0000002851587223 */ /* 0x000fe20000010052 */
[----:B------:R-:W-:Y:S02]  /*0bf0*/  PRMT R40, R37, 0x7632, R40 ;  /* 0x0000763225287816 */ /* 0x000fe40000000028 */
[----:B------:R-:W-:Y:S01]  /*0c00*/  PRMT R37, R41, 0x7632, R37 ;  /* 0x0000763229257816 */ /* 0x000fe20000000025 */
[C---:B------:R-:W-:Y:S01]  /*0c10*/  FFMA.FTZ R87, R32.reuse, R34, R33 ;  /* 0x0000002220577223 */ /* 0x040fe20000010021 */
[--C-:B------:R-:W-:Y:S01]  /*0c20*/  FFMA.FTZ R83, R32, R35, R86.reuse ;  /* 0x0000002320537223 */ /* 0x100fe20000010056 */
[----:B------:R-:W-:Y:S01]  /*0c30*/  IMAD.U32 R41, R44, 0x10000, RZ ;  /* 0x000100002c297824 */ /* 0x000fe200078e00ff */
[----:B------:R-:W5:Y:S01]  /*0c40*/  LDG.E.128 R32, desc[UR6][R2.64+0x6800] ;  /* 0x0068000602207981 */ /* 0x000f62000c1e1d00 */
[----:B------:R-:W-:Y:S02]  /*0c50*/  SHF.L.U32 R40, R40, 0x10, RZ ;  /* 0x0000001028287819 */ /* 0x000fe400000006ff */
[----:B------:R-:W-:Y:S01]  /*0c60*/  SHF.L.U32 R37, R37, 0x10, RZ ;  /* 0x0000001025257819 */ /* 0x000fe200000006ff */
[C---:B------:R-:W-:Y:S01]  /*0c70*/  IMAD.U32 R82, R42.reuse, 0x10000, RZ ;  /* 0x000100002a527824 */ /* 0x040fe200078e00ff */
[----:B------:R-:W-:Y:S01]  /*0c80*/  PRMT R86, R42, 0x7632, R86 ;  /* 0x000076322a567816 */ /* 0x000fe20000000056 */
[----:B------:R-:W-:Y:S01]  /*0c90*/  FFMA.FTZ R87, R84, R41, R87 ;  /* 0x0000002954577223 */ /* 0x000fe20000010057 */
[----:B------:R-:W-:Y:S01]  /*0ca0*/  PRMT R44, R43, 0x7632, R44 ;  /* 0x000076322b2c7816 */ /* 0x000fe2000000002c */
[----:B------:R-:W-:Y:S01]  /*0cb0*/  FFMA.FTZ R89, R37, R40, R88 ;  /* 0x0000002825597223 */ /* 0x000fe20000010058 */
[----:B------:R-:W-:-:S02]  /*0cc0*/  SHF.L.U32 R85, R43, 0x10, RZ ;  /* 0x000000102b557819 */ /* 0x000fc400000006ff */
[----:B------:R0:W5:Y:S01]  /*0cd0*/  LDG.E.128 R40, desc[UR6][R2.64+0xa000] ;  /* 0x00a0000602287981 */ /* 0x000162000c1e1d00 */
[----:B------:R-:W-:Y:S02]  /*0ce0*/  PRMT R88, R44, 0x7632, R88 ;  /* 0x000076322c587816 */ /* 0x000fe40000000058 */
[C---:B------:R-:W-:Y:S02]  /*0cf0*/  SHF.L.U32 R91, R38.reuse, 0x10, RZ ;  /* 0x00000010265b7819 */ /* 0x040fe400000006ff */
[----:B------:R-:W-:Y:S01]  /*0d00*/  PRMT R90, R38, 0x7632, R90 ;  /* 0x00007632265a7816 */ /* 0x000fe2000000005a */
[----:B------:R-:W-:Y:S01]  /*0d10*/  IMAD.U32 R92, R88, 0x10000, RZ ;  /* 0x00010000585c7824 */ /* 0x000fe200078e00ff */
[C---:B------:R-:W-:Y:S02]  /*0d20*/  PRMT R38, R39.reuse, 0x7632, R38 ;  /* 0x0000763227267816 */ /* 0x040fe40000000026 */
[----:B------:R-:W-:Y:S02]  /*0d30*/  SHF.L.U32 R88, R39, 0x10, RZ ;  /* 0x0000001027587819 */ /* 0x000fe400000006ff */
[C---:B------:R-:W-:Y:S01]  /*0d40*/  PRMT R39, R45.reuse, 0x7632, R39 ;  /* 0x000076322d277816 */ /* 0x040fe20000000027 */
[----:B------:R-:W-:Y:S01]  /*0d50*/  FFMA.FTZ R92, R36, R92, R87 ;  /* 0x0000005c245c7223 */ /* 0x000fe20000010057 */
[----:B------:R-:W-:-:S02]  /*0d60*/  SHF.L.U32 R45, R45, 0x10, RZ ;  /* 0x000000102d2d7819 */ /* 0x000fc400000006ff */
[C---:B0-----:R-:W-:Y:S02]  /*0d70*/  PRMT R3, R48.reuse, 0x7632, R3 ;  /* 0x0000763230037816 */ /* 0x041fe40000000003 */
[----:B------:R-:W-:Y:S01]  /*0d80*/  SHF.L.U32 R48, R48, 0x10, RZ ;  /* 0x0000001030307819 */ /* 0x000fe200000006ff */
[----:B------:R-:W-:Y:S02]  /*0d90*/  IMAD.U32 R2, R39, 0x10000, RZ ;  /* 0x0001000027027824 */ /* 0x000fe400078e00ff */
[----:B------:R-:W-:Y:S01]  /*0da0*/  FFMA.FTZ R92, R81, R45, R92 ;  /* 0x0000002d515c7223 */ /* 0x000fe2000001005c */
[----:B------:R-:W-:Y:S01]  /*0db0*/  SHF.L.U32 R39, R3, 0x10, RZ ;  /* 0x0000001003277819 */ /* 0x000fe200000006ff */
[----:B------:R-:W-:Y:S02]  /*0dc0*/  FFMA.FTZ R83, R84, R48, R83 ;  /* 0x0000003054537223 */ /* 0x000fe40000010053 */
[----:B------:R-:W-:Y:S01]  /*0dd0*/  FFMA.FTZ R45, R37, R2, R92 ;  /* 0x00000002252d7223 */ /* 0x000fe2000001005c */
[C---:B------:R-:W-:Y:S01]  /*0de0*/  PRMT R2, R49.reuse, 0x7632, R2 ;  /* 0x0000763231027816 */ /* 0x040fe20000000002 */
[----:B------:R-:W-:-:S02]  /*0df0*/  IMAD.U32 R48, R49, 0x10000, RZ ;  /* 0x0001000031307824 */ /* 0x000fc400078e00ff */
        /* <DEDUP_REMOVED lines=19> */
[C---:B------:R-:W-:Y:S01]  /*0f30*/  PRMT R37, R52.reuse, 0x7632, R37 ;  /* 0x0000763234257816 */ /* 0x040fe20000000025 */
[----:B------:R-:W-:Y:S01]  /*0f40*/  IMAD.U32 R52, R52, 0x10000, RZ ;  /* 0x0001000034347824 */ /* 0x000fe200078e00ff */
[----:B------:R-:W-:Y:S01]  /*0f50*/  SHF.L.U32 R56, R56, 0x10, RZ ;  /* 0x0000001038387819 */ /* 0x000fe200000006ff */
[----:B------:R-:W-:Y:S01]  /*0f60*/  FFMA.FTZ R38, R86, R45, R49 ;  /* 0x0000002d56267223 */ /* 0x000fe20000010031 */
[----:B------:R-:W-:-:S02]  /*0f70*/  SHF.L.U32 R45, R37, 0x10, RZ ;  /* 0x00000010252d7819 */ /* 0x000fc400000006ff */
[----:B------:R-:W-:Y:S01]  /*0f80*/  SHF.L.U32 R2, R2, 0x10, RZ ;  /* 0x0000001002027819 */ /* 0x000fe200000006ff */
[----:B------:R-:W-:Y:S01]  /*0f90*/  FFMA.FTZ R3, R56, R52, R3 ;  /* 0x0000003438037223 */ /* 0x000fe20000010003 */
[----:B------:R-:W-:Y:S02]  /*0fa0*/  SHF.L.U32 R36, R47, 0x10, RZ ;  /* 0x000000102f247819 */ /* 0x000fe400000006ff */
[----:B------:R-:W-:Y:S01]  /*0fb0*/  PRMT R50, R50, 0x7632, R50 ;  /* 0x0000763232327816 */ /* 0x000fe20000000032 */
[--C-:B------:R-:W-:Y:S01]  /*0fc0*/  FFMA.FTZ R48, R2, R45, R3.reuse ;  /* 0x0000002d02307223 */ /* 0x100fe20000010003 */
[----:B------:R-:W-:Y:S01]  /*0fd0*/  PRMT R3, R57, 0x7632, R3 ;  /* 0x0000763239037816 */ /* 0x000fe20000000003 */
[--C-:B------:R-:W-:Y:S01]  /*0fe0*/  FFMA.FTZ R37, R85, R36, R38.reuse ;  /* 0x0000002455257223 */ /* 0x100fe20000010026 */
[----:B------:R-:W-:Y:S01]  /*0ff0*/  PRMT R38, R53, 0x7632, R38 ;  /* 0x0000763235267816 */ /* 0x000fe20000000026 */
[----:B------:R-:W-:Y:S01]  /*1000*/  IMAD.U32 R39, R50, 0x10000, RZ ;  /* 0x0001000032277824 */ /* 0x000fe200078e00ff */
[----:B------:R-:W-:Y:S01]  /*1010*/  SHF.L.U32 R57, R57, 0x10, RZ ;  /* 0x0000001039397819 */ /* 0x000fe200000006ff */
[----:B------:R-:W-:Y:S01]  /*1020*/  IMAD.U32 R46, R53, 0x10000, RZ ;  /* 0x00010000352e7824 */ /* 0x000fe200078e00ff */
[----:B------:R-:W-:Y:S01]  /*1030*/  PRMT R47, R47, 0x7632, R47 ;  /* 0x000076322f2f7816 */ /* 0x000fe2000000002f */
[----:B------:R-:W-:Y:S01]  /*1040*/  FFMA.FTZ R86, R86, R39, R81 ;  /* 0x0000002756567223 */ /* 0x000fe20000010051 */
[----:B------:R-:W-:Y:S01]  /*1050*/  IMAD.U32 R36, R51, 0x10000, RZ ;  /* 0x0001000033247824 */ /* 0x000fe200078e00ff */
        /* <DEDUP_REMOVED lines=8> */
[C---:B------:R-:W-:Y:S01]  /*10e0*/  IMAD.U32 R39, R54.reuse, 0x10000, RZ ;  /* 0x0001000036277824 */ /* 0x040fe200078e00ff */
[----:B------:R-:W-:Y:S02]  /*10f0*/  PRMT R38, R54, 0x7632, R38 ;  /* 0x0000763236267816 */ /* 0x000fe40000000026 */
[----:B------:R-:W-:Y:S01]  /*1100*/  SHF.L.U32 R58, R58, 0x10, RZ ;  /* 0x000000103a3a7819 */ /* 0x000fe200000006ff */
[----:B------:R-:W-:Y:S01]  /*1110*/  FFMA.FTZ R47, R44, R47, R37 ;  /* 0x0000002f2c2f7223 */ /* 0x000fe20000010025 */
[C---:B------:R-:W-:Y:S01]  /*1120*/  PRMT R46, R60.reuse, 0x7632, R46 ;  /* 0x000076323c2e7816 */ /* 0x040fe2000000002e */
[----:B------:R-:W-:Y:S01]  /*1130*/  IMAD.U32 R60, R60, 0x10000, RZ ;  /* 0x000100003c3c7824 */ /* 0x000fe200078e00ff */
[----:B------:R-:W-:Y:S01]  /*1140*/  SHF.L.U32 R37, R51, 0x10, RZ ;  /* 0x0000001033257819 */ /* 0x000fe200000006ff */
[----:B------:R-:W-:Y:S01]  /*1150*/  FFMA.FTZ R39, R58, R39, R49 ;  /* 0x000000273a277223 */ /* 0x000fe20000010031 */
[----:B------:R-:W-:-:S02]  /*1160*/  SHF.L.U32 R45, R38, 0x10, RZ ;  /* 0x00000010262d7819 */ /* 0x000fc400000006ff */
[----:B------:R-:W-:Y:S01]  /*1170*/  SHF.L.U32 R36, R36, 0x10, RZ ;  /* 0x0000001024247819 */ /* 0x000fe200000006ff */
[----:B------:R-:W-:Y:S02]  /*1180*/  IMAD.U32 R49, R46, 0x10000, RZ ;  /* 0x000100002e317824 */ /* 0x000fe400078e00ff */
[----:B------:R-:W-:Y:S01]  /*1190*/  FFMA.FTZ R51, R56, R60, R47 ;  /* 0x0000003c38337223 */ /* 0x000fe2000001002f */
[----:B------:R-:W-:Y:S01]  /*11a0*/  FFMA.FTZ R37, R44, R37, R85 ;  /* 0x000000252c257223 */ /* 0x000fe20000010055 */
[C---:B------:R-:W-:Y:S01]  /*11b0*/  SHF.L.U32 R44, R61.reuse, 0x10, RZ ;  /* 0x000000103d2c7819 */ /* 0x040fe200000006ff */
[--C-:B------:R-:W-:Y:S01]  /*11c0*/  FFMA.FTZ R47, R36, R45, R39.reuse ;  /* 0x0000002d242f7223 */ /* 0x100fe20000010027 */
[----:B------:R-:W-:Y:S01]  /*11d0*/  PRMT R39, R61, 0x7632, R39 ;  /* 0x000076323d277816 */ /* 0x000fe20000000027 */
[----:B------:R-:W-:Y:S01]  /*11e0*/  FFMA.FTZ R46, R2, R49, R51 ;  /* 0x00000031022e7223 */ /* 0x000fe20000010033 */
[----:B------:R-:W-:Y:S01]  /*11f0*/  SHF.L.U32 R45, R55, 0x10, RZ ;  /* 0x00000010372d7819 */ /* 0x000fe200000006ff */
[----:B------:R-:W-:Y:S01]  /*1200*/  IMAD.U32 R38, R59, 0x10000, RZ ;  /* 0x000100003b267824 */ /* 0x000fe200078e00ff */
[----:B------:R-:W-:Y:S01]  /*1210*/  SHF.L.U32 R48, R39, 0x10, RZ ;  /* 0x0000001027307819 */ /* 0x000fe200000006ff */
[----:B------:R-:W-:-:S02]  /*1220*/  FFMA.FTZ R44, R57, R44, R46 ;  /* 0x0000002c392c7223 */ /* 0x000fc4000001002e */
[----:B------:R-:W-:Y:S01]  /*1230*/  FFMA.FTZ R46, R38, R45, R47 ;  /* 0x0000002d262e7223 */ /* 0x000fe2000001002f */
[----:B------:R-:W-:Y:S01]  /*1240*/  SHF.L.U32 R47, R62, 0x10, RZ ;  /* 0x000000103e2f7819 */ /* 0x000fe200000006ff */
[----:B------:R-:W-:Y:S01]  /*1250*/  FFMA.FTZ R51, R3, R48, R44 ;  /* 0x0000003003337223 */ /* 0x000fe2000001002c */
[----:B------:R-:W-:Y:S02]  /*1260*/  PRMT R39, R59, 0x7632, R39 ;  /* 0x000076323b277816 */ /* 0x000fe40000000027 */
[----:B------:R-:W-:Y:S02]  /*1270*/  PRMT R55, R55, 0x7632, R55 ;  /* 0x0000763237377816 */ /* 0x000fe40000000037 */
        /* <DEDUP_REMOVED lines=10> */
[C---:B------:R-:W-:Y:S02]  /*1320*/  IMAD.U32 R44, R65.reuse, 0x10000, RZ ;  /* 0x00010000412c7824 */ /* 0x040fe400078e00ff */
[----:B------:R-:W-:Y:S01]  /*1330*/  FFMA.FTZ R46, R2, R51, R53 ;  /* 0x00000033022e7223 */ /* 0x000fe20000010035 */
[----:B------:R-:W-:Y:S01]  /*1340*/  PRMT R65, R65, 0x7632, R65 ;  /* 0x0000763241417816 */ /* 0x000fe20000000041 */
[----:B------:R-:W-:Y:S01]  /*1350*/  FFMA.FTZ R47, R36, R49, R47 ;  /* 0x00000031242f7223 */ /* 0x000fe2000001002f */
[----:B------:R-:W-:Y:S01]  /*1360*/  SHF.L.U32 R37, R63, 0x10, RZ ;  /* 0x000000103f257819 */ /* 0x000fe200000006ff */
[----:B------:R-:W-:Y:S01]  /*1370*/  FFMA.FTZ R48, R57, R44, R46 ;  /* 0x0000002c39307223 */ /* 0x000fe2000001002e */
[----:B------:R-:W-:-:S03]  /*1380*/  SHF.L.U32 R44, R65, 0x10, RZ ;  /* 0x00000010412c7819 */ /* 0x000fc600000006ff */
[----:B------:R-:W-:Y:S01]  /*1390*/  FFMA.FTZ R2, R38, R37, R47 ;  /* 0x0000002526027223 */ /* 0x000fe2000001002f */
[C---:B------:R-:W-:Y:S01]  /*13a0*/  PRMT R37, R66.reuse, 0x7632, R37 ;  /* 0x0000763242257816 */ /* 0x040fe20000000025 */
[--C-:B------:R-:W-:Y:S01]  /*13b0*/  FFMA.FTZ R3, R3, R44, R48.reuse ;  /* 0x0000002c03037223 */ /* 0x100fe20000010030 */
        /* <DEDUP_REMOVED lines=14> */
[----:B------:R-:W-:Y:S01]  /*14a0*/  IMAD.U32 R67, R67, 0x10000, RZ ;  /* 0x0001000043437824 */ /* 0x000fe200078e00ff */
[----:B------:R-:W-:Y:S01]  /*14b0*/  PRMT R69, R69, 0x7632, R69 ;  /* 0x0000763245457816 */ /* 0x000fe20000000045 */
[----:B------:R-:W-:Y:S01]  /*14c0*/  FFMA.FTZ R47, R3, R48, R68 ;  /* 0x00000030032f7223 */ /* 0x000fe20000010044 */
[----:B------:R-:W-:Y:S01]  /*14d0*/  PRMT R73, R73, 0x7632, R73 ;  /* 0x0000763249497816 */ /* 0x000fe20000000049 */
[----:B------:R-:W-:Y:S01]  /*14e0*/  FFMA.FTZ R67, R38, R67, R37 ;  /* 0x0000004326437223 */ /* 0x000fe20000010025 */
[----:B------:R-:W-:Y:S01]  /*14f0*/  PRMT R63, R63, 0x7632, R63 ;  /* 0x000076323f3f7816 */ /* 0x000fe2000000003f */
[----:B------:R-:W-:Y:S01]  /*1500*/  FFMA.FTZ R45, R36, R45, R47 ;  /* 0x0000002d242d7223 */ /* 0x000fe2000001002f */
[----:B------:R-:W-:Y:S01]  /*1510*/  SHF.L.U32 R69, R69, 0x10, RZ ;  /* 0x0000001045457819 */ /* 0x000fe200000006ff */
[----:B------:R-:W-:Y:S01]  /*1520*/  IMAD.U32 R38, R73, 0x10000, RZ ;  /* 0x0001000049267824 */ /* 0x000fe200078e00ff */
[----:B------:R-:W-:-:S02]  /*1530*/  SHF.L.U32 R44, R70, 0x10, RZ ;  /* 0x00000010462c7819 */ /* 0x000fc400000006ff */
[----:B------:R-:W-:Y:S01]  /*1540*/  SHF.L.U32 R63, R63, 0x10, RZ ;  /* 0x000000103f3f7819 */ /* 0x000fe200000006ff */
[----:B------:R-:W-:Y:S01]  /*1550*/  FFMA.FTZ R48, R38, R69, R45 ;  /* 0x0000004526307223 */ /* 0x000fe2000001002d */
[----:B------:R-:W-:Y:S01]  /*1560*/  SHF.L.U32 R37, R74, 0x10, RZ ;  /* 0x000000104a257819 */ /* 0x000fe200000006ff */
[----:B------:R-:W-:Y:S01]  /*1570*/  IMAD.U32 R46, R46, 0x10000, RZ ;  /* 0x000100002e2e7824 */ /* 0x000fe200078e00ff */
[----:B------:R-:W-:Y:S01]  /*1580*/  PRMT R70, R70, 0x7632, R70 ;  /* 0x0000763246467816 */ /* 0x000fe20000000046 */
[--C-:B------:R-:W-:Y:S01]  /*1590*/  FFMA.FTZ R63, R39, R63, R2.reuse ;  /* 0x0000003f273f7223 */ /* 0x100fe20000010002 */
[----:B------:R-:W-:Y:S01]  /*15a0*/  PRMT R2, R74, 0x7632, R2 ;  /* 0x000076324a027816 */ /* 0x000fe20000000002 */
[----:B------:R-:W-:Y:S01]  /*15b0*/  FFMA.FTZ R47, R37, R44, R48 ;  /* 0x0000002c252f7223 */ /* 0x000fe20000010030 */
[C---:B--2---:R-:W-:Y:S02]  /*15c0*/  PRMT R44, R76.reuse, 0x7632, R44 ;  /* 0x000076324c2c7816 */ /* 0x044fe4000000002c */
[----:B------:R-:W-:Y:S01]  /*15d0*/  SHF.L.U32 R76, R76, 0x10, RZ ;  /* 0x000000104c4c7819 */ /* 0x000fe200000006ff */
[----:B------:R-:W-:Y:S01]  /*15e0*/  FFMA.FTZ R67, R39, R46, R67 ;  /* 0x0000002e27437223 */ /* 0x000fe20000010043 */
[----:B------:R-:W-:Y:S01]  /*15f0*/  SHF.L.U32 R2, R2, 0x10, RZ ;  /* 0x0000001002027819 */ /* 0x000fe200000006ff */
[----:B------:R-:W-:Y:S01]  /*1600*/  IMAD.U32 R45, R70, 0x10000, RZ ;  /* 0x00010000462d7824 */ /* 0x000fe200078e00ff */
[----:B---3--:R-:W-:Y:S01]  /*1610*/  PRMT R48, R4, 0x7632, R48 ;  /* 0x0000763204307816 */ /* 0x008fe20000000030 */
[----:B------:R-:W-:-:S02]  /*1620*/  IMAD.U32 R46, R44, 0x10000, RZ ;  /* 0x000100002c2e7824 */ /* 0x000fc400078e00ff */
[----:B------:R-:W-:Y:S01]  /*1630*/  FFMA.FTZ R76, R72, R76, R63 ;  /* 0x0000004c484c7223 */ /* 0x000fe2000001003f */
[----:B------:R-:W-:Y:S01]  /*1640*/  SHF.L.U32 R49, R4, 0x10, RZ ;  /* 0x0000001004317819 */ /* 0x000fe200000006ff */
[----:B------:R-:W-:Y:S01]  /*1650*/  FFMA.FTZ R44, R2, R45, R47 ;  /* 0x0000002d022c7223 */ /* 0x000fe2000001002f */
[----:B------:R-:W-:Y:S02]  /*1660*/  IMAD.U32 R45, R77, 0x10000, RZ ;  /* 0x000100004d2d7824 */ /* 0x000fe400078e00ff */
[----:B------:R-:W-:Y:S01]  /*1670*/  FFMA.FTZ R47, R3, R46, R76 ;  /* 0x0000002e032f7223 */ /* 0x000fe2000001004c */
[----:B------:R-:W-:Y:S01]  /*1680*/  SHF.L.U32 R48, R48, 0x10, RZ ;  /* 0x0000001030307819 */ /* 0x000fe200000006ff */
[----:B------:R-:W-:Y:S01]  /*1690*/  FFMA.FTZ R72, R72, R49, R67 ;  /* 0x0000003148487223 */ /* 0x000fe20000010043 */
[C---:B------:R-:W-:Y:S01]  /*16a0*/  PRMT R39, R75.reuse, 0x7632, R39 ;  /* 0x000076324b277816 */ /* 0x040fe20000000027 */
[----:B------:R-:W-:Y:S01]  /*16b0*/  FFMA.FTZ R45, R36, R45, R47 ;  /* 0x0000002d242d7223 */ /* 0x000fe2000001002f */
[----:B------:R-:W-:Y:S01]  /*16c0*/  SHF.L.U32 R75, R75, 0x10, RZ ;  /* 0x000000104b4b7819 */ /* 0x000fe200000006ff */
[----:B------:R-:W-:Y:S01]  /*16d0*/  FFMA.FTZ R47, R3, R48, R72 ;  /* 0x00000030032f7223 */ /* 0x000fe20000010048 */
[----:B------:R-:W-:-:S02]  /*16e0*/  SHF.L.U32 R4, R71, 0x10, RZ ;  /* 0x0000001047047819 */ /* 0x000fc400000006ff */
[----:B------:R-:W-:Y:S02]  /*16f0*/  PRMT R71, R71, 0x7632, R71 ;  /* 0x0000763247477816 */ /* 0x000fe40000000047 */
[----:B------:R-:W-:Y:S02]  /*1700*/  PRMT R3, R5, 0x7632, R3 ;  /* 0x0000763205037816 */ /* 0x000fe40000000003 */
[----:B------:R-:W-:Y:S02]  /*1710*/  PRMT R77, R77, 0x7632, R77 ;  /* 0x000076324d4d7816 */ /* 0x000fe4000000004d */
[----:B------:R-:W-:Y:S01]  /*1720*/  SHF.L.U32 R5, R5, 0x10, RZ ;  /* 0x0000001005057819 */ /* 0x000fe200000006ff */
[----:B------:R-:W-:Y:S01]  /*1730*/  FFMA.FTZ R44, R75, R4, R44 ;  /* 0x000000044b2c7223 */ /* 0x000fe2000001002c */
[----:B------:R-:W-:Y:S01]  /*1740*/  SHF.L.U32 R39, R39, 0x10, RZ ;  /* 0x0000001027277819 */ /* 0x000fe200000006ff */
[----:B------:R-:W-:Y:S01]  /*1750*/  IMAD.U32 R4, R71, 0x10000, RZ ;  /* 0x0001000047047824 */ /* 0x000fe200078e00ff */
[----:B------:R-:W-:Y:S01]  /*1760*/  SHF.L.U32 R77, R77, 0x10, RZ ;  /* 0x000000104d4d7819 */ /* 0x000fe200000006ff */
[----:B------:R-:W-:-:S02]  /*1770*/  IMAD.U32 R3, R3, 0x10000, RZ ;  /* 0x0001000003037824 */ /* 0x000fc400078e00ff */
[----:B------:R-:W-:Y:S01]  /*1780*/  FFMA.FTZ R36, R36, R5, R47 ;  /* 0x0000000524247223 */ /* 0x000fe2000001002f */
[----:B------:R-:W-:Y:S01]  /*1790*/  FFMA.FTZ R5, R39, R4, R44 ;  /* 0x0000000427057223 */ /* 0x000fe2000001002c */
[----:B------:R-:W-:Y:S01]  /*17a0*/  SHF.L.U32 R4, R78, 0x10, RZ ;  /* 0x000000104e047819 */ /* 0x000fe200000006ff */
[C---:B------:R-:W-:Y:S01]  /*17b0*/  FFMA.FTZ R44, R38.reuse, R77, R45 ;  /* 0x0000004d262c7223 */ /* 0x040fe2000001002d */
[----:B------:R-:W-:Y:S01]  /*17c0*/  FFMA.FTZ R3, R38, R3, R36 ;  /* 0x0000000326037223 */ /* 0x000fe20000010024 */
[----:B------:R-:W-:Y:S02]  /*17d0*/  SHF.L.U32 R38, R6, 0x10, RZ ;  /* 0x0000001006267819 */ /* 0x000fe400000006ff */
[----:B------:R-:W-:Y:S02]  /*17e0*/  PRMT R6, R79, 0x7632, R6 ;  /* 0x000076324f067816 */ /* 0x000fe40000000006 */
[----:B------:R-:W-:Y:S01]  /*17f0*/  PRMT R78, R78, 0x7632, R78 ;  /* 0x000076324e4e7816 */ /* 0x000fe2000000004e */
[C---:B------:R-:W-:Y:S01]  /*1800*/  FFMA.FTZ R45, R37.reuse, R4, R44 ;  /* 0x00000004252d7223 */ /* 0x040fe2000001002c */
[----:B------:R-:W-:Y:S01]  /*1810*/  PRMT R4, R6, 0x7632, R4 ;  /* 0x0000763206047816 */ /* 0x000fe20000000004 */
[----:B------:R-:W-:Y:S01]  /*1820*/  FFMA.FTZ R38, R37, R38, R3 ;  /* 0x0000002625267223 */ /* 0x000fe20000010003 */
[C---:B----4-:R-:W-:Y:S01]  /*1830*/  PRMT R44, R8.reuse, 0x7632, R44 ;  /* 0x00007632082c7816 */ /* 0x050fe2000000002c */
[----:B------:R-:W-:Y:S01]  /*1840*/  IMAD.U32 R46, R8, 0x10000, RZ ;  /* 0x00010000082e7824 */ /* 0x000fe200078e00ff */
[----:B------:R-:W-:-:S02]  /*1850*/  SHF.L.U32 R3, R78, 0x10, RZ ;  /* 0x000000104e037819 */ /* 0x000fc400000006ff */
[C---:B-----5:R-:W-:Y:S02]  /*1860*/  PRMT R8, R12.reuse, 0x7632, R8 ;  /* 0x000076320c087816 */ /* 0x060fe40000000008 */
[----:B------:R-:W-:Y:S02]  /*1870*/  SHF.L.U32 R12, R12, 0x10, RZ ;  /* 0x000000100c0c7819 */ /* 0x000fe400000006ff */
[----:B------:R-:W-:Y:S01]  /*1880*/  SHF.L.U32 R37, R4, 0x10, RZ ;  /* 0x0000001004257819 */ /* 0x000fe200000006ff */
[----:B------:R-:W-:Y:S01]  /*1890*/  FFMA.FTZ R4, R2, R3, R45 ;  /* 0x0000000302047223 */ /* 0x000fe2000001002d */
[----:B------:R-:W-:Y:S01]  /*18a0*/  SHF.L.U32 R44, R44, 0x10, RZ ;  /* 0x000000102c2c7819 */ /* 0x000fe200000006ff */
[----:B------:R-:W-:Y:S02]  /*18b0*/  IMAD.U32 R3, R8, 0x10000, RZ ;  /* 0x0001000008037824 */ /* 0x000fe400078e00ff */
[----:B------:R-:W-:Y:S01]  /*18c0*/  FFMA.FTZ R46, R12, R46, R5 ;  /* 0x0000002e0c2e7223 */ /* 0x000fe20000010005 */
[----:B------:R-:W-:Y:S01]  /*18d0*/  IMAD.U32 R36, R79, 0x10000, RZ ;  /* 0x000100004f247824 */ /* 0x000fe200078e00ff */
[----:B------:R-:W-:Y:S01]  /*18e0*/  SHF.L.U32 R8, R7, 0x10, RZ ;  /* 0x0000001007087819 */ /* 0x000fe200000006ff */
[----:B------:R-:W-:Y:S01]  /*18f0*/  FFMA.FTZ R37, R2, R37, R38 ;  /* 0x0000002502257223 */ /* 0x000fe20000010026 */
[----:B------:R-:W-:Y:S01]  /*1900*/  SHF.L.U32 R5, R9, 0x10, RZ ;  /* 0x0000001009057819 */ /* 0x000fe200000006ff */
[----:B------:R-:W-:Y:S01]  /*1910*/  IMAD.U32 R2, R13, 0x10000, RZ ;  /* 0x000100000d027824 */ /* 0x000fe200078e00ff */
[----:B------:R-:W-:Y:S01]  /*1920*/  PRMT R7, R7, 0x7632, R7 ;  /* 0x0000763207077816 */ /* 0x000fe20000000007 */
[----:B------:R-:W-:Y:S01]  /*1930*/  FFMA.FTZ R45, R3, R44, R46 ;  /* 0x0000002c032d7223 */ /* 0x000fe2000001002e */
        /* <DEDUP_REMOVED lines=13> */
[----:B------:R-:W-:Y:S01]  /*1a10*/  FFMA.FTZ R8, R12, R7, R5 ;  /* 0x000000070c087223 */ /* 0x000fe20000010005 */
[----:B------:R-:W-:Y:S01]  /*1a20*/  SHF.L.U32 R4, R14, 0x10, RZ ;  /* 0x000000100e047819 */ /* 0x000fe200000006ff */
[----:B------:R-:W-:Y:S01]  /*1a30*/  FFMA.FTZ R9, R13, R36, R38 ;  /* 0x000000240d097223 */ /* 0x000fe20000010026 */
[----:B------:R-:W-:Y:S01]  /*1a40*/  SHF.L.U32 R16, R16, 0x10, RZ ;  /* 0x0000001010107819 */ /* 0x000fe200000006ff */
[C---:B------:R-:W-:Y:S01]  /*1a50*/  IMAD.U32 R7, R10.reuse, 0x10000, RZ ;  /* 0x000100000a077824 */ /* 0x040fe200078e00ff */
[----:B------:R-:W-:Y:S01]  /*1a60*/  PRMT R6, R10, 0x7632, R6 ;  /* 0x000076320a067816 */ /* 0x000fe20000000006 */
[C---:B------:R-:W-:Y:S01]  /*1a70*/  IMAD.U32 R39, R17.reuse, 0x10000, RZ ;  /* 0x0001000011277824 */ /* 0x040fe200078e00ff */
[----:B------:R-:W-:Y:S01]  /*1a80*/  PRMT R14, R14, 0x7632, R14 ;  /* 0x000076320e0e7816 */ /* 0x000fe2000000000e */
[----:B------:R-:W-:Y:S01]  /*1a90*/  FFMA.FTZ R9, R4, R7, R9 ;  /* 0x0000000704097223 */ /* 0x000fe20000010009 */
[----:B------:R-:W-:Y:S01]  /*1aa0*/  PRMT R17, R17, 0x7632, R17 ;  /* 0x0000763211117816 */ /* 0x000fe20000000011 */
[----:B------:R-:W-:Y:S01]  /*1ab0*/  FFMA.FTZ R45, R3, R16, R8 ;  /* 0x00000010032d7223 */ /* 0x000fe20000010008 */
[----:B------:R-:W-:-:S02]  /*1ac0*/  SHF.L.U32 R7, R6, 0x10, RZ ;  /* 0x0000001006077819 */ /* 0x000fc400000006ff */
[----:B------:R-:W-:Y:S01]  /*1ad0*/  SHF.L.U32 R14, R14, 0x10, RZ ;  /* 0x000000100e0e7819 */ /* 0x000fe200000006ff */
[----:B------:R-:W-:Y:S01]  /*1ae0*/  FFMA.FTZ R36, R2, R39, R45 ;  /* 0x0000002702247223 */ /* 0x000fe2000001002d */
[----:B------:R-:W-:Y:S01]  /*1af0*/  SHF.L.U32 R16, R17, 0x10, RZ ;  /* 0x0000001011107819 */ /* 0x000fe200000006ff */
[C---:B------:R-:W-:Y:S01]  /*1b00*/  IMAD.U32 R17, R20.reuse, 0x10000, RZ ;  /* 0x0001000014117824 */ /* 0x040fe200078e00ff */
[----:B------:R-:W-:Y:S01]  /*1b10*/  PRMT R20, R20, 0x7632, R20 ;  /* 0x0000763214147816 */ /* 0x000fe20000000014 */
[----:B------:R-:W-:Y:S01]  /*1b20*/  FFMA.FTZ R10, R14, R7, R9 ;  /* 0x000000070e0a7223 */ /* 0x000fe20000010009 */
[C---:B------:R-:W-:Y:S02]  /*1b30*/  PRMT R6, R11.reuse, 0x7632, R6 ;  /* 0x000076320b067816 */ /* 0x040fe40000000006 */
[----:B------:R-:W-:Y:S01]  /*1b40*/  SHF.L.U32 R8, R11, 0x10, RZ ;  /* 0x000000100b087819 */ /* 0x000fe200000006ff */
[----:B------:R-:W-:Y:S01]  /*1b50*/  FFMA.FTZ R11, R13, R16, R36 ;  /* 0x000000100d0b7223 */ /* 0x000fe20000010024 */
[----:B------:R-:W-:Y:S01]  /*1b60*/  SHF.L.U32 R9, R18, 0x10, RZ ;  /* 0x0000001012097819 */ /* 0x000fe200000006ff */
[----:B------:R-:W-:Y:S01]  /*1b70*/  FFMA.FTZ R12, R12, R17, R37 ;  /* 0x000000110c0c7223 */ /* 0x000fe20000010025 */
[----:B------:R-:W-:-:S02]  /*1b80*/  SHF.L.U32 R20, R20, 0x10, RZ ;  /* 0x0000001014147819 */ /* 0x000fc400000006ff */
[----:B------:R-:W-:Y:S01]  /*1b90*/  PRMT R7, R18, 0x7632, R7 ;  /* 0x0000763212077816 */ /* 0x000fe20000000007 */
[--C-:B------:R-:W-:Y:S01]  /*1ba0*/  FFMA.FTZ R9, R4, R9, R11.reuse ;  /* 0x0000000904097223 */ /* 0x100fe2000001000b */
[----:B------:R-:W-:Y:S01]  /*1bb0*/  PRMT R11, R21, 0x7632, R11 ;  /* 0x00007632150b7816 */ /* 0x000fe2000000000b */
[----:B------:R-:W-:Y:S01]  /*1bc0*/  FFMA.FTZ R3, R3, R20, R12 ;  /* 0x0000001403037223 */ /* 0x000fe2000001000c */
[----:B------:R-:W-:Y:S01]  /*1bd0*/  SHF.L.U32 R21, R21, 0x10, RZ ;  /* 0x0000001015157819 */ /* 0x000fe200000006ff */
[----:B------:R-:W-:Y:S02]  /*1be0*/  IMAD.U32 R7, R7, 0x10000, RZ ;  /* 0x0001000007077824 */ /* 0x000fe400078e00ff */
[----:B------:R-:W-:Y:S02]  /*1bf0*/  IMAD.U32 R16, R11, 0x10000, RZ ;  /* 0x000100000b107824 */ /* 0x000fe400078e00ff */
        /* <DEDUP_REMOVED lines=16> */
[C-C-:B------:R-:W-:Y:S01]  /*1d00*/  FFMA.FTZ R6, R5.reuse, R6, R8.reuse ;  /* 0x0000000605067223 */ /* 0x140fe20000010008 */
[----:B------:R-:W-:Y:S01]  /*1d10*/  FFMA.FTZ R2, R5, R2, R7 ;  /* 0x0000000205027223 */ /* 0x000fe20000010007 */
[----:B------:R-:W-:Y:S01]  /*1d20*/  PRMT R8, R24, 0x7632, R8 ;  /* 0x0000763218087816 */ /* 0x000fe20000000008 */
[----:B------:R-:W-:Y:S01]  /*1d30*/  FFMA.FTZ R14, R14, R3, R9 ;  /* 0x000000030e0e7223 */ /* 0x000fe20000010009 */
[----:B------:R-:W-:-:S02]  /*1d40*/  SHF.L.U32 R24, R24, 0x10, RZ ;  /* 0x0000001018187819 */ /* 0x000fc400000006ff */
[C---:B------:R-:W-:Y:S02]  /*1d50*/  PRMT R3, R28.reuse, 0x7632, R3 ;  /* 0x000076321c037816 */ /* 0x040fe40000000003 */
[----:B------:R-:W-:Y:S01]  /*1d60*/  SHF.L.U32 R7, R28, 0x10, RZ ;  /* 0x000000101c077819 */ /* 0x000fe200000006ff */
[----:B------:R-:W-:Y:S01]  /*1d70*/  IMAD.U32 R4, R23, 0x10000, RZ ;  /* 0x0001000017047824 */ /* 0x000fe200078e00ff */
[----:B------:R-:W-:Y:S01]  /*1d80*/  SHF.L.U32 R3, R3, 0x10, RZ ;  /* 0x0000001003037819 */ /* 0x000fe200000006ff */
[----:B------:R-:W-:Y:S01]  /*1d90*/  IMAD.U32 R8, R8, 0x10000, RZ ;  /* 0x0001000008087824 */ /* 0x000fe200078e00ff */
[----:B------:R-:W-:Y:S01]  /*1da0*/  PRMT R23, R23, 0x7632, R23 ;  /* 0x0000763217177816 */ /* 0x000fe20000000017 */
[----:B------:R-:W-:Y:S01]  /*1db0*/  FFMA.FTZ R24, R7, R24, R6 ;  /* 0x0000001807187223 */ /* 0x000fe20000010006 */
[----:B------:R-:W-:Y:S02]  /*1dc0*/  SHF.L.U32 R9, R25, 0x10, RZ ;  /* 0x0000001019097819 */ /* 0x000fe400000006ff */
[----:B------:R-:W-:Y:S01]  /*1dd0*/  SHF.L.U32 R6, R29, 0x10, RZ ;  /* 0x000000101d067819 */ /* 0x000fe200000006ff */
[----:B------:R-:W-:Y:S01]  /*1de0*/  FFMA.FTZ R11, R3, R8, R24 ;  /* 0x00000008030b7223 */ /* 0x000fe20000010018 */
[----:B------:R-:W-:-:S02]  /*1df0*/  PRMT R25, R25, 0x7632, R25 ;  /* 0x0000763219197816 */ /* 0x000fc40000000019 */
[----:B------:R-:W-:Y:S01]  /*1e00*/  PRMT R29, R29, 0x7632, R29 ;  /* 0x000076321d1d7816 */ /* 0x000fe2000000001d */
[----:B------:R-:W-:Y:S01]  /*1e10*/  FFMA.FTZ R14, R15, R4, R14 ;  /* 0x000000040f0e7223 */ /* 0x000fe2000001000e */
[----:B------:R-:W-:Y:S01]  /*1e20*/  IMAD.U32 R4, R23, 0x10000, RZ ;  /* 0x0001000017047824 */ /* 0x000fe200078e00ff */
[----:B------:R-:W-:Y:S01]  /*1e30*/  SHF.L.U32 R10, R25, 0x10, RZ ;  /* 0x00000010190a7819 */ /* 0x000fe200000006ff */
[----:B------:R-:W-:Y:S01]  /*1e40*/  FFMA.FTZ R12, R6, R9, R11 ;  /* 0x00000009060c7223 */ /* 0x000fe2000001000b */
[----:B------:R-:W-:Y:S01]  /*1e50*/  SHF.L.U32 R29, R29, 0x10, RZ ;  /* 0x000000101d1d7819 */ /* 0x000fe200000006ff */
[--C-:B------:R-:W-:Y:S01]  /*1e60*/  FFMA.FTZ R4, R5, R4, R14.reuse ;  /* 0x0000000405047223 */ /* 0x100fe2000001000e */
[C---:B------:R-:W-:Y:S01]  /*1e70*/  PRMT R5, R30.reuse, 0x7632, R5 ;  /* 0x000076321e057816 */ /* 0x040fe20000000005 */
[----:B------:R-:W-:Y:S01]  /*1e80*/  IMAD.U32 R30, R30, 0x10000, RZ ;  /* 0x000100001e1e7824 */ /* 0x000fe200078e00ff */
[----:B------:R-:W-:Y:S01]  /*1e90*/  PRMT R14, R32, 0x7632, R14 ;  /* 0x00007632200e7816 */ /* 0x000fe2000000000e */
[----:B------:R-:W-:Y:S01]  /*1ea0*/  FFMA.FTZ R13, R29, R10, R12 ;  /* 0x0000000a1d0d7223 */ /* 0x000fe2000001000c */
[----:B------:R-:W-:-:S02]  /*1eb0*/  SHF.L.U32 R11, R26, 0x10, RZ ;  /* 0x000000101a0b7819 */ /* 0x000fc400000006ff */
[----:B------:R-:W-:Y:S02]  /*1ec0*/  SHF.L.U32 R32, R32, 0x10, RZ ;  /* 0x0000001020207819 */ /* 0x000fe400000006ff */
[----:B------:R-:W-:Y:S02]  /*1ed0*/  PRMT R9, R26, 0x7632, R9 ;  /* 0x000076321a097816 */ /* 0x000fe40000000009 */
[----:B------:R-:W-:Y:S01]  /*1ee0*/  SHF.L.U32 R16, R14, 0x10, RZ ;  /* 0x000000100e107819 */ /* 0x000fe200000006ff */
[--C-:B------:R-:W-:Y:S01]  /*1ef0*/  FFMA.FTZ R14, R30, R11, R13.reuse ;  /* 0x0000000b1e0e7223 */ /* 0x100fe2000001000d */
[----:B------:R-:W-:Y:S01]  /*1f00*/  FFMA.FTZ R32, R7, R32, R2 ;  /* 0x0000002007207223 */ /* 0x000fe20000010002 */
[C---:B------:R-:W-:Y:S02]  /*1f10*/  PRMT R13, R40.reuse, 0x7632, R13 ;  /* 0x00007632280d7816 */ /* 0x040fe4000000000d */
[----:B------:R-:W-:Y:S01]  /*1f20*/  SHF.L.U32 R2, R9, 0x10, RZ ;  /* 0x0000001009027819 */ /* 0x000fe200000006ff */
[----:B------:R-:W-:Y:S01]  /*1f30*/  IMAD.U32 R9, R33, 0x10000, RZ ;  /* 0x0001000021097824 */ /* 0x000fe200078e00ff */
        /* <DEDUP_REMOVED lines=10> */
[----:B------:R-:W-:Y:S02]  /*1fe0*/  IMAD.U32 R41, R41, 0x10000, RZ ;  /* 0x0001000029297824 */ /* 0x000fe400078e00ff */
[----:B------:R-:W-:Y:S01]  /*1ff0*/  FFMA.FTZ R11, R3, R16, R40 ;  /* 0x00000010030b7223 */ /* 0x000fe20000010028 */
        /* <DEDUP_REMOVED lines=24> */
[----:B------:R-:W-:-:S02]  /*2180*/  FFMA.FTZ R4, R31, R4, R6 ;  /* 0x000000041f047223 */ /* 0x000fc40000010006 */
[C---:B------:R-:W-:Y:S01]  /*2190*/  FFMA.FTZ R3, R8.reuse, R3, R7 ;  /* 0x0000000308037223 */ /* 0x040fe20000010007 */
[C---:B------:R-:W-:Y:S01]  /*21a0*/  PRMT R9, R43.reuse, 0x7632, R9 ;  /* 0x000076322b097816 */ /* 0x040fe20000000009 */
[C---:B------:R-:W-:Y:S01]  /*21b0*/  FFMA.FTZ R4, R8.reuse, R5, R4 ;  /* 0x0000000508047223 */ /* 0x040fe20000010004 */
[----:B------:R-:W-:Y:S02]  /*21c0*/  SHF.L.U32 R14, R43, 0x10, RZ ;  /* 0x000000102b0e7819 */ /* 0x000fe400000006ff */
[----:B------:R-:W0:Y:S01]  /*21d0*/  SHFL.BFLY PT, R2, R3, 0x10, 0x1f ;  /* 0x0e001f0003027f89 */ /* 0x000e2200000e0000 */
[----:B------:R-:W-:Y:S02]  /*21e0*/  SHF.L.U32 R9, R9, 0x10, RZ ;  /* 0x0000001009097819 */ /* 0x000fe400000006ff */
[----:B------:R-:W-:Y:S01]  /*21f0*/  FFMA.FTZ R14, R31, R14, R29 ;  /* 0x0000000e1f0e7223 */ /* 0x000fe2000001001d */
[----:B------:R-:W1:Y:S03]  /*2200*/  SHFL.BFLY PT, R5, R4, 0x10, 0x1f ;  /* 0x0e001f0004057f89 */ /* 0x000e6600000e0000 */
[----:B------:R-:W-:-:S05]  /*2210*/  FFMA.FTZ R9, R8, R9, R14 ;  /* 0x0000000908097223 */ /* 0x000fca000001000e */
[----:B------:R-:W2:Y:S01]  /*2220*/  SHFL.BFLY PT, R8, R9, 0x10, 0x1f ;  /* 0x0e001f0009087f89 */ /* 0x000ea200000e0000 */
[----:B0-----:R-:W-:Y:S01]  /*2230*/  FADD.FTZ R2, R3, R2 ;  /* 0x0000000203027221 */ /* 0x001fe20000010000 */
[----:B-1----:R-:W-:-:S04]  /*2240*/  FADD.FTZ R6, R4, R5 ;  /* 0x0000000504067221 */ /* 0x002fc80000010000 */
[----:B------:R-:W0:Y:S01]  /*2250*/  SHFL.BFLY PT, R5, R2, 0x8, 0x1f ;  /* 0x0d001f0002057f89 */ /* 0x000e2200000e0000 */
[----:B--2---:R-:W-:-:S03]  /*2260*/  FADD.FTZ R10, R9, R8 ;  /* 0x00000008090a7221 */ /* 0x004fc60000010000 */
[----:B------:R-:W1:Y:S04]  /*2270*/  SHFL.BFLY PT, R7, R6, 0x8, 0x1f ;  /* 0x0d001f0006077f89 */ /* 0x000e6800000e0000 */
[----:B------:R-:W2:Y:S01]  /*2280*/  SHFL.BFLY PT, R11, R10, 0x8, 0x1f ;  /* 0x0d001f000a0b7f89 */ /* 0x000ea200000e0000 */
[----:B0-----:R-:W-:-:S05]  /*2290*/  FADD.FTZ R5, R2, R5 ;  /* 0x0000000502057221 */ /* 0x001fca0000010000 */
[----:B------:R-:W0:Y:S01]  /*22a0*/  SHFL.BFLY PT, R4, R5, 0x4, 0x1f ;  /* 0x0c801f0005047f89 */ /* 0x000e2200000e0000 */
[----:B-1----:R-:W-:Y:S01]  /*22b0*/  FADD.FTZ R7, R6, R7 ;  /* 0x0000000706077221 */ /* 0x002fe20000010000 */
[----:B--2---:R-:W-:-:S04]  /*22c0*/  FADD.FTZ R11, R10, R11 ;  /* 0x0000000b0a0b7221 */ /* 0x004fc80000010000 */
        /* <DEDUP_REMOVED lines=8> */
[----:B------:R-:W3:Y:S01]  /*2350*/  S2UR UR5, SR_CgaCtaId ;  /* 0x00000000000579c3 */ /* 0x000ee20000008800 */
[----:B0-----:R-:W-:-:S05]  /*2360*/  FADD.FTZ R3, R4, R3 ;  /* 0x0000000304037221 */ /* 0x001fca0000010000 */
[----:B------:R-:W0:Y:S01]  /*2370*/  SHFL.BFLY PT, R6, R3, 0x1, 0x1f ;  /* 0x0c201f0003067f89 */ /* 0x000e2200000e0000 */
[----:B-1----:R-:W-:Y:S01]  /*2380*/  FADD.FTZ R9, R8, R9 ;  /* 0x0000000908097221 */ /* 0x002fe20000010000 */
[----:B--2---:R-:W-:-:S04]  /*2390*/  FADD.FTZ R13, R12, R13 ;  /* 0x0000000d0c0d7221 */ /* 0x004fc80000010000 */
[----:B------:R-:W1:Y:S01]  /*23a0*/  SHFL.BFLY PT, R10, R9, 0x1, 0x1f ;  /* 0x0c201f00090a7f89 */ /* 0x000e6200000e0000 */
[----:B------:R-:W-:-:S03]  /*23b0*/  LOP3.LUT P0, R2, R80, 0x1f, RZ, 0xc0, !PT ;  /* 0x0000001f50027812 */ /* 0x000fc6000780c0ff */
[----:B------:R-:W2:Y:S01]  /*23c0*/  SHFL.BFLY PT, R14, R13, 0x1, 0x1f ;  /* 0x0c201f000d0e7f89 */ /* 0x000ea200000e0000 */
[----:B------:R-:W-:Y:S01]  /*23d0*/  UMOV UR4, 0x400 ;  /* 0x0000040000047882 */ /* 0x000fe20000000000 */
[----:B------:R-:W-:Y:S01]  /*23e0*/  ISETP.NE.AND P1, PT, R2, RZ, PT ;  /* 0x000000ff0200720c */ /* 0x000fe20003f25270 */
[----:B---3--:R-:W-:Y:S01]  /*23f0*/  ULEA UR4, UR5, UR4, 0x18 ;  /* 0x0000000405047291 */ /* 0x008fe2000f8ec0ff */
[----:B------:R-:W-:-:S04]  /*2400*/  SHF.R.U32.HI R2, RZ, 0x3, R80 ;  /* 0x00000003ff027819 */ /* 0x000fc80000011650 */
[----:B------:R-:W-:Y:S01]  /*2410*/  LOP3.LUT R2, R2, 0xc, RZ, 0xc0, !PT ;  /* 0x0000000c02027812 */ /* 0x000fe200078ec0ff */
[----:B0-----:R-:W-:-:S05]  /*2420*/  FADD.FTZ R5, R3, R6 ;  /* 0x0000000603057221 */ /* 0x001fca0000010000 */
[----:B------:R0:W-:Y:S01]  /*2430*/  @!P0 STS [R2+UR4], R5 ;  /* 0x0000000502008988 */ /* 0x0001e20008000804 */
[----:B------:R-:W-:Y:S01]  /*2440*/  ISETP.NE.AND P0, PT, R80, RZ, PT ;  /* 0x000000ff5000720c */ /* 0x000fe20003f05270 */
[----:B-1----:R-:W-:Y:S01]  /*2450*/  FADD.FTZ R7, R9, R10 ;  /* 0x0000000a09077221 */ /* 0x002fe20000010000 */
[----:B--2---:R-:W-:-:S04]  /*2460*/  FADD.FTZ R3, R13, R14 ;  /* 0x0000000e0d037221 */ /* 0x004fc80000010000 */
[----:B------:R0:W-:Y:S01]  /*2470*/  @!P1 STS [R2+UR4+0x10], R7 ;  /* 0x0000100702009988 */ /* 0x0001e20008000804 */
[----:B------:R-:W-:Y:S03]  /*2480*/  BSSY.RECONVERGENT B0, `(.L_x_47) ;  /* 0x0000018000007945 */ /* 0x000fe60003800200 */
[----:B------:R0:W-:Y:S01]  /*2490*/  @!P1 STS [R2+UR4+0x20], R3 ;  /* 0x0000200302009988 */ /* 0x0001e20008000804 */
[----:B------:R-:W-:Y:S06]  /*24a0*/  BAR.SYNC.DEFER_BLOCKING 0x0 ;  /* 0x0000000000007b1d */ /* 0x000fec0000010000 */
[----:B------:R-:W-:Y:S05]  /*24b0*/  @P0 BRA `(.L_x_48) ;  /* 0x0000000000500947 */ /* 0x000fea0003800000 */
[----:B0-----:R-:W0:Y:S01]  /*24c0*/  LDS.128 R4, [UR4] ;  /* 0x00000004ff047984 */ /* 0x001e220008000c00 */
[----:B------:R-:W1:Y:S03]  /*24d0*/  LDC.64 R2, c[0x0][0x380] ;  /* 0x0000e000ff027b82 */ /* 0x000e660000000a00 */
[----:B------:R-:W2:Y:S04]  /*24e0*/  LDS.128 R8, [UR4+0x10] ;  /* 0x00001004ff087984 */ /* 0x000ea80008000c00 */
[----:B------:R-:W3:Y:S01]  /*24f0*/  LDS.128 R12, [UR4+0x20] ;  /* 0x00002004ff0c7984 */ /* 0x000ee20008000c00 */
[----:B-1----:R-:W-:-:S04]  /*2500*/  IMAD.WIDE.U32 R2, R0, 0x4, R2 ;  /* 0x0000000400027825 */ /* 0x002fc800078e0002 */
[----:B0-----:R-:W-:Y:S01]  /*2510*/  FADD.FTZ R4, RZ, R4 ;  /* 0x00000004ff047221 */ /* 0x001fe20000010000 */
[----:B--2---:R-:W-:-:S03]  /*2520*/  FADD.FTZ R8, RZ, R8 ;  /* 0x00000008ff087221 */ /* 0x004fc60000010000 */
[----:B------:R-:W-:Y:S01]  /*2530*/  FADD.FTZ R5, R4, R5 ;  /* 0x0000000504057221 */ /* 0x000fe20000010000 */
[----:B---3--:R-:W-:Y:S01]  /*2540*/  FADD.FTZ R12, RZ, R12 ;  /* 0x0000000cff0c7221 */ /* 0x008fe20000010000 */
[----:B------:R-:W-:Y:S02]  /*2550*/  FADD.FTZ R9, R8, R9 ;  /* 0x0000000908097221 */ /* 0x000fe40000010000 */
[----:B------:R-:W-:Y:S01]  /*2560*/  FADD.FTZ R6, R5, R6 ;  /* 0x0000000605067221 */ /* 0x000fe20000010000 */
[----:B------:R-:W-:Y:S01]  /*2570*/  FADD.FTZ R13, R12, R13 ;  /* 0x0000000d0c0d7221 */ /* 0x000fe20000010000 */
[----:B------:R-:W-:Y:S02]  /*2580*/  FADD.FTZ R10, R9, R10 ;  /* 0x0000000a090a7221 */ /* 0x000fe40000010000 */
[----:B------:R-:W-:Y:S01]  /*2590*/  FADD.FTZ R7, R6, R7 ;  /* 0x0000000706077221 */ /* 0x000fe20000010000 */
[----:B------:R-:W-:Y:S01]  /*25a0*/  FADD.FTZ R14, R13, R14 ;  /* 0x0000000e0d0e7221 */ /* 0x000fe20000010000 */
[----:B------:R-:W-:-:S03]  /*25b0*/  FADD.FTZ R11, R10, R11 ;  /* 0x0000000b0a0b7221 */ /* 0x000fc60000010000 */
[----:B------:R1:W-:Y:S01]  /*25c0*/  STG.E desc[UR6][R2.64], R7 ;  /* 0x0000000702007986 */ /* 0x0003e2000c101906 */
[----:B------:R-:W-:-:S03]  /*25d0*/  FADD.FTZ R15, R14, R15 ;  /* 0x0000000f0e0f7221 */ /* 0x000fc60000010000 */
[----:B------:R1:W-:Y:S04]  /*25e0*/  STG.E desc[UR6][R2.64+0x600], R11 ;  /* 0x0006000b02007986 */ /* 0x0003e8000c101906 */
[----:B------:R1:W-:Y:S02]  /*25f0*/  STG.E desc[UR6][R2.64+0xc00], R15 ;  /* 0x000c000f02007986 */ /* 0x0003e4000c101906 */
.L_x_48:
[----:B------:R-:W-:Y:S05]  /*2600*/  BSYNC.RECONVERGENT B0 ;  /* 0x0000000000007941 */ /* 0x000fea0003800200 */
.L_x_47:
[----:B------:R-:W-:Y:S01]  /*2610*/  PREEXIT ;  /* 0x000000000000782d */ /* 0x000fe20000000000 */
[----:B------:R-:W-:Y:S05]  /*2620*/  EXIT ;  /* 0x000000000000794d */ /* 0x000fea0003800000 */
.L_x_49:
        /* <DEDUP_REMOVED lines=13> */
.L_x_125:


//--------------------- .text._Z31router_gemm_kernel_float_outputI13__nv_bfloat16Li128ELi8ELi2ELi384ELi7168EEvPfPKT_S4_ --------------------------
	.section	.text._Z31router_gemm_kernel_float_outputI13__nv_bfloat16Li128ELi8ELi2ELi384ELi7168EEvPfPKT_S4_,"ax",@progbits
	.align	128
        .global         _Z31router_gemm_kernel_float_outputI13__nv_bfloat16Li128ELi8ELi2ELi384ELi7168EEvPfPKT_S4_
        .type           _Z31router_gemm_kernel_float_outputI13__nv_bfloat16Li128ELi8ELi2ELi384ELi7168EEvPfPKT_S4_,@function
        .size           _Z31router_gemm_kernel_float_outputI13__nv_bfloat16Li128ELi8ELi2ELi384ELi7168EEvPfPKT_S4_,(.L_x_126 - _Z31router_gemm_kernel_float_outputI13__nv_bfloat16Li128ELi8ELi2ELi384ELi7168EEvPfPKT_S4_)
        .other          _Z31router_gemm_kernel_float_outputI13__nv_bfloat16Li128ELi8ELi2ELi384ELi7168EEvPfPKT_S4_,@"STO_CUDA_ENTRY STV_DEFAULT"
_Z31router_gemm_kernel_float_outputI13__nv_bfloat16Li128ELi8ELi2ELi384ELi7168EEvPfPKT_S4_:
.text._Z31router_gemm_kernel_float_outputI13__nv_bfloat16Li128ELi8ELi2ELi384ELi7168EEvPfPKT_S4_:
        /* <DEDUP_REMOVED lines=30> */
[C---:B---3--:R-:W-:Y:S01]  /*01e0*/  PRMT R78, R4.reuse, 0x7632, R78 ;  /* 0x00007632044e7816 */ /* 0x048fe2000000004e */
[----:B------:R-:W-:Y:S01]  /*01f0*/  IMAD.U32 R79, R4, 0x10000, RZ ;  /* 0x00010000044f7824 */ /* 0x000fe200078e00ff */
[----:B----4-:R-:W-:-:S02]  /*0200*/  PRMT R87, R72, 0x7632, R87 ;  /* 0x0000763248577816 */ /* 0x010fc40000000057 */
[----:B------:R-:W-:Y:S01]  /*0210*/  SHF.L.U32 R0, R72, 0x10, RZ ;  /* 0x0000001048007819 */ /* 0x000fe200000006ff */
[----:B------:R-:W-:Y:S01]  /*0220*/  IMAD.U32 R78, R78, 0x10000, RZ ;  /* 0x000100004e4e7824 */ /* 0x000fe200078e00ff */
[----:B------:R-:W-:Y:S01]  /*0230*/  SHF.L.U32 R87, R87, 0x10, RZ ;  /* 0x0000001057577819 */ /* 0x000fe200000006ff */
[----:B--2---:R-:W-:Y:S02]  /*0240*/  IMAD.U32 R83, R8, 0x10000, RZ ;  /* 0x0001000008537824 */ /* 0x004fe400078e00ff */
[C---:B------:R-:W-:Y:S01]  /*0250*/  FFMA.FTZ R4, R0.reuse, R79, RZ ;  /* 0x0000004f00047223 */ /* 0x040fe200000100ff */
[C---:B------:R-:W-:Y:S01]  /*0260*/  PRMT R8, R5.reuse, 0x7632, R8 ;  /* 0x0000763205087816 */ /* 0x040fe20000000008 */
[----:B------:R-:W-:Y:S02]  /*0270*/  IMAD.U32 R79, R5, 0x10000, RZ ;  /* 0x00010000054f7824 */ /* 0x000fe400078e00ff */
[----:B------:R-:W-:Y:S01]  /*0280*/  FFMA.FTZ R81, R87, R78, R4 ;  /* 0x0000004e57517223 */ /* 0x000fe20000010004 */
[C---:B------:R-:W-:Y:S01]  /*0290*/  SHF.L.U32 R4, R73.reuse, 0x10, RZ ;  /* 0x0000001049047819 */ /* 0x040fe200000006ff */
[----:B------:R-:W-:Y:S01]  /*02a0*/  FFMA.FTZ R78, R0, R83, RZ ;  /* 0x00000053004e7223 */ /* 0x000fe200000100ff */
[----:B------:R-:W-:-:S02]  /*02b0*/  PRMT R0, R73, 0x7632, R0 ;  /* 0x0000763249007816 */ /* 0x000fc40000000000 */
[----:B------:R-:W-:Y:S01]  /*02c0*/  PRMT R72, R8, 0x7632, R72 ;  /* 0x0000763208487816 */ /* 0x000fe20000000048 */
[----:B------:R-:W-:Y:S01]  /*02d0*/  FFMA.FTZ R79, R4, R79, R81 ;  /* 0x0000004f044f7223 */ /* 0x000fe20000010051 */
[----:B------:R-:W-:Y:S01]  /*02e0*/  SHF.L.U32 R89, R8, 0x10, RZ ;  /* 0x0000001008597819 */ /* 0x000fe200000006ff */
[----:B------:R-:W-:Y:S01]  /*02f0*/  IMAD.U32 R0, R0, 0x10000, RZ ;  /* 0x0001000000007824 */ /* 0x000fe200078e00ff */
[----:B------:R-:W-:Y:S01]  /*0300*/  SHF.L.U32 R72, R72, 0x10, RZ ;  /* 0x0000001048487819 */ /* 0x000fe200000006ff */
[C---:B------:R-:W-:Y:S01]  /*0310*/  IMAD.U32 R8, R74.reuse, 0x10000, RZ ;  /* 0x000100004a087824 */ /* 0x040fe200078e00ff */
[----:B------:R-:W-:Y:S01]  /*0320*/  PRMT R5, R74, 0x7632, R5 ;  /* 0x000076324a057816 */ /* 0x000fe20000000005 */
[----:B------:R-:W-:Y:S01]  /*0330*/  FFMA.FTZ R89, R0, R89, R79 ;  /* 0x0000005900597223 */ /* 0x000fe2000001004f */
[----:B------:R-:W-:Y:S01]  /*0340*/  PRMT R86, R75, 0x7632, R86 ;  /* 0x000076324b567816 */ /* 0x000fe20000000056 */
[----:B------:R-:W-:Y:S01]  /*0350*/  FFMA.FTZ R87, R87, R72, R78 ;  /* 0x0000004857577223 */ /* 0x000fe2000001004e */
[----:B------:R-:W-:Y:S01]  /*0360*/  SHF.L.U32 R88, R75, 0x10, RZ ;  /* 0x000000104b587819 */ /* 0x000fe200000006ff */
[----:B------:R-:W2:Y:S04]  /*0370*/  LDG.E.128 R76, desc[UR6][R76.64+0x3000] ;  /* 0x003000064c4c7981 */ /* 0x000ea8000c1e1d00 */
[----:B------:R-:W3:Y:S04]  /*0380*/  LDG.E.128 R72, desc[UR6][R2.64+0x3000] ;  /* 0x0030000602487981 */ /* 0x000ee8000c1e1d00 */
[----:B------:R0:W4:Y:S01]  /*0390*/  LDG.E.128 R80, desc[UR6][R2.64+0x6800] ;  /* 0x0068000602507981 */ /* 0x000122000c1e1d00 */
[C---:B------:R-:W-:Y:S01]  /*03a0*/  PRMT R90, R9.reuse, 0x7632, R90 ;  /* 0x00007632095a7816 */ /* 0x040fe2000000005a */
[----:B------:R-:W-:Y:S01]  /*03b0*/  IMAD.U32 R91, R9, 0x10000, RZ ;  /* 0x00010000095b7824 */ /* 0x000fe200078e00ff */
[----:B------:R-:W-:-:S02]  /*03c0*/  SHF.L.U32 R9, R6, 0x10, RZ ;  /* 0x0000001006097819 */ /* 0x000fc400000006ff */
[----:B------:R-:W-:Y:S01]  /*03d0*/  PRMT R6, R6, 0x7632, R6 ;  /* 0x0000763206067816 */ /* 0x000fe20000000006 */
[----:B------:R-:W-:Y:S02]  /*03e0*/  IMAD.U32 R93, R90, 0x10000, RZ ;  /* 0x000100005a5d7824 */ /* 0x000fe400078e00ff */
[----:B------:R-:W-:Y:S01]  /*03f0*/  FFMA.FTZ R87, R4, R91, R87 ;  /* 0x0000005b04577223 */ /* 0x000fe20000010057 */
[----:B------:R-:W-:Y:S01]  /*0400*/  FFMA.FTZ R4, R8, R9, R89 ;  /* 0x0000000908047223 */ /* 0x000fe20000010059 */
[----:B------:R-:W-:Y:S01]  /*0410*/  SHF.L.U32 R6, R6, 0x10, RZ ;  /* 0x0000001006067819 */ /* 0x000fe200000006ff */
[----:B------:R-:W-:Y:S02]  /*0420*/  IMAD.U32 R5, R5, 0x10000, RZ ;  /* 0x0001000005057824 */ /* 0x000fe400078e00ff */
[----:B------:R-:W-:Y:S01]  /*0430*/  FFMA.FTZ R93, R0, R93, R87 ;  /* 0x0000005d005d7223 */ /* 0x000fe20000010057 */
[C---:B------:R-:W-:Y:S02]  /*0440*/  PRMT R0, R10.reuse, 0x7632, R0 ;  /* 0x000076320a007816 */ /* 0x040fe40000000000 */
[----:B------:R-:W-:Y:S01]  /*0450*/  SHF.L.U32 R87, R10, 0x10, RZ ;  /* 0x000000100a577819 */ /* 0x000fe200000006ff */
[----:B------:R-:W-:-:S02]  /*0460*/  IMAD.U32 R9, R7, 0x10000, RZ ;  /* 0x0001000007097824 */ /* 0x000fc400078e00ff */
[----:B0-----:R-:W-:Y:S01]  /*0470*/  FFMA.FTZ R3, R5, R6, R4 ;  /* 0x0000000605037223 */ /* 0x001fe20000010004 */
[----:B------:R-:W-:Y:S01]  /*0480*/  SHF.L.U32 R0, R0, 0x10, RZ ;  /* 0x0000001000007819 */ /* 0x000fe200000006ff */
[----:B------:R-:W-:Y:S02]  /*0490*/  FFMA.FTZ R8, R8, R87, R93 ;  /* 0x0000005708087223 */ /* 0x000fe4000001005d */
[----:B------:R-:W-:Y:S01]  /*04a0*/  FFMA.FTZ R3, R88, R9, R3 ;  /* 0x0000000958037223 */ /* 0x000fe20000010003 */
[C---:B------:R-:W-:Y:S01]  /*04b0*/  PRMT R2, R11.reuse, 0x7632, R2 ;  /* 0x000076320b027816 */ /* 0x040fe20000000002 */
[----:B------:R-:W-:Y:S02]  /*04c0*/  IMAD.U32 R11, R11, 0x10000, RZ ;  /* 0x000100000b0b7824 */ /* 0x000fe400078e00ff */
[----:B------:R-:W-:Y:S01]  /*04d0*/  FFMA.FTZ R9, R5, R0, R8 ;  /* 0x0000000005097223 */ /* 0x000fe20000010008 */
[----:B------:R-:W-:Y:S01]  /*04e0*/  PRMT R7, R7, 0x7632, R7 ;  /* 0x0000763207077816 */ /* 0x000fe20000000007 */
[----:B------:R-:W-:Y:S01]  /*04f0*/  IMAD.U32 R86, R86, 0x10000, RZ ;  /* 0x0001000056567824 */ /* 0x000fe200078e00ff */
[----:B------:R-:W-:Y:S01]  /*0500*/  SHF.L.U32 R5, R2, 0x10, RZ ;  /* 0x0000001002057819 */ /* 0x000fe200000006ff */
[----:B------:R-:W-:Y:S01]  /*0510*/  FFMA.FTZ R4, R88, R11, R9 ;  /* 0x0000000b58047223 */ /* 0x000fe20000010009 */
[----:B------:R-:W-:-:S03]  /*0520*/  SHF.L.U32 R7, R7, 0x10, RZ ;  /* 0x0000001007077819 */ /* 0x000fc600000006ff */
[----:B------:R-:W-:Y:S01]  /*0530*/  FFMA.FTZ R4, R86, R5, R4 ;  /* 0x0000000556047223 */ /* 0x000fe20000010004 */
[----:B-----5:R-:W-:Y:S01]  /*0540*/  PRMT R5, R16, 0x7632, R5 ;  /* 0x0000763210057816 */ /* 0x020fe20000000005 */
[----:B------:R-:W-:Y:S01]  /*0550*/  FFMA.FTZ R7, R86, R7, R3 ;  /* 0x0000000756077223 */ /* 0x000fe20000010003 */
[C---:B------:R-:W-:Y:S01]  /*0560*/  PRMT R6, R12.reuse, 0x7632, R6 ;  /* 0x000076320c067816 */ /* 0x040fe20000000006 */
[----:B------:R-:W-:Y:S01]  /*0570*/  IMAD.U32 R12, R12, 0x10000, RZ ;  /* 0x000100000c0c7824 */ /* 0x000fe200078e00ff */
[----:B------:R-:W-:Y:S01]  /*0580*/  SHF.L.U32 R16, R16, 0x10, RZ ;  /* 0x0000001010107819 */ /* 0x000fe200000006ff */
[----:B------:R-:W-:Y:S01]  /*0590*/  IMAD.U32 R5, R5, 0x10000, RZ ;  /* 0x0001000005057824 */ /* 0x000fe200078e00ff */
[----:B------:R-:W-:Y:S01]  /*05a0*/  SHF.L.U32 R6, R6, 0x10, RZ ;  /* 0x0000001006067819 */ /* 0x000fe200000006ff */
[----:B------:R-:W-:Y:S01]  /*05b0*/  IMAD.U32 R8, R13, 0x10000, RZ ;  /* 0x000100000d087824 */ /* 0x000fe200078e00ff */
[----:B------:R-:W-:Y:S01]  /*05c0*/  SHF.L.U32 R9, R20, 0x10, RZ ;  /* 0x0000001014097819 */ /* 0x000fe200000006ff */
[--C-:B------:R-:W-:Y:S01]  /*05d0*/  FFMA.FTZ R12, R16, R12, R7.reuse ;  /* 0x0000000c100c7223 */ /* 0x100fe20000010007 */
[----:B------:R-:W-:-:S02]  /*05e0*/  PRMT R7, R20, 0x7632, R7 ;  /* 0x0000763214077816 */ /* 0x000fc40000000007 */
[C---:B------:R-:W-:Y:S01]  /*05f0*/  PRMT R3, R17.reuse, 0x7632, R3 ;  /* 0x0000763211037816 */ /* 0x040fe20000000003 */
[----:B------:R-:W-:Y:S01]  /*0600*/  IMAD.U32 R17, R17, 0x10000, RZ ;  /* 0x0001000011117824 */ /* 0x000fe200078e00ff */
[----:B------:R-:W-:Y:S01]  /*0610*/  PRMT R13, R13, 0x7632, R13 ;  /* 0x000076320d0d7816 */ /* 0x000fe2000000000d */
[----:B------:R-:W-:Y:S01]  /*0620*/  FFMA.FTZ R6, R5, R6, R12 ;  /* 0x0000000605067223 */ /* 0x000fe2000001000c */
[----:B------:R-:W-:Y:S01]  /*0630*/  SHF.L.U32 R10, R7, 0x10, RZ ;  /* 0x00000010070a7819 */ /* 0x000fe200000006ff */
[----:B------:R-:W-:Y:S01]  /*0640*/  FFMA.FTZ R16, R16, R9, R4 ;  /* 0x0000000910107223 */ /* 0x000fe20000010004 */
[----:B------:R-:W-:Y:S01]  /*0650*/  SHF.L.U32 R3, R3, 0x10, RZ ;  /* 0x0000001003037819 */ /* 0x000fe200000006ff */
[----:B------:R-:W-:Y:S01]  /*0660*/  FFMA.FTZ R6, R17, R8, R6 ;  /* 0x0000000811067223 */ /* 0x000fe20000010006 */
[----:B------:R-:W-:Y:S01]  /*0670*/  IMAD.U32 R4, R13, 0x10000, RZ ;  /* 0x000100000d047824 */ /* 0x000fe200078e00ff */
[C---:B------:R-:W-:Y:S01]  /*0680*/  PRMT R2, R18.reuse, 0x7632, R2 ;  /* 0x0000763212027816 */ /* 0x040fe20000000002 */
[----:B------:R-:W-:Y:S01]  /*0690*/  FFMA.FTZ R16, R5, R10, R16 ;  /* 0x0000000a05107223 */ /* 0x000fe20000010010 */
[C---:B------:R-:W-:Y:S01]  /*06a0*/  PRMT R8, R21.reuse, 0x7632, R8 ;  /* 0x0000763215087816 */ /* 0x040fe20000000008 */
[----:B------:R-:W-:Y:S01]  /*06b0*/  IMAD.U32 R10, R21, 0x10000, RZ ;  /* 0x00010000150a7824 */ /* 0x000fe200078e00ff */
        /* <DEDUP_REMOVED lines=11> */
[C---:B------:R-:W-:Y:S01]  /*0770*/  PRMT R3, R22.reuse, 0x7632, R3 ;  /* 0x0000763216037816 */ /* 0x040fe20000000003 */
[----:B------:R-:W-:Y:S01]  /*0780*/  IMAD.U32 R19, R19, 0x10000, RZ ;  /* 0x0001000013137824 */ /* 0x000fe200078e00ff */
[----:B------:R-:W-:Y:S01]  /*0790*/  SHF.L.U32 R9, R22, 0x10, RZ ;  /* 0x0000001016097819 */ /* 0x000fe200000006ff */
[----:B------:R-:W-:-:S02]  /*07a0*/  IMAD.U32 R4, R15, 0x10000, RZ ;  /* 0x000100000f047824 */ /* 0x000fc400078e00ff */
[----:B------:R-:W-:Y:S01]  /*07b0*/  FFMA.FTZ R6, R2, R5, R7 ;  /* 0x0000000502067223 */ /* 0x000fe20000010007 */
[----:B------:R-:W-:Y:S02]  /*07c0*/  PRMT R15, R15, 0x7632, R15 ;  /* 0x000076320f0f7816 */ /* 0x000fe4000000000f */
[----:B------:R-:W-:Y:S01]  /*07d0*/  SHF.L.U32 R5, R3, 0x10, RZ ;  /* 0x0000001003057819 */ /* 0x000fe200000006ff */
[----:B------:R-:W-:Y:S01]  /*07e0*/  FFMA.FTZ R9, R18, R9, R11 ;  /* 0x0000000912097223 */ /* 0x000fe2000001000b */
        /* <DEDUP_REMOVED lines=9> */
[C---:B------:R-:W-:Y:S01]  /*0880*/  PRMT R7, R24.reuse, 0x7632, R7 ;  /* 0x0000763218077816 */ /* 0x040fe20000000007 */
        /* <DEDUP_REMOVED lines=13> */
[----:B------:R-:W-:Y:S01]  /*0960*/  IMAD.U32 R9, R9, 0x10000, RZ ;  /* 0x0001000009097824 */ /* 0x000fe200078e00ff */
[----:B------:R-:W-:Y:S01]  /*0970*/  PRMT R25, R25, 0x7632, R25 ;  /* 0x0000763219197816 */ /* 0x000fe20000000019 */
[----:B------:R-:W-:Y:S01]  /*0980*/  FFMA.FTZ R3, R28, R32, R5 ;  /* 0x000000201c037223 */ /* 0x000fe20000010005 */
[----:B------:R-:W-:Y:S01]  /*0990*/  SHF.L.U32 R6, R6, 0x10, RZ ;  /* 0x0000001006067819 */ /* 0x000fe200000006ff */
[----:B------:R-:W-:Y:S01]  /*09a0*/  FFMA.FTZ R5, R29, R8, R10 ;  /* 0x000000081d057223 */ /* 0x000fe2000001000a */
[----:B------:R-:W-:Y:S01]  /*09b0*/  SHF.L.U32 R25, R25, 0x10, RZ ;  /* 0x0000001019197819 */ /* 0x000fe200000006ff */
[----:B------:R-:W-:Y:S01]  /*09c0*/  FFMA.FTZ R10, R4, R9, R3 ;  /* 0x00000009040a7223 */ /* 0x000fe20000010003 */
[C---:B------:R-:W-:Y:S01]  /*09d0*/  PRMT R4, R33.reuse, 0x7632, R4 ;  /* 0x0000763221047816 */ /* 0x040fe20000000004 */
[----:B------:R-:W-:Y:S01]  /*09e0*/  IMAD.U32 R8, R33, 0x10000, RZ ;  /* 0x0001000021087824 */ /* 0x000fe200078e00ff */
        /* <DEDUP_REMOVED lines=23> */
[----:B------:R-:W-:Y:S01]  /*0b60*/  SHF.L.U32 R6, R35, 0x10, RZ ;  /* 0x0000001023067819 */ /* 0x000fe200000006ff */
[----:B------:R-:W-:Y:S01]  /*0b70*/  IMAD.U32 R27, R27, 0x10000, RZ ;  /* 0x000100001b1b7824 */ /* 0x000fe200078e00ff */
[----:B------:R-:W-:-:S02]  /*0b80*/  SHF.L.U32 R0, R0, 0x10, RZ ;  /* 0x0000001000007819 */ /* 0x000fc400000006ff */
        /* <DEDUP_REMOVED lines=14> */
[----:B------:R-:W-:Y:S01]  /*0c70*/  IMAD.U32 R9, R9, 0x10000, RZ ;  /* 0x0001000009097824 */ /* 0x000fe200078e00ff */
[----:B------:R-:W-:Y:S01]  /*0c80*/  SHF.L.U32 R8, R37, 0x10, RZ ;  /* 0x0000001025087819 */ /* 0x000fe200000006ff */
[----:B------:R-:W-:Y:S01]  /*0c90*/  FFMA.FTZ R11, R40, R11, R2 ;  /* 0x0000000b280b7223 */ /* 0x000fe20000010002 */
[----:B------:R-:W-:Y:S01]  /*0ca0*/  SHF.L.U32 R41, R41, 0x10, RZ ;  /* 0x0000001029297819 */ /* 0x000fe200000006ff */
[C---:B------:R-:W-:Y:S01]  /*0cb0*/  FFMA.FTZ R10, R4.reuse, R7, R3 ;  /* 0x00000007040a7223 */ /* 0x040fe20000010003 */
[----:B------:R-:W-:Y:S01]  /*0cc0*/  PRMT R37, R37, 0x7632, R37 ;  /* 0x0000763225257816 */ /* 0x000fe20000000025 */
[----:B------:R-:W-:Y:S01]  /*0cd0*/  FFMA.FTZ R12, R4, R9, R11 ;  /* 0x00000009040c7223 */ /* 0x000fe2000001000b */
[----:B------:R-:W-:Y:S01]  /*0ce0*/  SHF.L.U32 R5, R5, 0x10, RZ ;  /* 0x0000001005057819 */ /* 0x000fe200000006ff */
[----:B------:R-:W-:Y:S01]  /*0cf0*/  FFMA.FTZ R8, R41, R8, R10 ;  /* 0x0000000829087223 */ /* 0x000fe2000001000a */
[----:B------:R-:W-:Y:S01]  /*0d00*/  SHF.L.U32 R2, R37, 0x10, RZ ;  /* 0x0000001025027819 */ /* 0x000fe200000006ff */
[C---:B------:R-:W-:Y:S01]  /*0d10*/  IMAD.U32 R10, R45.reuse, 0x10000, RZ ;  /* 0x000100002d0a7824 */ /* 0x040fe200078e00ff */
[----:B------:R-:W-:-:S02]  /*0d20*/  PRMT R4, R45, 0x7632, R4 ;  /* 0x000076322d047816 */ /* 0x000fc40000000004 */
[C---:B------:R-:W-:Y:S01]  /*0d30*/  PRMT R6, R42.reuse, 0x7632, R6 ;  /* 0x000076322a067816 */ /* 0x040fe20000000006 */
[----:B------:R-:W-:Y:S01]  /*0d40*/  IMAD.U32 R42, R42, 0x10000, RZ ;  /* 0x000100002a2a7824 */ /* 0x000fe200078e00ff */
[C---:B------:R-:W-:Y:S01]  /*0d50*/  SHF.L.U32 R3, R38.reuse, 0x10, RZ ;  /* 0x0000001026037819 */ /* 0x040fe200000006ff */
[----:B------:R-:W-:Y:S01]  /*0d60*/  FFMA.FTZ R7, R5, R2, R8 ;  /* 0x0000000205077223 */ /* 0x000fe20000010008 */
        /* <DEDUP_REMOVED lines=23> */
[----:B------:R-:W-:Y:S02]  /*0ee0*/  FFMA.FTZ R4, R43, R4, R6 ;  /* 0x000000042b047223 */ /* 0x000fe40000010006 */
[C---:B------:R-:W-:Y:S02]  /*0ef0*/  FFMA.FTZ R3, R0.reuse, R39, R3 ;  /* 0x0000002700037223 */ /* 0x040fe40000010003 */
[----:B------:R-:W-:Y:S01]  /*0f00*/  FFMA.FTZ R4, R0, R5, R4 ;  /* 0x0000000500047223 */ /* 0x000fe20000010004 */
[----:B------:R-:W-:Y:S02]  /*0f10*/  PRMT R0, R52, 0x7632, R0 ;  /* 0x0000763234007816 */ /* 0x000fe40000000000 */
[C---:B------:R-:W-:Y:S01]  /*0f20*/  PRMT R7, R48.reuse, 0x7632, R7 ;  /* 0x0000763230077816 */ /* 0x040fe20000000007 */
[----:B------:R-:W-:Y:S01]  /*0f30*/  IMAD.U32 R48, R48, 0x10000, RZ ;  /* 0x0001000030307824 */ /* 0x000fe200078e00ff */
[----:B------:R-:W-:Y:S01]  /*0f40*/  SHF.L.U32 R52, R52, 0x10, RZ ;  /* 0x0000001034347819 */ /* 0x000fe200000006ff */
[----:B------:R-:W-:Y:S01]  /*0f50*/  IMAD.U32 R0, R0, 0x10000, RZ ;  /* 0x0001000000007824 */ /* 0x000fe200078e00ff */
[----:B------:R-:W-:-:S02]  /*0f60*/  SHF.L.U32 R7, R7, 0x10, RZ ;  /* 0x0000001007077819 */ /* 0x000fc400000006ff */
[----:B------:R-:W-:Y:S01]  /*0f70*/  PRMT R9, R56, 0x7632, R9 ;  /* 0x0000763238097816 */ /* 0x000fe20000000009 */
[----:B------:R-:W-:Y:S01]  /*0f80*/  FFMA.FTZ R3, R52, R48, R3 ;  /* 0x0000003034037223 */ /* 0x000fe20000010003 */
[----:B------:R-:W-:Y:S02]  /*0f90*/  SHF.L.U32 R11, R56, 0x10, RZ ;  /* 0x00000010380b7819 */ /* 0x000fe400000006ff */
[C---:B------:R-:W-:Y:S01]  /*0fa0*/  PRMT R2, R53.reuse, 0x7632, R2 ;  /* 0x0000763235027816 */ /* 0x040fe20000000002 */
[----:B------:R-:W-:Y:S01]  /*0fb0*/  FFMA.FTZ R10, R0, R7, R3 ;  /* 0x00000007000a7223 */ /* 0x000fe20000010003 */
[----:B------:R-:W-:Y:S02]  /*0fc0*/  SHF.L.U32 R53, R53, 0x10, RZ ;  /* 0x0000001035357819 */ /* 0x000fe400000006ff */
        /* <DEDUP_REMOVED lines=22> */
[C---:B------:R-:W-:Y:S01]  /*1130*/  SHF.L.U32 R3, R58.reuse, 0x10, RZ ;  /* 0x000000103a037819 */ /* 0x040fe200000006ff */
[----:B------:R-:W-:Y:S01]  /*1140*/  IMAD.U32 R0, R51, 0x10000, RZ ;  /* 0x0001000033007824 */ /* 0x000fe200078e00ff */
[----:B------:R-:W-:Y:S01]  /*1150*/  SHF.L.U32 R55, R55, 0x10, RZ ;  /* 0x0000001037377819 */ /* 0x000fe200000006ff */
[----:B------:R-:W-:Y:S01]  /*1160*/  FFMA.FTZ R4, R5, R50, R4 ;  /* 0x0000003205047223 */ /* 0x000fe20000010004 */
[----:B------:R-:W-:Y:S01]  /*1170*/  PRMT R2, R58, 0x7632, R2 ;  /* 0x000076323a027816 */ /* 0x000fe20000000002 */
[----:B------:R-:W-:Y:S01]  /*1180*/  FFMA.FTZ R54, R54, R3, R9 ;  /* 0x0000000336367223 */ /* 0x000fe20000010009 */
[----:B------:R-:W-:Y:S01]  /*1190*/  PRMT R51, R51, 0x7632, R51 ;  /* 0x0000763233337816 */ /* 0x000fe20000000033 */
[----:B------:R-:W-:Y:S01]  /*11a0*/  FFMA.FTZ R3, R55, R0, R4 ;  /* 0x0000000037037223 */ /* 0x000fe20000010004 */
[----:B------:R-:W-:-:S02]  /*11b0*/  SHF.L.U32 R2, R2, 0x10, RZ ;  /* 0x0000001002027819 */ /* 0x000fc400000006ff */
[----:B------:R-:W-:Y:S01]  /*11c0*/  PRMT R0, R59, 0x7632, R0 ;  /* 0x000076323b007816 */ /* 0x000fe20000000000 */
[----:B------:R-:W-:Y:S01]  /*11d0*/  IMAD.U32 R51, R51, 0x10000, RZ ;  /* 0x0001000033337824 */ /* 0x000fe200078e00ff */
[----:B------:R-:W-:Y:S01]  /*11e0*/  SHF.L.U32 R6, R6, 0x10, RZ ;  /* 0x0000001006067819 */ /* 0x000fe200000006ff */
[----:B------:R-:W-:Y:S01]  /*11f0*/  FFMA.FTZ R2, R5, R2, R54 ;  /* 0x0000000205027223 */ /* 0x000fe20000010036 */
[----:B------:R-:W-:Y:S02]  /*1200*/  SHF.L.U32 R4, R59, 0x10, RZ ;  /* 0x000000103b047819 */ /* 0x000fe400000006ff */
        /* <DEDUP_REMOVED lines=54> */
[----:B--2---:R-:W-:Y:S01]  /*1570*/  PRMT R0, R76, 0x7632, R0 ;  /* 0x000076324c007816 */ /* 0x004fe20000000000 */
[----:B------:R-:W-:Y:S01]  /*1580*/  FFMA.FTZ R3, R6, R63, R3 ;  /* 0x0000003f06037223 */ /* 0x000fe20000010003 */
[C---:B---3--:R-:W-:Y:S01]  /*1590*/  PRMT R4, R72.reuse, 0x7632, R4 ;  /* 0x0000763248047816 */ /* 0x048fe20000000004 */
[----:B------:R-:W-:Y:S01]  /*15a0*/  IMAD.U32 R72, R72, 0x10000, RZ ;  /* 0x0001000048487824 */ /* 0x000fe200078e00ff */
[----:B------:R-:W-:Y:S01]  /*15b0*/  SHF.L.U32 R76, R76, 0x10, RZ ;  /* 0x000000104c4c7819 */ /* 0x000fe200000006ff */
[----:B------:R-:W-:Y:S01]  /*15c0*/  FFMA.FTZ R2, R6, R5, R2 ;  /* 0x0000000506027223 */ /* 0x000fe20000010002 */
[C---:B----4-:R-:W-:Y:S02]  /*15d0*/  SHF.L.U32 R7, R80.reuse, 0x10, RZ ;  /* 0x0000001050077819 */ /* 0x050fe400000006ff */
[----:B------:R-:W-:Y:S01]  /*15e0*/  PRMT R6, R80, 0x7632, R6 ;  /* 0x0000763250067816 */ /* 0x000fe20000000006 */
[----:B------:R-:W-:Y:S01]  /*15f0*/  IMAD.U32 R5, R4, 0x10000, RZ ;  /* 0x0001000004057824 */ /* 0x000fe200078e00ff */
[----:B------:R-:W-:Y:S01]  /*1600*/  SHF.L.U32 R0, R0, 0x10, RZ ;  /* 0x0000001000007819 */ /* 0x000fe200000006ff */
[C---:B------:R-:W-:Y:S01]  /*1610*/  FFMA.FTZ R3, R76.reuse, R72, R3 ;  /* 0x000000484c037223 */ /* 0x040fe20000010003 */
[----:B------:R-:W-:Y:S01]  /*1620*/  FFMA.FTZ R9, R76, R7, R2 ;  /* 0x000000074c097223 */ /* 0x000fe20000010002 */
[----:B------:R-:W-:-:S02]  /*1630*/  SHF.L.U32 R7, R6, 0x10, RZ ;  /* 0x0000001006077819 */ /* 0x000fc400000006ff */
[C-C-:B------:R-:W-:Y:S01]  /*1640*/  FFMA.FTZ R6, R0.reuse, R5, R3.reuse ;  /* 0x0000000500067223 */ /* 0x140fe20000010003 */
[----:B------:R-:W-:Y:S01]  /*1650*/  PRMT R2, R77, 0x7632, R2 ;  /* 0x000076324d027816 */ /* 0x000fe20000000002 */
[C---:B------:R-:W-:Y:S01]  /*1660*/  IMAD.U32 R4, R73.reuse, 0x10000, RZ ;  /* 0x0001000049047824 */ /* 0x040fe200078e00ff */
[----:B------:R-:W-:Y:S02]  /*1670*/  PRMT R3, R73, 0x7632, R3 ;  /* 0x0000763249037816 */ /* 0x000fe40000000003 */
[----:B------:R-:W-:Y:S01]  /*1680*/  SHF.L.U32 R77, R77, 0x10, RZ ;  /* 0x000000104d4d7819 */ /* 0x000fe200000006ff */
[----:B------:R-:W-:Y:S01]  /*1690*/  FFMA.FTZ R7, R0, R7, R9 ;  /* 0x0000000700077223 */ /* 0x000fe20000010009 */
[----:B------:R-:W-:Y:S01]  /*16a0*/  SHF.L.U32 R0, R81, 0x10, RZ ;  /* 0x0000001051007819 */ /* 0x000fe200000006ff */
[----:B------:R-:W-:Y:S01]  /*16b0*/  IMAD.U32 R3, R3, 0x10000, RZ ;  /* 0x0001000003037824 */ /* 0x000fe200078e00ff */
[----:B------:R-:W-:Y:S01]  /*16c0*/  SHF.L.U32 R2, R2, 0x10, RZ ;  /* 0x0000001002027819 */ /* 0x000fe200000006ff */
[----:B------:R-:W-:Y:S01]  /*16d0*/  FFMA.FTZ R5, R77, R4, R6 ;  /* 0x000000044d057223 */ /* 0x000fe20000010006 */
[----:B------:R-:W-:Y:S01]  /*16e0*/  PRMT R81, R81, 0x7632, R81 ;  /* 0x0000763251517816 */ /* 0x000fe20000000051 */
[----:B------:R-:W-:-:S02]  /*16f0*/  FFMA.FTZ R77, R77, R0, R7 ;  /* 0x000000004d4d7223 */ /* 0x000fc40000010007 */
[----:B------:R-:W-:Y:S01]  /*1700*/  FFMA.FTZ R7, R2, R3, R5 ;  /* 0x0000000302077223 */ /* 0x000fe20000010005 */
[----:B------:R-:W-:Y:S01]  /*1710*/  SHF.L.U32 R5, R74, 0x10, RZ ;  /* 0x000000104a057819 */ /* 0x000fe200000006ff */
[C---:B------:R-:W-:Y:S01]  /*1720*/  IMAD.U32 R0, R78.reuse, 0x10000, RZ ;  /* 0x000100004e007824 */ /* 0x040fe200078e00ff */
[----:B------:R-:W-:Y:S02]  /*1730*/  SHF.L.U32 R81, R81, 0x10, RZ ;  /* 0x0000001051517819 */ /* 0x000fe400000006ff */
[----:B------:R-:W-:Y:S02]  /*1740*/  PRMT R78, R78, 0x7632, R78 ;  /* 0x000076324e4e7816 */ /* 0x000fe4000000004e */
[----:B------:R-:W-:Y:S01]  /*1750*/  PRMT R74, R74, 0x7632, R74 ;  /* 0x000076324a4a7816 */ /* 0x000fe2000000004a */
[----:B------:R-:W-:Y:S01]  /*1760*/  FFMA.FTZ R7, R0, R5, R7 ;  /* 0x0000000500077223 */ /* 0x000fe20000010007 */
[----:B------:R-:W-:Y:S01]  /*1770*/  FFMA.FTZ R77, R2, R81, R77 ;  /* 0x00000051024d7223 */ /* 0x000fe2000001004d */
[C---:B------:R-:W-:Y:S01]  /*1780*/  PRMT R6, R82.reuse, 0x7632, R6 ;  /* 0x0000763252067816 */ /* 0x040fe20000000006 */
[----:B------:R-:W-:Y:S01]  /*1790*/  IMAD.U32 R9, R82, 0x10000, RZ ;  /* 0x0001000052097824 */ /* 0x000fe200078e00ff */
[----:B------:R-:W-:-:S02]  /*17a0*/  SHF.L.U32 R5, R74, 0x10, RZ ;  /* 0x000000104a057819 */ /* 0x000fc400000006ff */
[----:B------:R-:W-:Y:S01]  /*17b0*/  SHF.L.U32 R78, R78, 0x10, RZ ;  /* 0x000000104e4e7819 */ /* 0x000fe200000006ff */
[----:B------:R-:W-:Y:S01]  /*17c0*/  FFMA.FTZ R8, R0, R9, R77 ;  /* 0x0000000900087223 */ /* 0x000fe2000001004d */
[----:B------:R-:W-:Y:S01]  /*17d0*/  PRMT R3, R79, 0x7632, R3 ;  /* 0x000076324f037816 */ /* 0x000fe20000000003 */
[----:B------:R-:W-:Y:S01]  /*17e0*/  IMAD.U32 R4, R75, 0x10000, RZ ;  /* 0x000100004b047824 */ /* 0x000fe200078e00ff */
[----:B------:R-:W-:Y:S01]  /*17f0*/  SHF.L.U32 R79, R79, 0x10, RZ ;  /* 0x000000104f4f7819 */ /* 0x000fe200000006ff */
[----:B------:R-:W-:Y:S01]  /*1800*/  FFMA.FTZ R0, R78, R5, R7 ;  /* 0x000000054e007223 */ /* 0x000fe20000010007 */
        /* <DEDUP_REMOVED lines=9> */
[----:B------:R-:W-:Y:S02]  /*18a0*/  FFMA.FTZ R11, R79, R6, R11 ;  /* 0x000000064f0b7223 */ /* 0x000fe4000001000b */
[C---:B------:R-:W-:Y:S02]  /*18b0*/  FFMA.FTZ R0, R3.reuse, R2, R0 ;  /* 0x0000000203007223 */ /* 0x040fe40000010000 */
[----:B------:R-:W-:-:S03]  /*18c0*/  FFMA.FTZ R4, R3, R4, R11 ;  /* 0x0000000403047223 */ /* 0x000fc6000001000b */
[----:B------:R-:W0:Y:S04]  /*18d0*/  SHFL.BFLY PT, R3, R0, 0x10, 0x1f ;  /* 0x0e001f0000037f89 */ /* 0x000e2800000e0000 */
[----:B------:R-:W1:Y:S01]  /*18e0*/  SHFL.BFLY PT, R5, R4, 0x10, 0x1f ;  /* 0x0e001f0004057f89 */ /* 0x000e6200000e0000 */
[----:B0-----:R-:W-:Y:S01]  /*18f0*/  FADD.FTZ R3, R0, R3 ;  /* 0x0000000300037221 */ /* 0x001fe20000010000 */
[----:B-1----:R-:W-:-:S04]  /*1900*/  FADD.FTZ R6, R4, R5 ;  /* 0x0000000504067221 */ /* 0x002fc80000010000 */
[----:B------:R-:W0:Y:S04]  /*1910*/  SHFL.BFLY PT, R2, R3, 0x8, 0x1f ;  /* 0x0d001f0003027f89 */ /* 0x000e2800000e0000 */
[----:B------:R-:W1:Y:S01]  /*1920*/  SHFL.BFLY PT, R5, R6, 0x8, 0x1f ;  /* 0x0d001f0006057f89 */ /* 0x000e6200000e0000 */
[----:B0-----:R-:W-:Y:S01]  /*1930*/  FADD.FTZ R2, R3, R2 ;  /* 0x0000000203027221 */ /* 0x001fe20000010000 */
[----:B-1----:R-:W-:-:S04]  /*1940*/  FADD.FTZ R7, R6, R5 ;  /* 0x0000000506077221 */ /* 0x002fc80000010000 */
[----:B------:R-:W0:Y:S04]  /*1950*/  SHFL.BFLY PT, R5, R2, 0x4, 0x1f ;  /* 0x0c801f0002057f89 */ /* 0x000e2800000e0000 */
[----:B------:R-:W1:Y:S01]  /*1960*/  SHFL.BFLY PT, R8, R7, 0x4, 0x1f ;  /* 0x0c801f0007087f89 */ /* 0x000e6200000e0000 */
[----:B0-----:R-:W-:-:S05]  /*1970*/  FADD.FTZ R5, R2, R5 ;  /* 0x0000000502057221 */ /* 0x001fca0000010000 */
[----:B------:R-:W0:Y:S01]  /*1980*/  SHFL.BFLY PT, R0, R5, 0x2, 0x1f ;  /* 0x0c401f0005007f89 */ /* 0x000e2200000e0000 */
[----:B-1----:R-:W-:-:S05]  /*1990*/  FADD.FTZ R8, R7, R8 ;  /* 0x0000000807087221 */ /* 0x002fca0000010000 */
[----:B------:R-:W1:Y:S01]  /*19a0*/  SHFL.BFLY PT, R9, R8, 0x2, 0x1f ;  /* 0x0c401f0008097f89 */ /* 0x000e6200000e0000 */
[----:B------:R-:W2:Y:S01]  /*19b0*/  S2UR UR5, SR_CgaCtaId ;  /* 0x00000000000579c3 */ /* 0x000ea20000008800 */
[----:B0-----:R-:W-:-:S05]  /*19c0*/  FADD.FTZ R4, R5, R0 ;  /* 0x0000000005047221 */ /* 0x001fca0000010000 */
[----:B------:R-:W0:Y:S01]  /*19d0*/  SHFL.BFLY PT, R3, R4, 0x1, 0x1f ;  /* 0x0c201f0004037f89 */ /* 0x000e2200000e0000 */
[----:B-1----:R-:W-:Y:S01]  /*19e0*/  FADD.FTZ R9, R8, R9 ;  /* 0x0000000908097221 */ /* 0x002fe20000010000 */
[----:B------:R-:W-:-:S04]  /*19f0*/  LOP3.LUT P0, R0, R85, 0x1f, RZ, 0xc0, !PT ;  /* 0x0000001f55007812 */ /* 0x000fc8000780c0ff */
[----:B------:R-:W1:Y:S01]  /*1a00*/  SHFL.BFLY PT, R6, R9, 0x1, 0x1f ;  /* 0x0c201f0009067f89 */ /* 0x000e6200000e0000 */
[----:B------:R-:W-:Y:S01]  /*1a10*/  UMOV UR4, 0x400 ;  /* 0x0000040000047882 */ /* 0x000fe20000000000 */
[----:B------:R-:W-:Y:S01]  /*1a20*/  ISETP.NE.AND P1, PT, R0, RZ, PT ;  /* 0x000000ff0000720c */ /* 0x000fe20003f25270 */
[----:B--2---:R-:W-:Y:S01]  /*1a30*/  ULEA UR4, UR5, UR4, 0x18 ;  /* 0x0000000405047291 */ /* 0x004fe2000f8ec0ff */
[----:B------:R-:W-:-:S04]  /*1a40*/  SHF.R.U32.HI R0, RZ, 0x3, R85 ;  /* 0x00000003ff007819 */ /* 0x000fc80000011655 */
[----:B------:R-:W-:Y:S01]  /*1a50*/  LOP3.LUT R0, R0, 0xc, RZ, 0xc0, !PT ;  /* 0x0000000c00007812 */ /* 0x000fe200078ec0ff */
[----:B0-----:R-:W-:-:S05]  /*1a60*/  FADD.FTZ R3, R4, R3 ;  /* 0x0000000304037221 */ /* 0x001fca0000010000 */
[----:B------:R0:W-:Y:S01]  /*1a70*/  @!P0 STS [R0+UR4], R3 ;  /* 0x0000000300008988 */ /* 0x0001e20008000804 */
[----:B------:R-:W-:Y:S01]  /*1a80*/  ISETP.NE.AND P0, PT, R85, RZ, PT ;  /* 0x000000ff5500720c */ /* 0x000fe20003f05270 */
[----:B-1----:R-:W-:Y:S01]  /*1a90*/  FADD.FTZ R5, R9, R6 ;  /* 0x0000000609057221 */ /* 0x002fe20000010000 */
[----:B------:R-:W-:Y:S04]  /*1aa0*/  BSSY.RECONVERGENT B0, `(.L_x_50) ;  /* 0x0000012000007945 */ /* 0x000fe80003800200 */
[----:B------:R0:W-:Y:S01]  /*1ab0*/  @!P1 STS [R0+UR4+0x10], R5 ;  /* 0x0000100500009988 */ /* 0x0001e20008000804 */
[----:B------:R-:W-:Y:S06]  /*1ac0*/  BAR.SYNC.DEFER_BLOCKING 0x0 ;  /* 0x0000000000007b1d */ /* 0x000fec0000010000 */
[----:B------:R-:W-:Y:S05]  /*1ad0*/  @P0 BRA `(.L_x_51) ;  /* 0x0000000000380947 */ /* 0x000fea0003800000 */
[----:B0-----:R-:W0:Y:S01]  /*1ae0*/  LDS.128 R4, [UR4] ;  /* 0x00000004ff047984 */ /* 0x001e220008000c00 */
[----:B------:R-:W1:Y:S03]  /*1af0*/  LDC.64 R2, c[0x0][0x380] ;  /* 0x0000e000ff027b82 */ /* 0x000e660000000a00 */
[----:B------:R-:W2:Y:S01]  /*1b00*/  LDS.128 R8, [UR4+0x10] ;  /* 0x00001004ff087984 */ /* 0x000ea20008000c00 */
[----:B-1----:R-:W-:-:S04]  /*1b10*/  IMAD.WIDE.U32 R84, R84, 0x4, R2 ;  /* 0x0000000454547825 */ /* 0x002fc800078e0002 */
[----:B0-----:R-:W-:Y:S01]  /*1b20*/  FADD.FTZ R4, RZ, R4 ;  /* 0x00000004ff047221 */ /* 0x001fe20000010000 */
[----:B--2---:R-:W-:-:S03]  /*1b30*/  FADD.FTZ R8, RZ, R8 ;  /* 0x00000008ff087221 */ /* 0x004fc60000010000 */
[----:B------:R-:W-:Y:S01]  /*1b40*/  FADD.FTZ R5, R4, R5 ;  /* 0x0000000504057221 */ /* 0x000fe20000010000 */
[----:B------:R-:W-:-:S03]  /*1b50*/  FADD.FTZ R9, R8, R9 ;  /* 0x0000000908097221 */ /* 0x000fc60000010000 */
[----:B------:R-:W-:Y:S01]  /*1b60*/  FADD.FTZ R6, R5, R6 ;  /* 0x0000000605067221 */ /* 0x000fe20000010000 */
[----:B------:R-:W-:-:S03]  /*1b70*/  FADD.FTZ R10, R9, R10 ;  /* 0x0000000a090a7221 */ /* 0x000fc60000010000 */
[----:B------:R-:W-:Y:S01]  /*1b80*/  FADD.FTZ R7, R6, R7 ;  /* 0x0000000706077221 */ /* 0x000fe20000010000 */
[----:B------:R-:W-:-:S04]  /*1b90*/  FADD.FTZ R11, R10, R11 ;  /* 0x0000000b0a0b7221 */ /* 0x000fc80000010000 */
[----:B------:R1:W-:Y:S04]  /*1ba0*/  STG.E desc[UR6][R84.64], R7 ;  /* 0x0000000754007986 */ /* 0x0003e8000c101906 */
[----:B------:R1:W-:Y:S02]  /*1bb0*/  STG.E desc[UR6][R84.64+0x600], R11 ;  /* 0x0006000b54007986 */ /* 0x0003e4000c101906 */
.L_x_51:
[----:B------:R-:W-:Y:S05]  /*1bc0*/  BSYNC.RECONVERGENT B0 ;  /* 0x0000000000007941 */ /* 0x000fea0003800200 */
.L_x_50:
[----:B------:R-:W-:Y:S01]  /*1bd0*/  PREEXIT ;  /* 0x000000000000782d */ /* 0x000fe20000000000 */
[----:B------:R-:W-:Y:S05]  /*1be0*/  EXIT ;  /* 0x000000000000794d */ /* 0x000fea0003800000 */
.L_x_52:
        /* <DEDUP_REMOVED lines=9> */
.L_x_126:


//--------------------- .text._Z31router_gemm_kernel_float_outputI13__nv_bfloat16Li128ELi8ELi1ELi384ELi7168EEvPfPKT_S4_ --------------------------
	.section	.text._Z31router_gemm_kernel_float_outputI13__nv_bfloat16Li128ELi8ELi1ELi384ELi7168EEvPfPKT_S4_,"ax",@progbits
	.align	128
        .global         _Z31router_gemm_kernel_float_outputI13__nv_bfloat16Li128ELi8ELi1ELi384ELi7168EEvPfPKT_S4_
        .type           _Z31router_gemm_kernel_float_outputI13__nv_bfloat16Li128ELi8ELi1ELi384ELi7168EEvPfPKT_S4_,@function
        .size           _Z31router_gemm_kernel_float_outputI13__nv_bfloat16Li128ELi8ELi1ELi384ELi7168EEvPfPKT_S4_,(.L_x_127 - _Z31router_gemm_kernel_float_outputI13__nv_bfloat16Li128ELi8ELi1ELi384ELi7168EEvPfPKT_S4_)
        .other          _Z31router_gemm_kernel_float_outputI13__nv_bfloat16Li128ELi8ELi1ELi384ELi7168EEvPfPKT_S4_,@"STO_CUDA_ENTRY STV_DEFAULT"
_Z31router_gemm_kernel_float_outputI13__nv_bfloat16Li128ELi8ELi1ELi384ELi7168EEvPfPKT_S4_:
.text._Z31router_gemm_kernel_float_outputI13__nv_bfloat16Li128ELi8ELi1ELi384ELi7168EEvPfPKT_S4_:
        /* <DEDUP_REMOVED lines=24> */
[----:B------:R0:W5:Y:S04]  /*0180*/  LDG.E.128 R8, desc[UR6][R60.64+0x3000] ;  /* 0x003000063c087981 */ /* 0x000168000c1e1d00 */
[----:B------:R-:W5:Y:S01]  /*0190*/  LDG.E.128 R4, desc[UR6][R4.64+0x3000] ;  /* 0x0030000604047981 */ /* 0x000f62000c1e1d00 */
[C---:B--2---:R-:W-:Y:S01]  /*01a0*/  PRMT R3, R56.reuse, 0x7632, R3 ;  /* 0x0000763238037816 */ /* 0x044fe20000000003 */
[----:B0-----:R-:W-:Y:S01]  /*01b0*/  IMAD.U32 R61, R56, 0x10000, RZ ;  /* 0x00010000383d7824 */ /* 0x001fe200078e00ff */
[----:B---3--:R-:W-:-:S02]  /*01c0*/  PRMT R56, R52, 0x7632, R56 ;  /* 0x0000763234387816 */ /* 0x008fc40000000038 */
[----:B------:R-:W-:Y:S01]  /*01d0*/  SHF.L.U32 R52, R52, 0x10, RZ ;  /* 0x0000001034347819 */ /* 0x000fe200000006ff */
[----:B------:R-:W-:Y:S01]  /*01e0*/  IMAD.U32 R3, R3, 0x10000, RZ ;  /* 0x0001000003037824 */ /* 0x000fe200078e00ff */
[----:B------:R-:W-:-:S03]  /*01f0*/  SHF.L.U32 R56, R56, 0x10, RZ ;  /* 0x0000001038387819 */ /* 0x000fc600000006ff */
[----:B------:R-:W-:Y:S01]  /*0200*/  FFMA.FTZ R60, R52, R61, RZ ;  /* 0x0000003d343c7223 */ /* 0x000fe200000100ff */
[----:B------:R-:W-:Y:S01]  /*0210*/  IMAD.U32 R61, R57, 0x10000, RZ ;  /* 0x00010000393d7824 */ /* 0x000fe200078e00ff */
[----:B------:R-:W-:Y:S02]  /*0220*/  SHF.L.U32 R52, R53, 0x10, RZ ;  /* 0x0000001035347819 */ /* 0x000fe400000006ff */
[----:B------:R-:W-:Y:S01]  /*0230*/  FFMA.FTZ R3, R56, R3, R60 ;  /* 0x0000000338037223 */ /* 0x000fe2000001003c */
[----:B------:R-:W-:Y:S02]  /*0240*/  PRMT R57, R57, 0x7632, R57 ;  /* 0x0000763239397816 */ /* 0x000fe40000000039 */
[----:B------:R-:W-:Y:S01]  /*0250*/  PRMT R53, R53, 0x7632, R53 ;  /* 0x0000763235357816 */ /* 0x000fe20000000035 */
[----:B------:R-:W-:Y:S02]  /*0260*/  FFMA.FTZ R3, R52, R61, R3 ;  /* 0x0000003d34037223 */ /* 0x000fe40000010003 */
[----:B------:R-:W-:Y:S01]  /*0270*/  IMAD.U32 R52, R57, 0x10000, RZ ;  /* 0x0001000039347824 */ /* 0x000fe200078e00ff */
[----:B------:R-:W-:-:S02]  /*0280*/  SHF.L.U32 R60, R53, 0x10, RZ ;  /* 0x00000010353c7819 */ /* 0x000fc400000006ff */
[C---:B------:R-:W-:Y:S01]  /*0290*/  PRMT R56, R58.reuse, 0x7632, R56 ;  /* 0x000076323a387816 */ /* 0x040fe20000000038 */
[----:B------:R-:W-:Y:S01]  /*02a0*/  IMAD.U32 R58, R58, 0x10000, RZ ;  /* 0x000100003a3a7824 */ /* 0x000fe200078e00ff */
[----:B------:R-:W-:Y:S01]  /*02b0*/  PRMT R53, R54, 0x7632, R53 ;  /* 0x0000763236357816 */ /* 0x000fe20000000035 */
[----:B------:R-:W-:Y:S01]  /*02c0*/  FFMA.FTZ R52, R60, R52, R3 ;  /* 0x000000343c347223 */ /* 0x000fe20000010003 */
[----:B------:R-:W-:Y:S01]  /*02d0*/  SHF.L.U32 R57, R54, 0x10, RZ ;  /* 0x0000001036397819 */ /* 0x000fe200000006ff */
[----:B------:R-:W-:Y:S01]  /*02e0*/  IMAD.U32 R56, R56, 0x10000, RZ ;  /* 0x0001000038387824 */ /* 0x000fe200078e00ff */
[----:B------:R-:W-:-:S03]  /*02f0*/  SHF.L.U32 R53, R53, 0x10, RZ ;  /* 0x0000001035357819 */ /* 0x000fc600000006ff */
[----:B------:R-:W-:Y:S01]  /*0300*/  FFMA.FTZ R58, R57, R58, R52 ;  /* 0x0000003a393a7223 */ /* 0x000fe20000010034 */
        /* <DEDUP_REMOVED lines=8> */
[C---:B----4-:R-:W-:Y:S01]  /*0390*/  PRMT R54, R44.reuse, 0x7632, R54 ;  /* 0x000076322c367816 */ /* 0x050fe20000000036 */
[----:B------:R-:W-:Y:S01]  /*03a0*/  IMAD.U32 R44, R44, 0x10000, RZ ;  /* 0x000100002c2c7824 */ /* 0x000fe200078e00ff */
[C---:B-----5:R-:W-:Y:S01]  /*03b0*/  PRMT R3, R48.reuse, 0x7632, R3 ;  /* 0x0000763230037816 */ /* 0x060fe20000000003 */
        /* <DEDUP_REMOVED lines=13> */
[----:B------:R-:W-:Y:S01]  /*0490*/  PRMT R3, R50, 0x7632, R3 ;  /* 0x0000763232037816 */ /* 0x000fe20000000003 */
[C---:B------:R-:W-:Y:S01]  /*04a0*/  IMAD.U32 R53, R46.reuse, 0x10000, RZ ;  /* 0x000100002e357824 */ /* 0x040fe200078e00ff */
[----:B------:R-:W-:Y:S01]  /*04b0*/  PRMT R45, R46, 0x7632, R45 ;  /* 0x000076322e2d7816 */ /* 0x000fe2000000002d */
[----:B------:R-:W-:Y:S01]  /*04c0*/  FFMA.FTZ R49, R49, R44, R48 ;  /* 0x0000002c31317223 */ /* 0x000fe20000010030 */
[----:B------:R-:W-:Y:S02]  /*04d0*/  SHF.L.U32 R50, R50, 0x10, RZ ;  /* 0x0000001032327819 */ /* 0x000fe400000006ff */
[----:B------:R-:W-:Y:S01]  /*04e0*/  SHF.L.U32 R3, R3, 0x10, RZ ;  /* 0x0000001003037819 */ /* 0x000fe200000006ff */
[----:B------:R-:W-:Y:S02]  /*04f0*/  IMAD.U32 R46, R45, 0x10000, RZ ;  /* 0x000100002d2e7824 */ /* 0x000fe400078e00ff */
[----:B------:R-:W-:Y:S01]  /*0500*/  FFMA.FTZ R50, R50, R53, R49 ;  /* 0x0000003532327223 */ /* 0x000fe20000010031 */
[----:B------:R-:W-:Y:S01]  /*0510*/  IMAD.U32 R45, R47, 0x10000, RZ ;  /* 0x000100002f2d7824 */ /* 0x000fe200078e00ff */
[----:B------:R-:W-:-:S02]  /*0520*/  SHF.L.U32 R44, R51, 0x10, RZ ;  /* 0x00000010332c7819 */ /* 0x000fc400000006ff */
[----:B------:R-:W-:Y:S01]  /*0530*/  FFMA.FTZ R3, R3, R46, R50 ;  /* 0x0000002e03037223 */ /* 0x000fe20000010032 */
[----:B------:R-:W-:Y:S02]  /*0540*/  PRMT R47, R47, 0x7632, R47 ;  /* 0x000076322f2f7816 */ /* 0x000fe4000000002f */
[----:B------:R-:W-:Y:S01]  /*0550*/  PRMT R51, R51, 0x7632, R51 ;  /* 0x0000763233337816 */ /* 0x000fe20000000033 */
[----:B------:R-:W-:Y:S02]  /*0560*/  FFMA.FTZ R46, R44, R45, R3 ;  /* 0x0000002d2c2e7223 */ /* 0x000fe40000010003 */
[----:B------:R-:W-:Y:S01]  /*0570*/  IMAD.U32 R44, R47, 0x10000, RZ ;  /* 0x000100002f2c7824 */ /* 0x000fe200078e00ff */
[----:B------:R-:W-:Y:S02]  /*0580*/  SHF.L.U32 R51, R51, 0x10, RZ ;  /* 0x0000001033337819 */ /* 0x000fe400000006ff */
[C---:B------:R-:W-:Y:S01]  /*0590*/  PRMT R47, R36.reuse, 0x7632, R47 ;  /* 0x00007632242f7816 */ /* 0x040fe2000000002f */
[----:B------:R-:W-:Y:S01]  /*05a0*/  IMAD.U32 R36, R36, 0x10000, RZ ;  /* 0x0001000024247824 */ /* 0x000fe200078e00ff */
[C---:B------:R-:W-:Y:S01]  /*05b0*/  PRMT R3, R40.reuse, 0x7632, R3 ;  /* 0x0000763228037816 */ /* 0x040fe20000000003 */
        /* <DEDUP_REMOVED lines=125> */
[----:B------:R-:W-:Y:S01]  /*0d90*/  PRMT R15, R4, 0x7632, R15 ;  /* 0x00007632040f7816 */ /* 0x000fe2000000000f */
[----:B------:R-:W-:Y:S01]  /*0da0*/  IMAD.U32 R13, R8, 0x10000, RZ ;  /* 0x00010000080d7824 */ /* 0x000fe200078e00ff */
[----:B------:R-:W-:Y:S01]  /*0db0*/  SHF.L.U32 R4, R4, 0x10, RZ ;  /* 0x0000001004047819 */ /* 0x000fe200000006ff */
[----:B------:R-:W-:Y:S01]  /*0dc0*/  FFMA.FTZ R12, R19, R12, R14 ;  /* 0x0000000c130c7223 */ /* 0x000fe2000001000e */
[----:B------:R-:W-:-:S02]  /*0dd0*/  PRMT R3, R8, 0x7632, R3 ;  /* 0x0000763208037816 */ /* 0x000fc40000000003 */
[----:B------:R-:W-:Y:S01]  /*0de0*/  SHF.L.U32 R8, R15, 0x10, RZ ;  /* 0x000000100f087819 */ /* 0x000fe200000006ff */
[----:B------:R-:W-:Y:S01]  /*0df0*/  FFMA.FTZ R16, R13, R4, R12 ;  /* 0x000000040d107223 */ /* 0x000fe2000001000c */
[----:B------:R-:W-:Y:S02]  /*0e00*/  SHF.L.U32 R3, R3, 0x10, RZ ;  /* 0x0000001003037819 */ /* 0x000fe400000006ff */
[----:B------:R-:W-:Y:S01]  /*0e10*/  PRMT R4, R9, 0x7632, R4 ;  /* 0x0000763209047816 */ /* 0x000fe20000000004 */
[C---:B------:R-:W-:Y:S01]  /*0e20*/  IMAD.U32 R14, R5.reuse, 0x10000, RZ ;  /* 0x00010000050e7824 */ /* 0x040fe200078e00ff */
[----:B------:R-:W-:Y:S01]  /*0e30*/  PRMT R12, R5, 0x7632, R12 ;  /* 0x00007632050c7816 */ /* 0x000fe2000000000c */
[----:B------:R-:W-:Y:S01]  /*0e40*/  FFMA.FTZ R8, R3, R8, R16 ;  /* 0x0000000803087223 */ /* 0x000fe20000010010 */
[----:B------:R-:W-:Y:S01]  /*0e50*/  SHF.L.U32 R9, R9, 0x10, RZ ;  /* 0x0000001009097819 */ /* 0x000fe200000006ff */
[----:B------:R-:W-:Y:S01]  /*0e60*/  IMAD.U32 R4, R4, 0x10000, RZ ;  /* 0x0001000004047824 */ /* 0x000fe200078e00ff */
[----:B------:R-:W-:-:S03]  /*0e70*/  SHF.L.U32 R5, R12, 0x10, RZ ;  /* 0x000000100c057819 */ /* 0x000fc600000006ff */
[--C-:B------:R-:W-:Y:S01]  /*0e80*/  FFMA.FTZ R13, R9, R14, R8.reuse ;  /* 0x0000000e090d7223 */ /* 0x100fe20000010008 */
[----:B------:R-:W-:Y:S02]  /*0e90*/  PRMT R3, R10, 0x7632, R3 ;  /* 0x000076320a037816 */ /* 0x000fe40000000003 */
[----:B------:R-:W-:Y:S01]  /*0ea0*/  PRMT R8, R6, 0x7632, R8 ;  /* 0x0000763206087816 */ /* 0x000fe20000000008 */
[----:B------:R-:W-:Y:S01]  /*0eb0*/  FFMA.FTZ R5, R4, R5, R13 ;  /* 0x0000000504057223 */ /* 0x000fe2000001000d */
[----:B------:R-:W-:Y:S02]  /*0ec0*/  SHF.L.U32 R9, R6, 0x10, RZ ;  /* 0x0000001006097819 */ /* 0x000fe400000006ff */
[----:B------:R-:W-:Y:S01]  /*0ed0*/  SHF.L.U32 R10, R10, 0x10, RZ ;  /* 0x000000100a0a7819 */ /* 0x000fe200000006ff */
[----:B------:R-:W-:Y:S01]  /*0ee0*/  IMAD.U32 R8, R8, 0x10000, RZ ;  /* 0x0001000008087824 */ /* 0x000fe200078e00ff */
[----:B------:R-:W-:-:S03]  /*0ef0*/  SHF.L.U32 R3, R3, 0x10, RZ ;  /* 0x0000001003037819 */ /* 0x000fc600000006ff */
[--C-:B------:R-:W-:Y:S01]  /*0f00*/  FFMA.FTZ R10, R10, R9, R5.reuse ;  /* 0x000000090a0a7223 */ /* 0x100fe20000010005 */
[----:B------:R-:W-:Y:S01]  /*0f10*/  PRMT R4, R11, 0x7632, R4 ;  /* 0x000076320b047816 */ /* 0x000fe20000000004 */
[----:B------:R-:W-:Y:S01]  /*0f20*/  IMAD.U32 R6, R7, 0x10000, RZ ;  /* 0x0001000007067824 */ /* 0x000fe200078e00ff */
[----:B------:R-:W-:Y:S01]  /*0f30*/  SHF.L.U32 R11, R11, 0x10, RZ ;  /* 0x000000100b0b7819 */ /* 0x000fe200000006ff */
[----:B------:R-:W-:Y:S01]  /*0f40*/  FFMA.FTZ R8, R3, R8, R10 ;  /* 0x0000000803087223 */ /* 0x000fe2000001000a */
[----:B------:R-:W-:Y:S02]  /*0f50*/  PRMT R5, R7, 0x7632, R5 ;  /* 0x0000763207057816 */ /* 0x000fe40000000005 */
[----:B------:R-:W-:Y:S01]  /*0f60*/  SHF.L.U32 R4, R4, 0x10, RZ ;  /* 0x0000001004047819 */ /* 0x000fe200000006ff */
[----:B------:R-:W-:Y:S01]  /*0f70*/  FFMA.FTZ R11, R11, R6, R8 ;  /* 0x000000060b0b7223 */ /* 0x000fe20000010008 */
[----:B------:R-:W-:-:S05]  /*0f80*/  SHF.L.U32 R5, R5, 0x10, RZ ;  /* 0x0000001005057819 */ /* 0x000fca00000006ff */
[----:B------:R-:W-:-:S05]  /*0f90*/  FFMA.FTZ R4, R4, R5, R11 ;  /* 0x0000000504047223 */ /* 0x000fca000001000b */
[----:B------:R-:W0:Y:S02]  /*0fa0*/  SHFL.BFLY PT, R3, R4, 0x10, 0x1f ;  /* 0x0e001f0004037f89 */ /* 0x000e2400000e0000 */
[----:B0-----:R-:W-:-:S05]  /*0fb0*/  FADD.FTZ R3, R4, R3 ;  /* 0x0000000304037221 */ /* 0x001fca0000010000 */
[----:B------:R-:W0:Y:S02]  /*0fc0*/  SHFL.BFLY PT, R6, R3, 0x8, 0x1f ;  /* 0x0d001f0003067f89 */ /* 0x000e2400000e0000 */
[----:B0-----:R-:W-:-:S05]  /*0fd0*/  FADD.FTZ R6, R3, R6 ;  /* 0x0000000603067221 */ /* 0x001fca0000010000 */
[----:B------:R-:W0:Y:S01]  /*0fe0*/  SHFL.BFLY PT, R5, R6, 0x4, 0x1f ;  /* 0x0c801f0006057f89 */ /* 0x000e2200000e0000 */
[----:B------:R-:W-:Y:S01]  /*0ff0*/  LOP3.LUT P0, RZ, R2, 0x1f, RZ, 0xc0, !PT ;  /* 0x0000001f02ff7812 */ /* 0x000fe2000780c0ff */
[----:B0-----:R-:W-:-:S05]  /*1000*/  FADD.FTZ R5, R6, R5 ;  /* 0x0000000506057221 */ /* 0x001fca0000010000 */
[----:B------:R-:W0:Y:S07]  /*1010*/  SHFL.BFLY PT, R8, R5, 0x2, 0x1f ;  /* 0x0c401f0005087f89 */ /* 0x000e2e00000e0000 */
[----:B------:R-:W1:Y:S01]  /*1020*/  @!P0 S2R R9, SR_CgaCtaId ;  /* 0x0000000000098919 */ /* 0x000e620000008800 */
[----:B0-----:R-:W-:-:S05]  /*1030*/  FADD.FTZ R8, R5, R8 ;  /* 0x0000000805087221 */ /* 0x001fca0000010000 */
[----:B------:R-:W0:Y:S01]  /*1040*/  SHFL.BFLY PT, R7, R8, 0x1, 0x1f ;  /* 0x0c201f0008077f89 */ /* 0x000e2200000e0000 */
[----:B------:R-:W-:-:S04]  /*1050*/  @!P0 MOV R4, 0x400 ;  /* 0x0000040000048802 */ /* 0x000fc80000000f00 */
[----:B-1----:R-:W-:-:S04]  /*1060*/  @!P0 LEA R9, R9, R4, 0x18 ;  /* 0x0000000409098211 */ /* 0x002fc800078ec0ff */
[----:B------:R-:W-:Y:S01]  /*1070*/  @!P0 LEA.HI R4, R2, R9, RZ, 0x1d ;  /* 0x0000000902048211 */ /* 0x000fe200078fe8ff */
[----:B0-----:R-:W-:-:S05]  /*1080*/  FADD.FTZ R7, R8, R7 ;  /* 0x0000000708077221 */ /* 0x001fca0000010000 */
[----:B------:R0:W-:Y:S01]  /*1090*/  @!P0 STS [R4], R7 ;  /* 0x0000000704008388 */ /* 0x0001e20000000800 */
[----:B------:R-:W-:Y:S01]  /*10a0*/  BAR.SYNC.DEFER_BLOCKING 0x0 ;  /* 0x0000000000007b1d */ /* 0x000fe20000010000 */
[----:B------:R-:W-:-:S05]  /*10b0*/  ISETP.NE.AND P0, PT, R2, RZ, PT ;  /* 0x000000ff0200720c */ /* 0x000fca0003f05270 */
[----:B------:R-:W-:Y:S08]  /*10c0*/  BSSY.RECONVERGENT B0, `(.L_x_53) ;  /* 0x000000d000007945 */ /* 0x000ff00003800200 */
[----:B0-----:R-:W-:Y:S05]  /*10d0*/  @P0 BRA `(.L_x_54) ;  /* 0x00000000002c0947 */ /* 0x001fea0003800000 */
[----:B------:R-:W0:Y:S01]  /*10e0*/  S2UR UR5, SR_CgaCtaId ;  /* 0x00000000000579c3 */ /* 0x000e220000008800 */
[----:B------:R-:W-:-:S07]  /*10f0*/  UMOV UR4, 0x400 ;  /* 0x0000040000047882 */ /* 0x000fce0000000000 */
[----:B------:R-:W1:Y:S01]  /*1100*/  LDC.64 R2, c[0x0][0x380] ;  /* 0x0000e000ff027b82 */ /* 0x000e620000000a00 */
[----:B0-----:R-:W-:Y:S01]  /*1110*/  ULEA UR4, UR5, UR4, 0x18 ;  /* 0x0000000405047291 */ /* 0x001fe2000f8ec0ff */
[----:B-1----:R-:W-:-:S08]  /*1120*/  IMAD.WIDE.U32 R2, R0, 0x4, R2 ;  /* 0x0000000400027825 */ /* 0x002fd000078e0002 */
[----:B------:R-:W0:Y:S02]  /*1130*/  LDS.128 R4, [UR4] ;  /* 0x00000004ff047984 */ /* 0x000e240008000c00 */
[----:B0-----:R-:W-:-:S04]  /*1140*/  FADD.FTZ R4, RZ, R4 ;  /* 0x00000004ff047221 */ /* 0x001fc80000010000 */
[----:B------:R-:W-:-:S04]  /*1150*/  FADD.FTZ R5, R4, R5 ;  /* 0x0000000504057221 */ /* 0x000fc80000010000 */
[----:B------:R-:W-:-:S04]  /*1160*/  FADD.FTZ R6, R5, R6 ;  /* 0x0000000605067221 */ /* 0x000fc80000010000 */
[----:B------:R-:W-:-:S05]  /*1170*/  FADD.FTZ R7, R6, R7 ;  /* 0x0000000706077221 */ /* 0x000fca0000010000 */
[----:B------:R0:W-:Y:S02]  /*1180*/  STG.E desc[UR6][R2.64], R7 ;  /* 0x0000000702007986 */ /* 0x0001e4000c101906 */
.L_x_54:
[----:B------:R-:W-:Y:S05]  /*1190*/  BSYNC.RECONVERGENT B0 ;  /* 0x0000000000007941 */ /* 0x000fea0003800200 */
.L_x_53:
[----:B------:R-:W-:Y:S01]  /*11a0*/  PREEXIT ;  /* 0x000000000000782d */ /* 0x000fe20000000000 */
[----:B------:R-:W-:Y:S05]  /*11b0*/  EXIT ;  /* 0x000000000000794d */ /* 0x000fea0003800000 */
.L_x_55:
        /* <DEDUP_REMOVED lines=12> */
.L_x_127:


//--------------------- .text._Z31router_gemm_kernel_float_outputI13__nv_bfloat16Li128ELi8ELi16ELi256ELi7168EEvPfPKT_S4_ --------------------------
	.section	.text._Z31router_gemm_kernel_float_outputI13__nv_bfloat16Li128ELi8ELi16ELi256ELi7168EEvPfPKT_S4_,"ax",@progbits
	.align	128
        .global         _Z31router_gemm_kernel_float_outputI13__nv_bfloat16Li128ELi8ELi16ELi256ELi7168EEvPfPKT_S4_
        .type           _Z31router_gemm_kernel_float_outputI13__nv_bfloat16Li128ELi8ELi16ELi256ELi7168EEvPfPKT_S4_,@function
        .size           _Z31router_gemm_kernel_float_outputI13__nv_bfloat16Li128ELi8ELi16ELi256ELi7168EEvPfPKT_S4_,(.L_x_128 - _Z31router_gemm_kernel_float_outputI13__nv_bfloat16Li128ELi8ELi16ELi256ELi7168EEvPfPKT_S4_)
        .other          _Z31router_gemm_kernel_float_outputI13__nv_bfloat16Li128ELi8ELi16ELi256ELi7168EEvPfPKT_S4_,@"STO_CUDA_ENTRY STV_DEFAULT"
_Z31router_gemm_kernel_float_outputI13__nv_bfloat16Li128ELi8ELi16ELi256ELi7168EEvPfPKT_S4_:
.text._Z31router_gemm_kernel_float_outputI13__nv_bfloat16Li128ELi8ELi16ELi256ELi7168EEvPfPKT_S4_:
        /* <DEDUP_REMOVED lines=31> */
.L_x_56:
        /* <DEDUP_REMOVED lines=645> */
.L_x_58:
[----:B------:R-:W-:Y:S05]  /*2a40*/  BSYNC.RECONVERGENT B0 ;  /* 0x0000000000007941 */ /* 0x000fea0003800200 */
.L_x_57:
[----:B------:R-:W-:Y:S01]  /*2a50*/  PREEXIT ;  /* 0x000000000000782d */ /* 0x000fe20000000000 */
[----:B------:R-:W-:Y:S05]  /*2a60*/  EXIT ;  /* 0x000000000000794d */ /* 0x000fea0003800000 */
.L_x_59:
        /* <DEDUP_REMOVED lines=9> */
.L_x_128:


//--------------------- .text._Z31router_gemm_kernel_float_outputI13__nv_bfloat16Li128ELi8ELi15ELi256ELi7168EEvPfPKT_S4_ --------------------------
	.section	.text._Z31router_gemm_kernel_float_outputI13__nv_bfloat16Li128ELi8ELi15ELi256ELi7168EEvPfPKT_S4_,"ax",@progbits
	.align	128
        .global         _Z31router_gemm_kernel_float_outputI13__nv_bfloat16Li128ELi8ELi15ELi256ELi7168EEvPfPKT_S4_
        .type           _Z31router_gemm_kernel_float_outputI13__nv_bfloat16Li128ELi8ELi15ELi256ELi7168EEvPfPKT_S4_,@function
        .size           _Z31router_gemm_kernel_float_outputI13__nv_bfloat16Li128ELi8ELi15ELi256ELi7168EEvPfPKT_S4_,(.L_x_129 - _Z31router_gemm_kernel_float_outputI13__nv_bfloat16Li128ELi8ELi15ELi256ELi7168EEvPfPKT_S4_)
        .other          _Z31router_gemm_kernel_float_outputI13__nv_bfloat16Li128ELi8ELi15ELi256ELi7168EEvPfPKT_S4_,@"STO_CUDA_ENTRY STV_DEFAULT"
_Z31router_gemm_kernel_float_outputI13__nv_bfloat16Li128ELi8ELi15ELi256ELi7168EEvPfPKT_S4_:
.text._Z31router_gemm_kernel_float_outputI13__nv_bfloat16Li128ELi8ELi15ELi256ELi7168EEvPfPKT_S4_:
        /* <DEDUP_REMOVED lines=29> */
.L_x_60:
        /* <DEDUP_REMOVED lines=607> */
.L_x_62:
[----:B------:R-:W-:Y:S05]  /*27c0*/  BSYNC.RECONVERGENT B0 ;  /* 0x0000000000007941 */ /* 0x000fea0003800200 */
.L_x_61:
[----:B------:R-:W-:Y:S01]  /*27d0*/  PREEXIT ;  /* 0x000000000000782d */ /* 0x000fe20000000000 */
[----:B------:R-:W-:Y:S05]  /*27e0*/  EXIT ;  /* 0x000000000000794d */ /* 0x000fea0003800000 */
.L_x_63:
        /* <DEDUP_REMOVED lines=9> */
.L_x_129:


//--------------------- .text._Z31router_gemm_kernel_float_outputI13__nv_bfloat16Li128ELi8ELi14ELi256ELi7168EEvPfPKT_S4_ --------------------------
	.section	.text._Z31router_gemm_kernel_float_outputI13__nv_bfloat16Li128ELi8ELi14ELi256ELi7168EEvPfPKT_S4_,"ax",@progbits
	.align	128
        .global         _Z31router_gemm_kernel_float_outputI13__nv_bfloat16Li128ELi8ELi14ELi256ELi7168EEvPfPKT_S4_
        .type           _Z31router_gemm_kernel_float_outputI13__nv_bfloat16Li128ELi8ELi14ELi256ELi7168EEvPfPKT_S4_,@function
        .size           _Z31router_gemm_kernel_float_outputI13__nv_bfloat16Li128ELi8ELi14ELi256ELi7168EEvPfPKT_S4_,(.L_x_130 - _Z31router_gemm_kernel_float_outputI13__nv_bfloat16Li128ELi8ELi14ELi256ELi7168EEvPfPKT_S4_)
        .other          _Z31router_gemm_kernel_float_outputI13__nv_bfloat16Li128ELi8ELi14ELi256ELi7168EEvPfPKT_S4_,@"STO_CUDA_ENTRY STV_DEFAULT"
_Z31router_gemm_kernel_float_outputI13__nv_bfloat16Li128ELi8ELi14ELi256ELi7168EEvPfPKT_S4_:
.text._Z31router_gemm_kernel_float_outputI13__nv_bfloat16Li128ELi8ELi14ELi256ELi7168EEvPfPKT_S4_:
        /* <DEDUP_REMOVED lines=29> */
.L_x_64:
        /* <DEDUP_REMOVED lines=569> */
.L_x_66:
[----:B------:R-:W-:Y:S05]  /*2560*/  BSYNC.RECONVERGENT B0 ;  /* 0x0000000000007941 */ /* 0x000fea0003800200 */
.L_x_65:
[----:B------:R-:W-:Y:S01]  /*2570*/  PREEXIT ;  /* 0x000000000000782d */ /* 0x000fe20000000000 */
[----:B------:R-:W-:Y:S05]  /*2580*/  EXIT ;  /* 0x000000000000794d */ /* 0x000fea0003800000 */
.L_x_67:
        /* <DEDUP_REMOVED lines=15> */
.L_x_130:


//--------------------- .text._Z31router_gemm_kernel_float_outputI13__nv_bfloat16Li128ELi8ELi13ELi256ELi7168EEvPfPKT_S4_ --------------------------
	.section	.text._Z31router_gemm_kernel_float_outputI13__nv_bfloat16Li128ELi8ELi13ELi256ELi7168EEvPfPKT_S4_,"ax",@progbits
	.align	128
        .global         _Z31router_gemm_kernel_float_outputI13__nv_bfloat16Li128ELi8ELi13ELi256ELi7168EEvPfPKT_S4_
        .type           _Z31router_gemm_kernel_float_outputI13__nv_bfloat16Li128ELi8ELi13ELi256ELi7168EEvPfPKT_S4_,@function
        .size           _Z31router_gemm_kernel_float_outputI13__nv_bfloat16Li128ELi8ELi13ELi256ELi7168EEvPfPKT_S4_,(.L_x_131 - _Z31router_gemm_kernel_float_outputI13__nv_bfloat16Li128ELi8ELi13ELi256ELi7168EEvPfPKT_S4_)
        .other          _Z31router_gemm_kernel_float_outputI13__nv_bfloat16Li128ELi8ELi13ELi256ELi7168EEvPfPKT_S4_,@"STO_CUDA_ENTRY STV_DEFAULT"
_Z31router_gemm_kernel_float_outputI13__nv_bfloat16Li128ELi8ELi13ELi256ELi7168EEvPfPKT_S4_:
.text._Z31router_gemm_kernel_float_outputI13__nv_bfloat16Li128ELi8ELi13ELi256ELi7168EEvPfPKT_S4_:
        /* <DEDUP_REMOVED lines=30> */
.L_x_68:
        /* <DEDUP_REMOVED lines=531> */
.L_x_70:
[----:B------:R-:W-:Y:S05]  /*2310*/  BSYNC.RECONVERGENT B0 ;  /* 0x0000000000007941 */ /* 0x000fea0003800200 */
.L_x_69:
[----:B------:R-:W-:Y:S01]  /*2320*/  PREEXIT ;  /* 0x000000000000782d */ /* 0x000fe20000000000 */
[----:B------:R-:W-:Y:S05]  /*2330*/  EXIT ;  /* 0x000000000000794d */ /* 0x000fea0003800000 */
.L_x_71:
        /* <DEDUP_REMOVED lines=12> */
.L_x_131:


//--------------------- .text._Z31router_gemm_kernel_float_outputI13__nv_bfloat16Li128ELi8ELi12ELi256ELi7168EEvPfPKT_S4_ --------------------------
	.section	.text._Z31router_gemm_kernel_float_outputI13__nv_bfloat16Li128ELi8ELi12ELi256ELi7168EEvPfPKT_S4_,"ax",@progbits
	.align	128
        .global         _Z31router_gemm_kernel_float_outputI13__nv_bfloat16Li128ELi8ELi12ELi256ELi7168EEvPfPKT_S4_
        .type           _Z31router_gemm_kernel_float_outputI13__nv_bfloat16Li128ELi8ELi12ELi256ELi7168EEvPfPKT_S4_,@function
        .size           _Z31router_gemm_kernel_float_outputI13__nv_bfloat16Li128ELi8ELi12ELi256ELi7168EEvPfPKT_S4_,(.L_x_132 - _Z31router_gemm_kernel_float_outputI13__nv_bfloat16Li128ELi8ELi12ELi256ELi7168EEvPfPKT_S4_)
        .other          _Z31router_gemm_kernel_float_outputI13__nv_bfloat16Li128ELi8ELi12ELi256ELi7168EEvPfPKT_S4_,@"STO_CUDA_ENTRY STV_DEFAULT"
_Z31router_gemm_kernel_float_outputI13__nv_bfloat16Li128ELi8ELi12ELi256ELi7168EEvPfPKT_S4_:
.text._Z31router_gemm_kernel_float_outputI13__nv_bfloat16Li128ELi8ELi12ELi256ELi7168EEvPfPKT_S4_:
        /* <DEDUP_REMOVED lines=29> */
.L_x_72:
        /* <DEDUP_REMOVED lines=493> */
.L_x_74:
[----:B------:R-:W-:Y:S05]  /*20a0*/  BSYNC.RECONVERGENT B0 ;  /* 0x0000000000007941 */ /* 0x000fea0003800200 */
.L_x_73:
[----:B------:R-:W-:Y:S01]  /*20b0*/  PREEXIT ;  /* 0x000000000000782d */ /* 0x000fe20000000000 */
[----:B------:R-:W-:Y:S05]  /*20c0*/  EXIT ;  /* 0x000000000000794d */ /* 0x000fea0003800000 */
.L_x_75:
        /* <DEDUP_REMOVED lines=11> */
.L_x_132:


//--------------------- .text._Z31router_gemm_kernel_float_outputI13__nv_bfloat16Li128ELi8ELi11ELi256ELi7168EEvPfPKT_S4_ --------------------------
	.section	.text._Z31router_gemm_kernel_float_outputI13__nv_bfloat16Li128ELi8ELi11ELi256ELi7168EEvPfPKT_S4_,"ax",@progbits
	.align	128
        .global         _Z31router_gemm_kernel_float_outputI13__nv_bfloat16Li128ELi8ELi11ELi256ELi7168EEvPfPKT_S4_
        .type           _Z31router_gemm_kernel_float_outputI13__nv_bfloat16Li128ELi8ELi11ELi256ELi7168EEvPfPKT_S4_,@function
        .size           _Z31router_gemm_kernel_float_outputI13__nv_bfloat16Li128ELi8ELi11ELi256ELi7168EEvPfPKT_S4_,(.L_x_133 - _Z31router_gemm_kernel_float_outputI13__nv_bfloat16Li128ELi8ELi11ELi256ELi7168EEvPfPKT_S4_)
        .other          _Z31router_gemm_kernel_float_outputI13__nv_bfloat16Li128ELi8ELi11ELi256ELi7168EEvPfPKT_S4_,@"STO_CUDA_ENTRY STV_DEFAULT"
_Z31router_gemm_kernel_float_outputI13__nv_bfloat16Li128ELi8ELi11ELi256ELi7168EEvPfPKT_S4_:
.text._Z31router_gemm_kernel_float_outputI13__nv_bfloat16Li128ELi8ELi11ELi256ELi7168EEvPfPKT_S4_:
        /* <DEDUP_REMOVED lines=29> */
.L_x_76:
        /* <DEDUP_REMOVED lines=455> */
.L_x_78:
[----:B------:R-:W-:Y:S05]  /*1e40*/  BSYNC.RECONVERGENT B0 ;  /* 0x0000000000007941 */ /* 0x000fea0003800200 */
.L_x_77:
[----:B------:R-:W-:Y:S01]  /*1e50*/  PREEXIT ;  /* 0x000000000000782d */ /* 0x000fe20000000000 */
[----:B------:R-:W-:Y:S05]  /*1e60*/  EXIT ;  /* 0x000000000000794d */ /* 0x000fea0003800000 */
.L_x_79:
        /* <DEDUP_REMOVED lines=9> */
.L_x_133:


//--------------------- .text._Z31router_gemm_kernel_float_outputI13__nv_bfloat16Li128ELi8ELi10ELi256ELi7168EEvPfPKT_S4_ --------------------------
	.section	.text._Z31router_gemm_kernel_float_outputI13__nv_bfloat16Li128ELi8ELi10ELi256ELi7168EEvPfPKT_S4_,"ax",@progbits
	.align	128
        .global         _Z31router_gemm_kernel_float_outputI13__nv_bfloat16Li128ELi8ELi10ELi256ELi7168EEvPfPKT_S4_
        .type           _Z31router_gemm_kernel_float_outputI13__nv_bfloat16Li128ELi8ELi10ELi256ELi7168EEvPfPKT_S4_,@function
        .size           _Z31router_gemm_kernel_float_outputI13__nv_bfloat16Li128ELi8ELi10ELi256ELi7168EEvPfPKT_S4_,(.L_x_134 - _Z31router_gemm_kernel_float_outputI13__nv_bfloat16Li128ELi8ELi10ELi256ELi7168EEvPfPKT_S4_)
        .other          _Z31router_gemm_kernel_float_outputI13__nv_bfloat16Li128ELi8ELi10ELi256ELi7168EEvPfPKT_S4_,@"STO_CUDA_ENTRY STV_DEFAULT"
_Z31router_gemm_kernel_float_outputI13__nv_bfloat16Li128ELi8ELi10ELi256ELi7168EEvPfPKT_S4_:
.text._Z31router_gemm_kernel_float_outputI13__nv_bfloat16Li128ELi8ELi10ELi256ELi7168EEvPfPKT_S4_:
        /* <DEDUP_REMOVED lines=27> */
.L_x_80:
        /* <DEDUP_REMOVED lines=417> */
.L_x_82:
[----:B------:R-:W-:Y:S05]  /*1bc0*/  BSYNC.RECONVERGENT B0 ;  /* 0x0000000000007941 */ /* 0x000fea0003800200 */
.L_x_81:
[----:B------:R-:W-:Y:S01]  /*1bd0*/  PREEXIT ;  /* 0x000000000000782d */ /* 0x000fe20000000000 */
[----:B------:R-:W-:Y:S05]  /*1be0*/  EXIT ;  /* 0x000000000000794d */ /* 0x000fea0003800000 */
.L_x_83:
        /* <DEDUP_REMOVED lines=9> */
.L_x_134:


//--------------------- .text._Z31router_gemm_kernel_float_outputI13__nv_bfloat16Li128ELi8ELi9ELi256ELi7168EEvPfPKT_S4_ --------------------------
	.section	.text._Z31router_gemm_kernel_float_outputI13__nv_bfloat16Li128ELi8ELi9ELi256ELi7168EEvPfPKT_S4_,"ax",@progbits
	.align	128
        .global         _Z31router_gemm_kernel_float_outputI13__nv_bfloat16Li128ELi8ELi9ELi256ELi7168EEvPfPKT_S4_
        .type           _Z31router_gemm_kernel_float_outputI13__nv_bfloat16Li128ELi8ELi9ELi256ELi7168EEvPfPKT_S4_,@function
        .size           _Z31router_gemm_kernel_float_outputI13__nv_bfloat16Li128ELi8ELi9ELi256ELi7168EEvPfPKT_S4_,(.L_x_135 - _Z31router_gemm_kernel_float_outputI13__nv_bfloat16Li128ELi8ELi9ELi256ELi7168EEvPfPKT_S4_)
        .other          _Z31router_gemm_kernel_float_outputI13__nv_bfloat16Li128ELi8ELi9ELi256ELi7168EEvPfPKT_S4_,@"STO_CUDA_ENTRY STV_DEFAULT"
_Z31router_gemm_kernel_float_outputI13__nv_bfloat16Li128ELi8ELi9ELi256ELi7168EEvPfPKT_S4_:
.text._Z31router_gemm_kernel_float_outputI13__nv_bfloat16Li128ELi8ELi9ELi256ELi7168EEvPfPKT_S4_:
        /* <DEDUP_REMOVED lines=28> */
.L_x_84:
        /* <DEDUP_REMOVED lines=379> */
.L_x_86:
[----:B------:R-:W-:Y:S05]  /*1970*/  BSYNC.RECONVERGENT B0 ;  /* 0x0000000000007941 */ /* 0x000fea0003800200 */
.L_x_85:
[----:B------:R-:W-:Y:S01]  /*1980*/  PREEXIT ;  /* 0x000000000000782d */ /* 0x000fe20000000000 */
[----:B------:R-:W-:Y:S05]  /*1990*/  EXIT ;  /* 0x000000000000794d */ /* 0x000fea0003800000 */
.L_x_87:
        /* <DEDUP_REMOVED lines=14> */
.L_x_135:


//--------------------- .text._Z31router_gemm_kernel_float_outputI13__nv_bfloat16Li128ELi8ELi8ELi256ELi7168EEvPfPKT_S4_ --------------------------
	.section	.text._Z31router_gemm_kernel_float_outputI13__nv_bfloat16Li128ELi8ELi8ELi256ELi7168EEvPfPKT_S4_,"ax",@progbits
	.align	128
        .global         _Z31router_gemm_kernel_float_outputI13__nv_bfloat16Li128ELi8ELi8ELi256ELi7168EEvPfPKT_S4_
        .type           _Z31router_gemm_kernel_float_outputI13__nv_bfloat16Li128ELi8ELi8ELi256ELi7168EEvPfPKT_S4_,@function
        .size           _Z31router_gemm_kernel_float_outputI13__nv_bfloat16Li128ELi8ELi8ELi256ELi7168EEvPfPKT_S4_,(.L_x_136 - _Z31router_gemm_kernel_float_outputI13__nv_bfloat16Li128ELi8ELi8ELi256ELi7168EEvPfPKT_S4_)
        .other          _Z31router_gemm_kernel_float_outputI13__nv_bfloat16Li128ELi8ELi8ELi256ELi7168EEvPfPKT_S4_,@"STO_CUDA_ENTRY STV_DEFAULT"
_Z31router_gemm_kernel_float_outputI13__nv_bfloat16Li128ELi8ELi8ELi256ELi7168EEvPfPKT_S4_:
.text._Z31router_gemm_kernel_float_outputI13__nv_bfloat16Li128ELi8ELi8ELi256ELi7168EEvPfPKT_S4_:
        /* <DEDUP_REMOVED lines=1428> */
.L_x_89:
[----:B------:R-:W-:Y:S05]  /*5940*/  BSYNC.RECONVERGENT B0 ;  /* 0x0000000000007941 */ /* 0x000fea0003800200 */
.L_x_88:
[----:B------:R-:W-:Y:S01]  /*5950*/  PREEXIT ;  /* 0x000000000000782d */ /* 0x000fe20000000000 */
[----:B------:R-:W-:Y:S05]  /*5960*/  EXIT ;  /* 0x000000000000794d */ /* 0x000fea0003800000 */
.L_x_90:
        /* <DEDUP_REMOVED lines=9> */
.L_x_136:


//--------------------- .text._Z31router_gemm_kernel_float_outputI13__nv_bfloat16Li128ELi8ELi7ELi256ELi7168EEvPfPKT_S4_ --------------------------
	.section	.text._Z31router_gemm_kernel_float_outputI13__nv_bfloat16Li128ELi8ELi7ELi256ELi7168EEvPfPKT_S4_,"ax",@progbits
	.align	128
        .global         _Z31router_gemm_kernel_float_outputI13__nv_bfloat16Li128ELi8ELi7ELi256ELi7168EEvPfPKT_S4_
        .type           _Z31router_gemm_kernel_float_outputI13__nv_bfloat16Li128ELi8ELi7ELi256ELi7168EEvPfPKT_S4_,@function
        .size           _Z31router_gemm_kernel_float_outputI13__nv_bfloat16Li128ELi8ELi7ELi256ELi7168EEvPfPKT_S4_,(.L_x_137 - _Z31router_gemm_kernel_float_outputI13__nv_bfloat16Li128ELi8ELi7ELi256ELi7168EEvPfPKT_S4_)
        .other          _Z31router_gemm_kernel_float_outputI13__nv_bfloat16Li128ELi8ELi7ELi256ELi7168EEvPfPKT_S4_,@"STO_CUDA_ENTRY STV_DEFAULT"
_Z31router_gemm_kernel_float_outputI13__nv_bfloat16Li128ELi8ELi7ELi256ELi7168EEvPfPKT_S4_:
.text._Z31router_gemm_kernel_float_outputI13__nv_bfloat16Li128ELi8ELi7ELi256ELi7168EEvPfPKT_S4_:
        /* <DEDUP_REMOVED lines=1264> */
.L_x_92:
[----:B------:R-:W-:Y:S05]  /*4f00*/  BSYNC.RECONVERGENT B0 ;  /* 0x0000000000007941 */ /* 0x000fea0003800200 */
.L_x_91:
[----:B------:R-:W-:Y:S01]  /*4f10*/  PREEXIT ;  /* 0x000000000000782d */ /* 0x000fe20000000000 */
[----:B------:R-:W-:Y:S05]  /*4f20*/  EXIT ;  /* 0x000000000000794d */ /* 0x000fea0003800000 */
.L_x_93:
        /* <DEDUP_REMOVED lines=13> */
.L_x_137:


//--------------------- .text._Z31router_gemm_kernel_float_outputI13__nv_bfloat16Li128ELi8ELi6ELi256ELi7168EEvPfPKT_S4_ --------------------------
	.section	.text._Z31router_gemm_kernel_float_outputI13__nv_bfloat16Li128ELi8ELi6ELi256ELi7168EEvPfPKT_S4_,"ax",@progbits
	.align	128
        .global         _Z31router_gemm_kernel_float_outputI13__nv_bfloat16Li128ELi8ELi6ELi256ELi7168EEvPfPKT_S4_
        .type           _Z31router_gemm_kernel_float_outputI13__nv_bfloat16Li128ELi8ELi6ELi256ELi7168EEvPfPKT_S4_,@function
        .size           _Z31router_gemm_kernel_float_outputI13__nv_bfloat16Li128ELi8ELi6ELi256ELi7168EEvPfPKT_S4_,(.L_x_138 - _Z31router_gemm_kernel_float_outputI13__nv_bfloat16Li128ELi8ELi6ELi256ELi7168EEvPfPKT_S4_)
        .other          _Z31router_gemm_kernel_float_outputI13__nv_bfloat16Li128ELi8ELi6ELi256ELi7168EEvPfPKT_S4_,@"STO_CUDA_ENTRY STV_DEFAULT"
_Z31router_gemm_kernel_float_outputI13__nv_bfloat16Li128ELi8ELi6ELi256ELi7168EEvPfPKT_S4_:
.text._Z31router_gemm_kernel_float_outputI13__nv_bfloat16Li128ELi8ELi6ELi256ELi7168EEvPfPKT_S4_:
        /* <DEDUP_REMOVED lines=1100> */
.L_x_95:
[----:B------:R-:W-:Y:S05]  /*44c0*/  BSYNC.RECONVERGENT B0 ;  /* 0x0000000000007941 */ /* 0x000fea0003800200 */
.L_x_94:
[----:B------:R-:W-:Y:S01]  /*44d0*/  PREEXIT ;  /* 0x000000000000782d */ /* 0x000fe20000000000 */
[----:B------:R-:W-:Y:S05]  /*44e0*/  EXIT ;  /* 0x000000000000794d */ /* 0x000fea0003800000 */
.L_x_96:
        /* <DEDUP_REMOVED lines=9> */
.L_x_138:


//--------------------- .text._Z31router_gemm_kernel_float_outputI13__nv_bfloat16Li128ELi8ELi5ELi256ELi7168EEvPfPKT_S4_ --------------------------
	.section	.text._Z31router_gemm_kernel_float_outputI13__nv_bfloat16Li128ELi8ELi5ELi256ELi7168EEvPfPKT_S4_,"ax",@progbits
	.align	128
        .global         _Z31router_gemm_kernel_float_outputI13__nv_bfloat16Li128ELi8ELi5ELi256ELi7168EEvPfPKT_S4_
        .type           _Z31router_gemm_kernel_float_outputI13__nv_bfloat16Li128ELi8ELi5ELi256ELi7168EEvPfPKT_S4_,@function
        .size           _Z31router_gemm_kernel_float_outputI13__nv_bfloat16Li128ELi8ELi5ELi256ELi7168EEvPfPKT_S4_,(.L_x_139 - _Z31router_gemm_kernel_float_outputI13__nv_bfloat16Li128ELi8ELi5ELi256ELi7168EEvPfPKT_S4_)
        .other          _Z31router_gemm_kernel_float_outputI13__nv_bfloat16Li128ELi8ELi5ELi256ELi7168EEvPfPKT_S4_,@"STO_CUDA_ENTRY STV_DEFAULT"
_Z31router_gemm_kernel_float_outputI13__nv_bfloat16Li128ELi8ELi5ELi256ELi7168EEvPfPKT_S4_:
.text._Z31router_gemm_kernel_float_outputI13__nv_bfloat16Li128ELi8ELi5ELi256ELi7168EEvPfPKT_S4_:
        /* <DEDUP_REMOVED lines=936> */
.L_x_98:
[----:B------:R-:W-:Y:S05]  /*3a80*/  BSYNC.RECONVERGENT B0 ;  /* 0x0000000000007941 */ /* 0x000fea0003800200 */
.L_x_97:
[----:B------:R-:W-:Y:S01]  /*3a90*/  PREEXIT ;  /* 0x000000000000782d */ /* 0x000fe20000000000 */
[----:B------:R-:W-:Y:S05]  /*3aa0*/  EXIT ;  /* 0x000000000000794d */ /* 0x000fea0003800000 */
.L_x_99:
        /* <DEDUP_REMOVED lines=13> */
.L_x_139:


//--------------------- .text._Z31router_gemm_kernel_float_outputI13__nv_bfloat16Li128ELi8ELi4ELi256ELi7168EEvPfPKT_S4_ --------------------------
	.section	.text._Z31router_gemm_kernel_float_outputI13__nv_bfloat16Li128ELi8ELi4ELi256ELi7168EEvPfPKT_S4_,"ax",@progbits
	.align	128
        .global         _Z31router_gemm_kernel_float_outputI13__nv_bfloat16Li128ELi8ELi4ELi256ELi7168EEvPfPKT_S4_
        .type           _Z31router_gemm_kernel_float_outputI13__nv_bfloat16Li128ELi8ELi4ELi256ELi7168EEvPfPKT_S4_,@function
        .size           _Z31router_gemm_kernel_float_outputI13__nv_bfloat16Li128ELi8ELi4ELi256ELi7168EEvPfPKT_S4_,(.L_x_140 - _Z31router_gemm_kernel_float_outputI13__nv_bfloat16Li128ELi8ELi4ELi256ELi7168EEvPfPKT_S4_)
        .other          _Z31router_gemm_kernel_float_outputI13__nv_bfloat16Li128ELi8ELi4ELi256ELi7168EEvPfPKT_S4_,@"STO_CUDA_ENTRY STV_DEFAULT"
_Z31router_gemm_kernel_float_outputI13__nv_bfloat16Li128ELi8ELi4ELi256ELi7168EEvPfPKT_S4_:
.text._Z31router_gemm_kernel_float_outputI13__nv_bfloat16Li128ELi8ELi4ELi256ELi7168EEvPfPKT_S4_:
        /* <DEDUP_REMOVED lines=772> */
.L_x_101:
[----:B------:R-:W-:Y:S05]  /*3040*/  BSYNC.RECONVERGENT B0 ;  /* 0x0000000000007941 */ /* 0x000fea0003800200 */
.L_x_100:
[----:B------:R-:W-:Y:S01]  /*3050*/  PREEXIT ;  /* 0x000000000000782d */ /* 0x000fe20000000000 */
[----:B------:R-:W-:Y:S05]  /*3060*/  EXIT ;  /* 0x000000000000794d */ /* 0x000fea0003800000 */
.L_x_102:
        /* <DEDUP_REMOVED lines=9> */
.L_x_140:


//--------------------- .text._Z31router_gemm_kernel_float_outputI13__nv_bfloat16Li128ELi8ELi3ELi256ELi7168EEvPfPKT_S4_ --------------------------
	.section	.text._Z31router_gemm_kernel_float_outputI13__nv_bfloat16Li128ELi8ELi3ELi256ELi7168EEvPfPKT_S4_,"ax",@progbits
	.align	128
        .global         _Z31router_gemm_kernel_float_outputI13__nv_bfloat16Li128ELi8ELi3ELi256ELi7168EEvPfPKT_S4_
        .type           _Z31router_gemm_kernel_float_outputI13__nv_bfloat16Li128ELi8ELi3ELi256ELi7168EEvPfPKT_S4_,@function
        .size           _Z31router_gemm_kernel_float_outputI13__nv_bfloat16Li128ELi8ELi3ELi256ELi7168EEvPfPKT_S4_,(.L_x_141 - _Z31router_gemm_kernel_float_outputI13__nv_bfloat16Li128ELi8ELi3ELi256ELi7168EEvPfPKT_S4_)
        .other          _Z31router_gemm_kernel_float_outputI13__nv_bfloat16Li128ELi8ELi3ELi256ELi7168EEvPfPKT_S4_,@"STO_CUDA_ENTRY STV_DEFAULT"
_Z31router_gemm_kernel_float_outputI13__nv_bfloat16Li128ELi8ELi3ELi256ELi7168EEvPfPKT_S4_:
.text._Z31router_gemm_kernel_float_outputI13__nv_bfloat16Li128ELi8ELi3ELi256ELi7168EEvPfPKT_S4_:
        /* <DEDUP_REMOVED lines=608> */
.L_x_104:
[----:B------:R-:W-:Y:S05]  /*2600*/  BSYNC.RECONVERGENT B0 ;  /* 0x0000000000007941 */ /* 0x000fea0003800200 */
.L_x_103:
[----:B------:R-:W-:Y:S01]  /*2610*/  PREEXIT ;  /* 0x000000000000782d */ /* 0x000fe20000000000 */
[----:B------:R-:W-:Y:S05]  /*2620*/  EXIT ;  /* 0x000000000000794d */ /* 0x000fea0003800000 */
.L_x_105:
        /* <DEDUP_REMOVED lines=13> */
.L_x_141:


//--------------------- .text._Z31router_gemm_kernel_float_outputI13__nv_bfloat16Li128ELi8ELi2ELi256ELi7168EEvPfPKT_S4_ --------------------------
	.section	.text._Z31router_gemm_kernel_float_outputI13__nv_bfloat16Li128ELi8ELi2ELi256ELi7168EEvPfPKT_S4_,"ax",@progbits
	.align	128
        .global         _Z31router_gemm_kernel_float_outputI13__nv_bfloat16Li128ELi8ELi2ELi256ELi7168EEvPfPKT_S4_
        .type           _Z31router_gemm_kernel_float_outputI13__nv_bfloat16Li128ELi8ELi2ELi256ELi7168EEvPfPKT_S4_,@function
        .size           _Z31router_gemm_kernel_float_outputI13__nv_bfloat16Li128ELi8ELi2ELi256ELi7168EEvPfPKT_S4_,(.L_x_142 - _Z31router_gemm_kernel_float_outputI13__nv_bfloat16Li128ELi8ELi2ELi256ELi7168EEvPfPKT_S4_)
        .other          _Z31router_gemm_kernel_float_outputI13__nv_bfloat16Li128ELi8ELi2ELi256ELi7168EEvPfPKT_S4_,@"STO_CUDA_ENTRY STV_DEFAULT"
_Z31router_gemm_kernel_float_outputI13__nv_bfloat16Li128ELi8ELi2ELi256ELi7168EEvPfPKT_S4_:
.text._Z31router_gemm_kernel_float_outputI13__nv_bfloat16Li128ELi8ELi2ELi256ELi7168EEvPfPKT_S4_:
        /* <DEDUP_REMOVED lines=444> */
.L_x_107:
[----:B------:R-:W-:Y:S05]  /*1bc0*/  BSYNC.RECONVERGENT B0 ;  /* 0x0000000000007941 */ /* 0x000fea0003800200 */
.L_x_106:
[----:B------:R-:W-:Y:S01]  /*1bd0*/  PREEXIT ;  /* 0x000000000000782d */ /* 0x000fe20000000000 */
[----:B------:R-:W-:Y:S05]  /*1be0*/  EXIT ;  /* 0x000000000000794d */ /* 0x000fea0003800000 */
.L_x_108:
        /* <DEDUP_REMOVED lines=9> */
.L_x_142:


//--------------------- .text._Z31router_gemm_kernel_float_outputI13__nv_bfloat16Li128ELi8ELi1ELi256ELi7168EEvPfPKT_S4_ --------------------------
	.section	.text._Z31router_gemm_kernel_float_outputI13__nv_bfloat16Li128ELi8ELi1ELi256ELi7168EEvPfPKT_S4_,"ax",@progbits
	.align	128
        .global         _Z31router_gemm_kernel_float_outputI13__nv_bfloat16Li128ELi8ELi1ELi256ELi7168EEvPfPKT_S4_
        .type           _Z31router_gemm_kernel_float_outputI13__nv_bfloat16Li128ELi8ELi1ELi256ELi7168EEvPfPKT_S4_,@function
        .size           _Z31router_gemm_kernel_float_outputI13__nv_bfloat16Li128ELi8ELi1ELi256ELi7168EEvPfPKT_S4_,(.L_x_143 - _Z31router_gemm_kernel_float_outputI13__nv_bfloat16Li128ELi8ELi1ELi256ELi7168EEvPfPKT_S4_)
        .other          _Z31router_gemm_kernel_float_outputI13__nv_bfloat16Li128ELi8ELi1ELi256ELi7168EEvPfPKT_S4_,@"STO_CUDA_ENTRY STV_DEFAULT"
_Z31router_gemm_kernel_float_outputI13__nv_bfloat16Li128ELi8ELi1ELi256ELi7168EEvPfPKT_S4_:
.text._Z31router_gemm_kernel_float_outputI13__nv_bfloat16Li128ELi8ELi1ELi256ELi7168EEvPfPKT_S4_:
        /* <DEDUP_REMOVED lines=281> */
.L_x_110:
[----:B------:R-:W-:Y:S05]  /*1190*/  BSYNC.RECONVERGENT B0 ;  /* 0x0000000000007941 */ /* 0x000fea0003800200 */
.L_x_109:
[----:B------:R-:W-:Y:S01]  /*11a0*/  PREEXIT ;  /* 0x000000000000782d */ /* 0x000fe20000000000 */
[----:B------:R-:W-:Y:S05]  /*11b0*/  EXIT ;  /* 0x000000000000794d */ /* 0x000fea0003800000 */
.L_x_111:
        /* <DEDUP_REMOVED lines=12> */
.L_x_143:


//--------------------- .nv.shared._Z31router_gemm_kernel_float_outputI13__nv_bfloat16Li128ELi8ELi16ELi384ELi7168EEvPfPKT_S4_ --------------------------
	.section	.nv.shared._Z31router_gemm_kernel_float_outputI13__nv_bfloat16Li128ELi8ELi16ELi384ELi7168EEvPfPKT_S4_,"aw",@nobits
	.sectionflags	@""
	.align	4
.nv.shared._Z31router_gemm_kernel_float_outputI13__nv_bfloat16Li128ELi8ELi16ELi384ELi7168EEvPfPKT_S4_:
	.zero		1280


//--------------------- .nv.shared.reserved.0     --------------------------
	.section	.nv.shared.reserved.0,"aw",@nobits
	.weak		__nv_reservedSMEM_offset_0_alias
	.size		__nv_reservedSMEM_offset_0_alias, 0, 64
	.other		__nv_reservedSMEM_offset_0_alias,@"STO_CUDA_RESERVED_SHARED STV_DEFAULT"
__nv_reservedSMEM_offset_0_alias:
	.zero		0
	.zero		64


//--------------------- .nv.global                --------------------------
	.section	.nv.global,"aw",@nobits
.nv.global:
	.type		_ZN65_INTERNAL_cc3c4f23_29_dsv3_router_gemm_float_out_cu_edcd882f_34924cuda3std3__48in_placeE,@object
	.size		_ZN65_INTERNAL_cc3c4f23_29_dsv3_router_gemm_float_out_cu_edcd882f_34924cuda3std3__48in_placeE,(_ZN65_INTERNAL_cc3c4f23_29_dsv3_router_gemm_float_out_cu_edcd882f_34924cuda3std6ranges3__45__cpo8distanceE - _ZN65_INTERNAL_cc3c4f23_29_dsv3_router_gemm_float_out_cu_edcd882f_34924cuda3std3__48in_placeE)
_ZN65_INTERNAL_cc3c4f23_29_dsv3_router_gemm_float_out_cu_edcd882f_34924cuda3std3__48in_placeE:
	.zero		1
	.type		_ZN65_INTERNAL_cc3c4f23_29_dsv3_router_gemm_float_out_cu_edcd882f_34924cuda3std6ranges3__45__cpo8distanceE,@object
	.size		_ZN65_INTERNAL_cc3c4f23_29_dsv3_router_gemm_float_out_cu_edcd882f_34924cuda3std6ranges3__45__cpo8distanceE,(_ZN65_INTERNAL_cc3c4f23_29_dsv3_router_gemm_float_out_cu_edcd882f_34924cuda3std3__45__cpo6cbeginE - _ZN65_INTERNAL_cc3c4f23_29_dsv3_router_gemm_float_out_cu_edcd882f_34924cuda3std6ranges3__45__cpo8distanceE)
_ZN65_INTERNAL_cc3c4f23_29_dsv3_router_gemm_float_out_cu_edcd882f_34924cuda3std6ranges3__45__cpo8distanceE:
	.zero		1
	.type		_ZN65_INTERNAL_cc3c4f23_29_dsv3_router_gemm_float_out_cu_edcd882f_34924cuda3std3__45__cpo6cbeginE,@object
	.size		_ZN65_INTERNAL_cc3c4f23_29_dsv3_router_gemm_float_out_cu_edcd882f_34924cuda3std3__45__cpo6cbeginE,(_ZN65_INTERNAL_cc3c4f23_29_dsv3_router_gemm_float_out_cu_edcd882f_34924cuda3std6ranges3__45__cpo7advanceE - _ZN65_INTERNAL_cc3c4f23_29_dsv3_router_gemm_float_out_cu_edcd882f_34924cuda3std3__45__cpo6cbeginE)
_ZN65_INTERNAL_cc3c4f23_29_dsv3_router_gemm_float_out_cu_edcd882f_34924cuda3std3__45__cpo6cbeginE:
	.zero		1
	.type		_ZN65_INTERNAL_cc3c4f23_29_dsv3_router_gemm_float_out_cu_edcd882f_34924cuda3std6ranges3__45__cpo7advanceE,@object
	.size		_ZN65_INTERNAL_cc3c4f23_29_dsv3_router_gemm_float_out_cu_edcd882f_34924cuda3std6ranges3__45__cpo7advanceE,(_ZN65_INTERNAL_cc3c4f23_29_dsv3_router_gemm_float_out_cu_edcd882f_34924cuda3std3__45__cpo7crbeginE - _ZN65_INTERNAL_cc3c4f23_29_dsv3_router_gemm_float_out_cu_edcd882f_34924cuda3std6ranges3__45__cpo7advanceE)
_ZN65_INTERNAL_cc3c4f23_29_dsv3_router_gemm_float_out_cu_edcd882f_34924cuda3std6ranges3__45__cpo7advanceE:
	.zero		1
	.type		_ZN65_INTERNAL_cc3c4f23_29_dsv3_router_gemm_float_out_cu_edcd882f_34924cuda3std3__45__cpo7crbeginE,@object
	.size		_ZN65_INTERNAL_cc3c4f23_29_dsv3_router_gemm_float_out_cu_edcd882f_34924cuda3std3__45__cpo7crbeginE,(_ZN65_INTERNAL_cc3c4f23_29_dsv3_router_gemm_float_out_cu_edcd882f_34924cuda3std6ranges3__45__cpo4dataE - _ZN65_INTERNAL_cc3c4f23_29_dsv3_router_gemm_float_out_cu_edcd882f_34924cuda3std3__45__cpo7crbeginE)
_ZN65_INTERNAL_cc3c4f23_29_dsv3_router_gemm_float_out_cu_edcd882f_34924cuda3std3__45__cpo7crbeginE:
	.zero		1
	.type		_ZN65_INTERNAL_cc3c4f23_29_dsv3_router_gemm_float_out_cu_edcd882f_34924cuda3std6ranges3__45__cpo4dataE,@object
	.size		_ZN65_INTERNAL_cc3c4f23_29_dsv3_router_gemm_float_out_cu_edcd882f_34924cuda3std6ranges3__45__cpo4dataE,(_ZN65_INTERNAL_cc3c4f23_29_dsv3_router_gemm_float_out_cu_edcd882f_34924cuda3std6ranges3__45__cpo5beginE - _ZN65_INTERNAL_cc3c4f23_29_dsv3_router_gemm_float_out_cu_edcd882f_34924cuda3std6ranges3__45__cpo4dataE)
_ZN65_INTERNAL_cc3c4f23_29_dsv3_router_gemm_float_out_cu_edcd882f_34924cuda3std6ranges3__45__cpo4dataE:
	.zero		1
	.type		_ZN65_INTERNAL_cc3c4f23_29_dsv3_router_gemm_float_out_cu_edcd882f_34924cuda3std6ranges3__45__cpo5beginE,@object
	.size		_ZN65_INTERNAL_cc3c4f23_29_dsv3_router_gemm_float_out_cu_edcd882f_34924cuda3std6ranges3__45__cpo5beginE,(_ZN65_INTERNAL_cc3c4f23_29_dsv3_router_gemm_float_out_cu_edcd882f_34924cuda3std3__467_GLOBAL__N__cc3c4f23_29_dsv3_router_gemm_float_out_cu_edcd882f_34926ignoreE - _ZN65_INTERNAL_cc3c4f23_29_dsv3_router_gemm_float_out_cu_edcd882f_34924cuda3std6ranges3__45__cpo5beginE)
_ZN65_INTERNAL_cc3c4f23_29_dsv3_router_gemm_float_out_cu_edcd882f_34924cuda3std6ranges3__45__cpo5beginE:
	.zero		1
	.type		_ZN65_INTERNAL_cc3c4f23_29_dsv3_router_gemm_float_out_cu_edcd882f_34924cuda3std3__467_GLOBAL__N__cc3c4f23_29_dsv3_router_gemm_float_out_cu_edcd882f_34926ignoreE,@object
	.size		_ZN65_INTERNAL_cc3c4f23_29_dsv3_router_gemm_float_out_cu_edcd882f_34924cuda3std3__467_GLOBAL__N__cc3c4f23_29_dsv3_router_gemm_float_out_cu_edcd882f_34926ignoreE,(_ZN65_INTERNAL_cc3c4f23_29_dsv3_router_gemm_float_out_cu_edcd882f_34924cuda3std6ranges3__45__cpo4sizeE - _ZN65_INTERNAL_cc3c4f23_29_dsv3_router_gemm_float_out_cu_edcd882f_34924cuda3std3__467_GLOBAL__N__cc3c4f23_29_dsv3_router_gemm_float_out_cu_edcd882f_34926ignoreE)
_ZN65_INTERNAL_cc3c4f23_29_dsv3_router_gemm_float_out_cu_edcd882f_34924cuda3std3__467_GLOBAL__N__cc3c4f23_29_dsv3_router_gemm_float_out_cu_edcd882f_34926ignoreE:
	.zero		1
	.type		_ZN65_INTERNAL_cc3c4f23_29_dsv3_router_gemm_float_out_cu_edcd882f_34924cuda3std6ranges3__45__cpo4sizeE,@object
	.size		_ZN65_INTERNAL_cc3c4f23_29_dsv3_router_gemm_float_out_cu_edcd882f_34924cuda3std6ranges3__45__cpo4sizeE,(_ZN65_INTERNAL_cc3c4f23_29_dsv3_router_gemm_float_out_cu_edcd882f_34924cuda3std3__45__cpo5beginE - _ZN65_INTERNAL_cc3c4f23_29_dsv3_router_gemm_float_out_cu_edcd882f_34924cuda3std6ranges3__45__cpo4sizeE)
_ZN65_INTERNAL_cc3c4f23_29_dsv3_router_gemm_float_out_cu_edcd882f_34924cuda3std6ranges3__45__cpo4sizeE:
	.zero		1
	.type		_ZN65_INTERNAL_cc3c4f23_29_dsv3_router_gemm_float_out_cu_edcd882f_34924cuda3std3__45__cpo5beginE,@object
	.size		_ZN65_INTERNAL_cc3c4f23_29_dsv3_router_gemm_float_out_cu_edcd882f_34924cuda3std3__45__cpo5beginE,(_ZN65_INTERNAL_cc3c4f23_29_dsv3_router_gemm_float_out_cu_edcd882f_34924cuda3std6ranges3__45__cpo6cbeginE - _ZN65_INTERNAL_cc3c4f23_29_dsv3_router_gemm_float_out_cu_edcd882f_34924cuda3std3__45__cpo5beginE)
_ZN65_INTERNAL_cc3c4f23_29_dsv3_router_gemm_float_out_cu_edcd882f_34924cuda3std3__45__cpo5beginE:
	.zero		1
	.type		_ZN65_INTERNAL_cc3c4f23_29_dsv3_router_gemm_float_out_cu_edcd882f_34924cuda3std6ranges3__45__cpo6cbeginE,@object
	.size		_ZN65_INTERNAL_cc3c4f23_29_dsv3_router_gemm_float_out_cu_edcd882f_34924cuda3std6ranges3__45__cpo6cbeginE,(_ZN65_INTERNAL_cc3c4f23_29_dsv3_router_gemm_float_out_cu_edcd882f_34924cuda3std3__45__cpo6rbeginE - _ZN65_INTERNAL_cc3c4f23_29_dsv3_router_gemm_float_out_cu_edcd882f_34924cuda3std6ranges3__45__cpo6cbeginE)
_ZN65_INTERNAL_cc3c4f23_29_dsv3_router_gemm_float_out_cu_edcd882f_34924cuda3std6ranges3__45__cpo6cbeginE:
	.zero		1
	.type		_ZN65_INTERNAL_cc3c4f23_29_dsv3_router_gemm_float_out_cu_edcd882f_34924cuda3std3__45__cpo6rbeginE,@object
	.size		_ZN65_INTERNAL_cc3c4f23_29_dsv3_router_gemm_float_out_cu_edcd882f_34924cuda3std3__45__cpo6rbeginE,(_ZN65_INTERNAL_cc3c4f23_29_dsv3_router_gemm_float_out_cu_edcd882f_34924cuda3std6ranges3__45__cpo4nextE - _ZN65_INTERNAL_cc3c4f23_29_dsv3_router_gemm_float_out_cu_edcd882f_34924cuda3std3__45__cpo6rbeginE)
_ZN65_INTERNAL_cc3c4f23_29_dsv3_router_gemm_float_out_cu_edcd882f_34924cuda3std3__45__cpo6rbeginE:
	.zero		1
	.type		_ZN65_INTERNAL_cc3c4f23_29_dsv3_router_gemm_float_out_cu_edcd882f_34924cuda3std6ranges3__45__cpo4nextE,@object
	.size		_ZN65_INTERNAL_cc3c4f23_29_dsv3_router_gemm_float_out_cu_edcd882f_34924cuda3std6ranges3__45__cpo4nextE,(_ZN65_INTERNAL_cc3c4f23_29_dsv3_router_gemm_float_out_cu_edcd882f_34924cuda3std6ranges3__45__cpo4swapE - _ZN65_INTERNAL_cc3c4f23_29_dsv3_router_gemm_float_out_cu_edcd882f_34924cuda3std6ranges3__45__cpo4nextE)
_ZN65_INTERNAL_cc3c4f23_29_dsv3_router_gemm_float_out_cu_edcd882f_34924cuda3std6ranges3__45__cpo4nextE:
	.zero		1
	.type		_ZN65_INTERNAL_cc3c4f23_29_dsv3_router_gemm_float_out_cu_edcd882f_34924cuda3std6ranges3__45__cpo4swapE,@object
	.size		_ZN65_INTERNAL_cc3c4f23_29_dsv3_router_gemm_float_out_cu_edcd882f_34924cuda3std6ranges3__45__cpo4swapE,(_ZN65_INTERNAL_cc3c4f23_29_dsv3_router_gemm_float_out_cu_edcd882f_34924cuda3std3__420unreachable_sentinelE - _ZN65_INTERNAL_cc3c4f23_29_dsv3_router_gemm_float_out_cu_edcd882f_34924cuda3std6ranges3__45__cpo4swapE)
_ZN65_INTERNAL_cc3c4f23_29_dsv3_router_gemm_float_out_cu_edcd882f_34924cuda3std6ranges3__45__cpo4swapE:
	.zero		1
	.type		_ZN65_INTERNAL_cc3c4f23_29_dsv3_router_gemm_float_out_cu_edcd882f_34924cuda3std3__420unreachable_sentinelE,@object
	.size		_ZN65_INTERNAL_cc3c4f23_29_dsv3_router_gemm_float_out_cu_edcd882f_34924cuda3std3__420unreachable_sentinelE,(_ZN65_INTERNAL_cc3c4f23_29_dsv3_router_gemm_float_out_cu_edcd882f_34926thrust24THRUST_300001_SM_1000_NS6system6detail10sequential3seqE - _ZN65_INTERNAL_cc3c4f23_29_dsv3_router_gemm_float_out_cu_edcd882f_34924cuda3std3__420unreachable_sentinelE)
_ZN65_INTERNAL_cc3c4f23_29_dsv3_router_gemm_float_out_cu_edcd882f_34924cuda3std3__420unreachable_sentinelE:
	.zero		1
	.type		_ZN65_INTERNAL_cc3c4f23_29_dsv3_router_gemm_float_out_cu_edcd882f_34926thrust24THRUST_300001_SM_1000_NS6system6detail10sequential3seqE,@object
	.size		_ZN65_INTERNAL_cc3c4f23_29_dsv3_router_gemm_float_out_cu_edcd882f_34926thrust24THRUST_300001_SM_1000_NS6system6detail10sequential3seqE,(_ZN65_INTERNAL_cc3c4f23_29_dsv3_router_gemm_float_out_cu_edcd882f_34924cuda3std3__45__cpo4cendE - _ZN65_INTERNAL_cc3c4f23_29_dsv3_router_gemm_float_out_cu_edcd882f_34926thrust24THRUST_300001_SM_1000_NS6system6detail10sequential3seqE)
_ZN65_INTERNAL_cc3c4f23_29_dsv3_router_gemm_float_out_cu_edcd882f_34926thrust24THRUST_300001_SM_1000_NS6system6detail10sequential3seqE:
	.zero		1
	.type		_ZN65_INTERNAL_cc3c4f23_29_dsv3_router_gemm_float_out_cu_edcd882f_34924cuda3std3__45__cpo4cendE,@object
	.size		_ZN65_INTERNAL_cc3c4f23_29_dsv3_router_gemm_float_out_cu_edcd882f_34924cuda3std3__45__cpo4cendE,(_ZN65_INTERNAL_cc3c4f23_29_dsv3_router_gemm_float_out_cu_edcd882f_34924cuda3std6ranges3__45__cpo9iter_swapE - _ZN65_INTERNAL_cc3c4f23_29_dsv3_router_gemm_float_out_cu_edcd882f_34924cuda3std3__45__cpo4cendE)
_ZN65_INTERNAL_cc3c4f23_29_dsv3_router_gemm_float_out_cu_edcd882f_34924cuda3std3__45__cpo4cendE:
	.zero		1
	.type		_ZN65_INTERNAL_cc3c4f23_29_dsv3_router_gemm_float_out_cu_edcd882f_34924cuda3std6ranges3__45__cpo9iter_swapE,@object
	.size		_ZN65_INTERNAL_cc3c4f23_29_dsv3_router_gemm_float_out_cu_edcd882f_34924cuda3std6ranges3__45__cpo9iter_swapE,(_ZN65_INTERNAL_cc3c4f23_29_dsv3_router_gemm_float_out_cu_edcd882f_34924cuda3std3__45__cpo5crendE - _ZN65_INTERNAL_cc3c4f23_29_dsv3_router_gemm_float_out_cu_edcd882f_34924cuda3std6ranges3__45__cpo9iter_swapE)
_ZN65_INTERNAL_cc3c4f23_29_dsv3_router_gemm_float_out_cu_edcd882f_34924cuda3std6ranges3__45__cpo9iter_swapE:
	.zero		1
	.type		_ZN65_INTERNAL_cc3c4f23_29_dsv3_router_gemm_float_out_cu_edcd882f_34924cuda3std3__45__cpo5crendE,@object
	.size		_ZN65_INTERNAL_cc3c4f23_29_dsv3_router_gemm_float_out_cu_edcd882f_34924cuda3std3__45__cpo5crendE,(_ZN65_INTERNAL_cc3c4f23_29_dsv3_router_gemm_float_out_cu_edcd882f_34924cuda3std6ranges3__45__cpo5cdataE - _ZN65_INTERNAL_cc3c4f23_29_dsv3_router_gemm_float_out_cu_edcd882f_34924cuda3std3__45__cpo5crendE)
_ZN65_INTERNAL_cc3c4f23_29_dsv3_router_gemm_float_out_cu_edcd882f_34924cuda3std3__45__cpo5crendE:
	.zero		1
	.type		_ZN65_INTERNAL_cc3c4f23_29_dsv3_router_gemm_float_out_cu_edcd882f_34924cuda3std6ranges3__45__cpo5cdataE,@object
	.size		_ZN65_INTERNAL_cc3c4f23_29_dsv3_router_gemm_float_out_cu_edcd882f_34924cuda3std6ranges3__45__cpo5cdataE,(_ZN65_INTERNAL_cc3c4f23_29_dsv3_router_gemm_float_out_cu_edcd882f_34924cuda3std6ranges3__45__cpo3endE - _ZN65_INTERNAL_cc3c4f23_29_dsv3_router_gemm_float_out_cu_edcd882f_34924cuda3std6ranges3__45__cpo5cdataE)
_ZN65_INTERNAL_cc3c4f23_29_dsv3_router_gemm_float_out_cu_edcd882f_34924cuda3std6ranges3__45__cpo5cdataE:
	.zero		1
	.type		_ZN65_INTERNAL_cc3c4f23_29_dsv3_router_gemm_float_out_cu_edcd882f_34924cuda3std6ranges3__45__cpo3endE,@object
	.size		_ZN65_INTERNAL_cc3c4f23_29_dsv3_router_gemm_float_out_cu_edcd882f_34924cuda3std6ranges3__45__cpo3endE,(_ZN65_INTERNAL_cc3c4f23_29_dsv3_router_gemm_float_out_cu_edcd882f_34924cuda3std3__419piecewise_constructE - _ZN65_INTERNAL_cc3c4f23_29_dsv3_router_gemm_float_out_cu_edcd882f_34924cuda3std6ranges3__45__cpo3endE)
_ZN65_INTERNAL_cc3c4f23_29_dsv3_router_gemm_float_out_cu_edcd882f_34924cuda3std6ranges3__45__cpo3endE:
	.zero		1
	.type		_ZN65_INTERNAL_cc3c4f23_29_dsv3_router_gemm_float_out_cu_edcd882f_34924cuda3std3__419piecewise_constructE,@object
	.size		_ZN65_INTERNAL_cc3c4f23_29_dsv3_router_gemm_float_out_cu_edcd882f_34924cuda3std3__419piecewise_constructE,(_ZN65_INTERNAL_cc3c4f23_29_dsv3_router_gemm_float_out_cu_edcd882f_34924cuda3std6ranges3__45__cpo5ssizeE - _ZN65_INTERNAL_cc3c4f23_29_dsv3_router_gemm_float_out_cu_edcd882f_34924cuda3std3__419piecewise_constructE)
_ZN65_INTERNAL_cc3c4f23_29_dsv3_router_gemm_float_out_cu_edcd882f_34924cuda3std3__419piecewise_constructE:
	.zero		1
	.type		_ZN65_INTERNAL_cc3c4f23_29_dsv3_router_gemm_float_out_cu_edcd882f_34924cuda3std6ranges3__45__cpo5ssizeE,@object
	.size		_ZN65_INTERNAL_cc3c4f23_29_dsv3_router_gemm_float_out_cu_edcd882f_34924cuda3std6ranges3__45__cpo5ssizeE,(_ZN65_INTERNAL_cc3c4f23_29_dsv3_router_gemm_float_out_cu_edcd882f_34924cuda3std3__45__cpo3endE - _ZN65_INTERNAL_cc3c4f23_29_dsv3_router_gemm_float_out_cu_edcd882f_34924cuda3std6ranges3__45__cpo5ssizeE)
_ZN65_INTERNAL_cc3c4f23_29_dsv3_router_gemm_float_out_cu_edcd882f_34924cuda3std6ranges3__45__cpo5ssizeE:
	.zero		1
	.type		_ZN65_INTERNAL_cc3c4f23_29_dsv3_router_gemm_float_out_cu_edcd882f_34924cuda3std3__45__cpo3endE,@object
	.size		_ZN65_INTERNAL_cc3c4f23_29_dsv3_router_gemm_float_out_cu_edcd882f_34924cuda3std3__45__cpo3endE,(_ZN65_INTERNAL_cc3c4f23_29_dsv3_router_gemm_float_out_cu_edcd882f_34924cuda3std6ranges3__45__cpo4cendE - _ZN65_INTERNAL_cc3c4f23_29_dsv3_router_gemm_float_out_cu_edcd882f_34924cuda3std3__45__cpo3endE)
_ZN65_INTERNAL_cc3c4f23_29_dsv3_router_gemm_float_out_cu_edcd882f_34924cuda3std3__45__cpo3endE:
	.zero		1
	.type		_ZN65_INTERNAL_cc3c4f23_29_dsv3_router_gemm_float_out_cu_edcd882f_34924cuda3std6ranges3__45__cpo4cendE,@object
	.size		_ZN65_INTERNAL_cc3c4f23_29_dsv3_router_gemm_float_out_cu_edcd882f_34924cuda3std6ranges3__45__cpo4cendE,(_ZN65_INTERNAL_cc3c4f23_29_dsv3_router_gemm_float_out_cu_edcd882f_34924cuda3std3__45__cpo4rendE - _ZN65_INTERNAL_cc3c4f23_29_dsv3_router_gemm_float_out_cu_edcd882f_34924cuda3std6ranges3__45__cpo4cendE)
_ZN65_INTERNAL_cc3c4f23_29_dsv3_router_gemm_float_out_cu_edcd882f_34924cuda3std6ranges3__45__cpo4cendE:
	.zero		1
	.type		_ZN65_INTERNAL_cc3c4f23_29_dsv3_router_gemm_float_out_cu_edcd882f_34924cuda3std3__45__cpo4rendE,@object
	.size		_ZN65_INTERNAL_cc3c4f23_29_dsv3_router_gemm_float_out_cu_edcd882f_34924cuda3std3__45__cpo4rendE,(_ZN65_INTERNAL_cc3c4f23_29_dsv3_router_gemm_float_out_cu_edcd882f_34924cuda3std6ranges3__45__cpo4prevE - _ZN65_INTERNAL_cc3c4f23_29_dsv3_router_gemm_float_out_cu_edcd882f_34924cuda3std3__45__cpo4rendE)
_ZN65_INTERNAL_cc3c4f23_29_dsv3_router_gemm_float_out_cu_edcd882f_34924cuda3std3__45__cpo4rendE:
	.zero		1
	.type		_ZN65_INTERNAL_cc3c4f23_29_dsv3_router_gemm_float_out_cu_edcd882f_34924cuda3std6ranges3__45__cpo4prevE,@object
	.size		_ZN65_INTERNAL_cc3c4f23_29_dsv3_router_gemm_float_out_cu_edcd882f_34924cuda3std6ranges3__45__cpo4prevE,(_ZN65_INTERNAL_cc3c4f23_29_dsv3_router_gemm_float_out_cu_edcd882f_34924cuda3std6ranges3__45__cpo9iter_moveE - _ZN65_INTERNAL_cc3c4f23_29_dsv3_router_gemm_float_out_cu_edcd882f_34924cuda3std6ranges3__45__cpo4prevE)
_ZN65_INTERNAL_cc3c4f23_29_dsv3_router_gemm_float_out_cu_edcd882f_34924cuda3std6ranges3__45__cpo4prevE:
	.zero		1
	.type		_ZN65_INTERNAL_cc3c4f23_29_dsv3_router_gemm_float_out_cu_edcd882f_34924cuda3std6ranges3__45__cpo9iter_moveE,@object
	.size		_ZN65_INTERNAL_cc3c4f23_29_dsv3_router_gemm_float_out_cu_edcd882f_34924cuda3std6ranges3__45__cpo9iter_moveE,(.L_13 - _ZN65_INTERNAL_cc3c4f23_29_dsv3_router_gemm_float_out_cu_edcd882f_34924cuda3std6ranges3__45__cpo9iter_moveE)
_ZN65_INTERNAL_cc3c4f23_29_dsv3_router_gemm_float_out_cu_edcd882f_34924cuda3std6ranges3__45__cpo9iter_moveE:
	.zero		1
.L_13:


//--------------------- .nv.shared._Z31router_gemm_kernel_float_outputI13__nv_bfloat16Li128ELi8ELi15ELi384ELi7168EEvPfPKT_S4_ --------------------------
	.section	.nv.shared._Z31router_gemm_kernel_float_outputI13__nv_bfloat16Li128ELi8ELi15ELi384ELi7168EEvPfPKT_S4_,"aw",@nobits
	.sectionflags	@""
	.align	4
.nv.shared._Z31router_gemm_kernel_float_outputI13__nv_bfloat16Li128ELi8ELi15ELi384ELi7168EEvPfPKT_S4_:
	.zero		1264


//--------------------- .nv.shared._Z31router_gemm_kernel_float_outputI13__nv_bfloat16Li128ELi8ELi14ELi384ELi7168EEvPfPKT_S4_ --------------------------
	.section	.nv.shared._Z31router_gemm_kernel_float_outputI13__nv_bfloat16Li128ELi8ELi14ELi384ELi7168EEvPfPKT_S4_,"aw",@nobits
	.sectionflags	@""
	.align	4
.nv.shared._Z31router_gemm_kernel_float_outputI13__nv_bfloat16Li128ELi8ELi14ELi384ELi7168EEvPfPKT_S4_:
	.zero		1248


//--------------------- .nv.shared._Z31router_gemm_kernel_float_outputI13__nv_bfloat16Li128ELi8ELi13ELi384ELi7168EEvPfPKT_S4_ --------------------------
	.section	.nv.shared._Z31router_gemm_kernel_float_outputI13__nv_bfloat16Li128ELi8ELi13ELi384ELi7168EEvPfPKT_S4_,"aw",@nobits
	.sectionflags	@""
	.align	4
.nv.shared._Z31router_gemm_kernel_float_outputI13__nv_bfloat16Li128ELi8ELi13ELi384ELi7168EEvPfPKT_S4_:
	.zero		1232


//--------------------- .nv.shared._Z31router_gemm_kernel_float_outputI13__nv_bfloat16Li128ELi8ELi12ELi384ELi7168EEvPfPKT_S4_ --------------------------
	.section	.nv.shared._Z31router_gemm_kernel_float_outputI13__nv_bfloat16Li128ELi8ELi12ELi384ELi7168EEvPfPKT_S4_,"aw",@nobits
	.sectionflags	@""
	.align	4
.nv.shared._Z31router_gemm_kernel_float_outputI13__nv_bfloat16Li128ELi8ELi12ELi384ELi7168EEvPfPKT_S4_:
	.zero		1216


//--------------------- .nv.shared._Z31router_gemm_kernel_float_outputI13__nv_bfloat16Li128ELi8ELi11ELi384ELi7168EEvPfPKT_S4_ --------------------------
	.section	.nv.shared._Z31router_gemm_kernel_float_outputI13__nv_bfloat16Li128ELi8ELi11ELi384ELi7168EEvPfPKT_S4_,"aw",@nobits
	.sectionflags	@""
	.align	4
.nv.shared._Z31router_gemm_kernel_float_outputI13__nv_bfloat16Li128ELi8ELi11ELi384ELi7168EEvPfPKT_S4_:
	.zero		1200


//--------------------- .nv.shared._Z31router_gemm_kernel_float_outputI13__nv_bfloat16Li128ELi8ELi10ELi384ELi7168EEvPfPKT_S4_ --------------------------
	.section	.nv.shared._Z31router_gemm_kernel_float_outputI13__nv_bfloat16Li128ELi8ELi10ELi384ELi7168EEvPfPKT_S4_,"aw",@nobits
	.sectionflags	@""
	.align	4
.nv.shared._Z31router_gemm_kernel_float_outputI13__nv_bfloat16Li128ELi8ELi10ELi384ELi7168EEvPfPKT_S4_:
	.zero		1184


//--------------------- .nv.shared._Z31router_gemm_kernel_float_outputI13__nv_bfloat16Li128ELi8ELi9ELi384ELi7168EEvPfPKT_S4_ --------------------------
	.section	.nv.shared._Z31router_gemm_kernel_float_outputI13__nv_bfloat16Li128ELi8ELi9ELi384ELi7168EEvPfPKT_S4_,"aw",@nobits
	.sectionflags	@""
	.align	4
.nv.shared._Z31router_gemm_kernel_float_outputI13__nv_bfloat16Li128ELi8ELi9ELi384ELi7168EEvPfPKT_S4_:
	.zero		1168


//--------------------- .nv.shared._Z31router_gemm_kernel_float_outputI13__nv_bfloat16Li128ELi8ELi8ELi384ELi7168EEvPfPKT_S4_ --------------------------
	.section	.nv.shared._Z31router_gemm_kernel_float_outputI13__nv_bfloat16Li128ELi8ELi8ELi384ELi7168EEvPfPKT_S4_,"aw",@nobits
	.sectionflags	@""
	.align	4
.nv.shared._Z31router_gemm_kernel_float_outputI13__nv_bfloat16Li128ELi8ELi8ELi384ELi7168EEvPfPKT_S4_:
	.zero		1152


//--------------------- .nv.shared._Z31router_gemm_kernel_float_outputI13__nv_bfloat16Li128ELi8ELi7ELi384ELi7168EEvPfPKT_S4_ --------------------------
	.section	.nv.shared._Z31router_gemm_kernel_float_outputI13__nv_bfloat16Li128ELi8ELi7ELi384ELi7168EEvPfPKT_S4_,"aw",@nobits
	.sectionflags	@""
	.align	4
.nv.shared._Z31router_gemm_kernel_float_outputI13__nv_bfloat16Li128ELi8ELi7ELi384ELi7168EEvPfPKT_S4_:
	.zero		1136


//--------------------- .nv.shared._Z31router_gemm_kernel_float_outputI13__nv_bfloat16Li128ELi8ELi6ELi384ELi7168EEvPfPKT_S4_ --------------------------
	.section	.nv.shared._Z31router_gemm_kernel_float_outputI13__nv_bfloat16Li128ELi8ELi6ELi384ELi7168EEvPfPKT_S4_,"aw",@nobits
	.sectionflags	@""
	.align	4
.nv.shared._Z31router_gemm_kernel_float_outputI13__nv_bfloat16Li128ELi8ELi6ELi384ELi7168EEvPfPKT_S4_:
	.zero		1120


//--------------------- .nv.shared._Z31router_gemm_kernel_float_outputI13__nv_bfloat16Li128ELi8ELi5ELi384ELi7168EEvPfPKT_S4_ --------------------------
	.section	.nv.shared._Z31router_gemm_kernel_float_outputI13__nv_bfloat16Li128ELi8ELi5ELi384ELi7168EEvPfPKT_S4_,"aw",@nobits
	.sectionflags	@""
	.align	4
.nv.shared._Z31router_gemm_kernel_float_outputI13__nv_bfloat16Li128ELi8ELi5ELi384ELi7168EEvPfPKT_S4_:
	.zero		1104


//--------------------- .nv.shared._Z31router_gemm_kernel_float_outputI13__nv_bfloat16Li128ELi8ELi4ELi384ELi7168EEvPfPKT_S4_ --------------------------
	.section	.nv.shared._Z31router_gemm_kernel_float_outputI13__nv_bfloat16Li128ELi8ELi4ELi384ELi7168EEvPfPKT_S4_,"aw",@nobits
	.sectionflags	@""
	.align	4
.nv.shared._Z31router_gemm_kernel_float_outputI13__nv_bfloat16Li128ELi8ELi4ELi384ELi7168EEvPfPKT_S4_:
	.zero		1088


//--------------------- .nv.shared._Z31router_gemm_kernel_float_outputI13__nv_bfloat16Li128ELi8ELi3ELi384ELi7168EEvPfPKT_S4_ --------------------------
	.section	.nv.shared._Z31router_gemm_kernel_float_outputI13__nv_bfloat16Li128ELi8ELi3ELi384ELi7168EEvPfPKT_S4_,"aw",@nobits
	.sectionflags	@""
	.align	4
.nv.shared._Z31router_gemm_kernel_float_outputI13__nv_bfloat16Li128ELi8ELi3ELi384ELi7168EEvPfPKT_S4_:
	.zero		1072


//--------------------- .nv.shared._Z31router_gemm_kernel_float_outputI13__nv_bfloat16Li128ELi8ELi2ELi384ELi7168EEvPfPKT_S4_ --------------------------
	.section	.nv.shared._Z31router_gemm_kernel_float_outputI13__nv_bfloat16Li128ELi8ELi2ELi384ELi7168EEvPfPKT_S4_,"aw",@nobits
	.sectionflags	@""
	.align	4
.nv.shared._Z31router_gemm_kernel_float_outputI13__nv_bfloat16Li128ELi8ELi2ELi384ELi7168EEvPfPKT_S4_:
	.zero		1056


//--------------------- .nv.shared._Z31router_gemm_kernel_float_outputI13__nv_bfloat16Li128ELi8ELi1ELi384ELi7168EEvPfPKT_S4_ --------------------------
	.section	.nv.shared._Z31router_gemm_kernel_float_outputI13__nv_bfloat16Li128ELi8ELi1ELi384ELi7168EEvPfPKT_S4_,"aw",@nobits
	.sectionflags	@""
	.align	4
.nv.shared._Z31router_gemm_kernel_float_outputI13__nv_bfloat16Li128ELi8ELi1ELi384ELi7168EEvPfPKT_S4_:
	.zero		1040


//--------------------- .nv.shared._Z31router_gemm_kernel_float_outputI13__nv_bfloat16Li128ELi8ELi16ELi256ELi7168EEvPfPKT_S4_ --------------------------
	.section	.nv.shared._Z31router_gemm_kernel_float_outputI13__nv_bfloat16Li128ELi8ELi16ELi256ELi7168EEvPfPKT_S4_,"aw",@nobits
	.sectionflags	@""
	.align	4
.nv.shared._Z31router_gemm_kernel_float_outputI13__nv_bfloat16Li128ELi8ELi16ELi256ELi7168EEvPfPKT_S4_:
	.zero		1280


//--------------------- .nv.shared._Z31router_gemm_kernel_float_outputI13__nv_bfloat16Li128ELi8ELi15ELi256ELi7168EEvPfPKT_S4_ --------------------------
	.section	.nv.shared._Z31router_gemm_kernel_float_outputI13__nv_bfloat16Li128ELi8ELi15ELi256ELi7168EEvPfPKT_S4_,"aw",@nobits
	.sectionflags	@""
	.align	4
.nv.shared._Z31router_gemm_kernel_float_outputI13__nv_bfloat16Li128ELi8ELi15ELi256ELi7168EEvPfPKT_S4_:
	.zero		1264


//--------------------- .nv.shared._Z31router_gemm_kernel_float_outputI13__nv_bfloat16Li128ELi8ELi14ELi256ELi7168EEvPfPKT_S4_ --------------------------
	.section	.nv.shared._Z31router_gemm_kernel_float_outputI13__nv_bfloat16Li128ELi8ELi14ELi256ELi7168EEvPfPKT_S4_,"aw",@nobits
	.sectionflags	@""
	.align	4
.nv.shared._Z31router_gemm_kernel_float_outputI13__nv_bfloat16Li128ELi8ELi14ELi256ELi7168EEvPfPKT_S4_:
	.zero		1248


//--------------------- .nv.shared._Z31router_gemm_kernel_float_outputI13__nv_bfloat16Li128ELi8ELi13ELi256ELi7168EEvPfPKT_S4_ --------------------------
	.section	.nv.shared._Z31router_gemm_kernel_float_outputI13__nv_bfloat16Li128ELi8ELi13ELi256ELi7168EEvPfPKT_S4_,"aw",@nobits
	.sectionflags	@""
	.align	4
.nv.shared._Z31router_gemm_kernel_float_outputI13__nv_bfloat16Li128ELi8ELi13ELi256ELi7168EEvPfPKT_S4_:
	.zero		1232


//--------------------- .nv.shared._Z31router_gemm_kernel_float_outputI13__nv_bfloat16Li128ELi8ELi12ELi256ELi7168EEvPfPKT_S4_ --------------------------
	.section	.nv.shared._Z31router_gemm_kernel_float_outputI13__nv_bfloat16Li128ELi8ELi12ELi256ELi7168EEvPfPKT_S4_,"aw",@nobits
	.sectionflags	@""
	.align	4
.nv.shared._Z31router_gemm_kernel_float_outputI13__nv_bfloat16Li128ELi8ELi12ELi256ELi7168EEvPfPKT_S4_:
	.zero		1216


//--------------------- .nv.shared._Z31router_gemm_kernel_float_outputI13__nv_bfloat16Li128ELi8ELi11ELi256ELi7168EEvPfPKT_S4_ --------------------------
	.section	.nv.shared._Z31router_gemm_kernel_float_outputI13__nv_bfloat16Li128ELi8ELi11ELi256ELi7168EEvPfPKT_S4_,"aw",@nobits
	.sectionflags	@""
	.align	4
.nv.shared._Z31router_gemm_kernel_float_outputI13__nv_bfloat16Li128ELi8ELi11ELi256ELi7168EEvPfPKT_S4_:
	.zero		1200


//--------------------- .nv.shared._Z31router_gemm_kernel_float_outputI13__nv_bfloat16Li128ELi8ELi10ELi256ELi7168EEvPfPKT_S4_ --------------------------
	.section	.nv.shared._Z31router_gemm_kernel_float_outputI13__nv_bfloat16Li128ELi8ELi10ELi256ELi7168EEvPfPKT_S4_,"aw",@nobits
	.sectionflags	@""
	.align	4
.nv.shared._Z31router_gemm_kernel_float_outputI13__nv_bfloat16Li128ELi8ELi10ELi256ELi7168EEvPfPKT_S4_:
	.zero		1184


//--------------------- .nv.shared._Z31router_gemm_kernel_float_outputI13__nv_bfloat16Li128ELi8ELi9ELi256ELi7168EEvPfPKT_S4_ --------------------------
	.section	.nv.shared._Z31router_gemm_kernel_float_outputI13__nv_bfloat16Li128ELi8ELi9ELi256ELi7168EEvPfPKT_S4_,"aw",@nobits
	.sectionflags	@""
	.align	4
.nv.shared._Z31router_gemm_kernel_float_outputI13__nv_bfloat16Li128ELi8ELi9ELi256ELi7168EEvPfPKT_S4_:
	.zero		1168


//--------------------- .nv.shared._Z31router_gemm_kernel_float_outputI13__nv_bfloat16Li128ELi8ELi8ELi256ELi7168EEvPfPKT_S4_ --------------------------
	.section	.nv.shared._Z31router_gemm_kernel_float_outputI13__nv_bfloat16Li128ELi8ELi8ELi256ELi7168EEvPfPKT_S4_,"aw",@nobits
	.sectionflags	@""
	.align	4
.nv.shared._Z31router_gemm_kernel_float_outputI13__nv_bfloat16Li128ELi8ELi8ELi256ELi7168EEvPfPKT_S4_:
	.zero		1152


//--------------------- .nv.shared._Z31router_gemm_kernel_float_outputI13__nv_bfloat16Li128ELi8ELi7ELi256ELi7168EEvPfPKT_S4_ --------------------------
	.section	.nv.shared._Z31router_gemm_kernel_float_outputI13__nv_bfloat16Li128ELi8ELi7ELi256ELi7168EEvPfPKT_S4_,"aw",@nobits
	.sectionflags	@""
	.align	4
.nv.shared._Z31router_gemm_kernel_float_outputI13__nv_bfloat16Li128ELi8ELi7ELi256ELi7168EEvPfPKT_S4_:
	.zero		1136


//--------------------- .nv.shared._Z31router_gemm_kernel_float_outputI13__nv_bfloat16Li128ELi8ELi6ELi256ELi7168EEvPfPKT_S4_ --------------------------
	.section	.nv.shared._Z31router_gemm_kernel_float_outputI13__nv_bfloat16Li128ELi8ELi6ELi256ELi7168EEvPfPKT_S4_,"aw",@nobits
	.sectionflags	@""
	.align	4
.nv.shared._Z31router_gemm_kernel_float_outputI13__nv_bfloat16Li128ELi8ELi6ELi256ELi7168EEvPfPKT_S4_:
	.zero		1120


//--------------------- .nv.shared._Z31router_gemm_kernel_float_outputI13__nv_bfloat16Li128ELi8ELi5ELi256ELi7168EEvPfPKT_S4_ --------------------------
	.section	.nv.shared._Z31router_gemm_kernel_float_outputI13__nv_bfloat16Li128ELi8ELi5ELi256ELi7168EEvPfPKT_S4_,"aw",@nobits
	.sectionflags	@""
	.align	4
.nv.shared._Z31router_gemm_kernel_float_outputI13__nv_bfloat16Li128ELi8ELi5ELi256ELi7168EEvPfPKT_S4_:
	.zero		1104


//--------------------- .nv.shared._Z31router_gemm_kernel_float_outputI13__nv_bfloat16Li128ELi8ELi4ELi256ELi7168EEvPfPKT_S4_ --------------------------
	.section	.nv.shared._Z31router_gemm_kernel_float_outputI13__nv_bfloat16Li128ELi8ELi4ELi256ELi7168EEvPfPKT_S4_,"aw",@nobits
	.sectionflags	@""
	.align	4
.nv.shared._Z31router_gemm_kernel_float_outputI13__nv_bfloat16Li128ELi8ELi4ELi256ELi7168EEvPfPKT_S4_:
	.zero		1088


//--------------------- .nv.shared._Z31router_gemm_kernel_float_outputI13__nv_bfloat16Li128ELi8ELi3ELi256ELi7168EEvPfPKT_S4_ --------------------------
	.section	.nv.shared._Z31router_gemm_kernel_float_outputI13__nv_bfloat16Li128ELi8ELi3ELi256ELi7168EEvPfPKT_S4_,"aw",@nobits
	.sectionflags	@""
	.align	4
.nv.shared._Z31router_gemm_kernel_float_outputI13__nv_bfloat16Li128ELi8ELi3ELi256ELi7168EEvPfPKT_S4_:
	.zero		1072


//--------------------- .nv.shared._Z31router_gemm_kernel_float_outputI13__nv_bfloat16Li128ELi8ELi2ELi256ELi7168EEvPfPKT_S4_ --------------------------
	.section	.nv.shared._Z31router_gemm_kernel_float_outputI13__nv_bfloat16Li128ELi8ELi2ELi256ELi7168EEvPfPKT_S4_,"aw",@nobits
	.sectionflags	@""
	.align	4
.nv.shared._Z31router_gemm_kernel_float_outputI13__nv_bfloat16Li128ELi8ELi2ELi256ELi7168EEvPfPKT_S4_:
	.zero		1056


//--------------------- .nv.shared._Z31router_gemm_kernel_float_outputI13__nv_bfloat16Li128ELi8ELi1ELi256ELi7168EEvPfPKT_S4_ --------------------------
	.section	.nv.shared._Z31router_gemm_kernel_float_outputI13__nv_bfloat16Li128ELi8ELi1ELi256ELi7168EEvPfPKT_S4_,"aw",@nobits
	.sectionflags	@""
	.align	4
.nv.shared._Z31router_gemm_kernel_float_outputI13__nv_bfloat16Li128ELi8ELi1ELi256ELi7168EEvPfPKT_S4_:
	.zero		1040


//--------------------- .nv.constant0._Z31router_gemm_kernel_float_outputI13__nv_bfloat16Li128ELi8ELi16ELi384ELi7168EEvPfPKT_S4_ --------------------------
	.section	.nv.constant0._Z31router_gemm_kernel_float_outputI13__nv_bfloat16Li128ELi8ELi16ELi384ELi7168EEvPfPKT_S4_,"a",@progbits
	.sectionflags	@""
	.align	4
.nv.constant0._Z31router_gemm_kernel_float_outputI13__nv_bfloat16Li128ELi8ELi16ELi384ELi7168EEvPfPKT_S4_:
	.zero		920


//--------------------- .nv.constant0._Z31router_gemm_kernel_float_outputI13__nv_bfloat16Li128ELi8ELi15ELi384ELi7168EEvPfPKT_S4_ --------------------------
	.section	.nv.constant0._Z31router_gemm_kernel_float_outputI13__nv_bfloat16Li128ELi8ELi15ELi384ELi7168EEvPfPKT_S4_,"a",@progbits
	.sectionflags	@""
	.align	4
.nv.constant0._Z31router_gemm_kernel_float_outputI13__nv_bfloat16Li128ELi8ELi15ELi384ELi7168EEvPfPKT_S4_:
	.zero		920


//--------------------- .nv.constant0._Z31router_gemm_kernel_float_outputI13__nv_bfloat16Li128ELi8ELi14ELi384ELi7168EEvPfPKT_S4_ --------------------------
	.section	.nv.constant0._Z31router_gemm_kernel_float_outputI13__nv_bfloat16Li128ELi8ELi14ELi384ELi7168EEvPfPKT_S4_,"a",@progbits
	.sectionflags	@""
	.align	4
.nv.constant0._Z31router_gemm_kernel_float_outputI13__nv_bfloat16Li128ELi8ELi14ELi384ELi7168EEvPfPKT_S4_:
	.zero		920


//--------------------- .nv.constant0._Z31router_gemm_kernel_float_outputI13__nv_bfloat16Li128ELi8ELi13ELi384ELi7168EEvPfPKT_S4_ --------------------------
	.section	.nv.constant0._Z31router_gemm_kernel_float_outputI13__nv_bfloat16Li128ELi8ELi13ELi384ELi7168EEvPfPKT_S4_,"a",@progbits
	.sectionflags	@""
	.align	4
.nv.constant0._Z31router_gemm_kernel_float_outputI13__nv_bfloat16Li128ELi8ELi13ELi384ELi7168EEvPfPKT_S4_:
	.zero		920


//--------------------- .nv.constant0._Z31router_gemm_kernel_float_outputI13__nv_bfloat16Li128ELi8ELi12ELi384ELi7168EEvPfPKT_S4_ --------------------------
	.section	.nv.constant0._Z31router_gemm_kernel_float_outputI13__nv_bfloat16Li128ELi8ELi12ELi384ELi7168EEvPfPKT_S4_,"a",@progbits
	.sectionflags	@""
	.align	4
.nv.constant0._Z31router_gemm_kernel_float_outputI13__nv_bfloat16Li128ELi8ELi12ELi384ELi7168EEvPfPKT_S4_:
	.zero		920


//--------------------- .nv.constant0._Z31router_gemm_kernel_float_outputI13__nv_bfloat16Li128ELi8ELi11ELi384ELi7168EEvPfPKT_S4_ --------------------------
	.section	.nv.constant0._Z31router_gemm_kernel_float_outputI13__nv_bfloat16Li128ELi8ELi11ELi384ELi7168EEvPfPKT_S4_,"a",@progbits
	.sectionflags	@""
	.align	4
.nv.constant0._Z31router_gemm_kernel_float_outputI13__nv_bfloat16Li128ELi8ELi11ELi384ELi7168EEvPfPKT_S4_:
	.zero		920


//--------------------- .nv.constant0._Z31router_gemm_kernel_float_outputI13__nv_bfloat16Li128ELi8ELi10ELi384ELi7168EEvPfPKT_S4_ --------------------------
	.section	.nv.constant0._Z31router_gemm_kernel_float_outputI13__nv_bfloat16Li128ELi8ELi10ELi384ELi7168EEvPfPKT_S4_,"a",@progbits
	.sectionflags	@""
	.align	4
.nv.constant0._Z31router_gemm_kernel_float_outputI13__nv_bfloat16Li128ELi8ELi10ELi384ELi7168EEvPfPKT_S4_:
	.zero		920


//--------------------- .nv.constant0._Z31router_gemm_kernel_float_outputI13__nv_bfloat16Li128ELi8ELi9ELi384ELi7168EEvPfPKT_S4_ --------------------------
	.section	.nv.constant0._Z31router_gemm_kernel_float_outputI13__nv_bfloat16Li128ELi8ELi9ELi384ELi7168EEvPfPKT_S4_,"a",@progbits
	.sectionflags	@""
	.align	4
.nv.constant0._Z31router_gemm_kernel_float_outputI13__nv_bfloat16Li128ELi8ELi9ELi384ELi7168EEvPfPKT_S4_:
	.zero		920


//--------------------- .nv.constant0._Z31router_gemm_kernel_float_outputI13__nv_bfloat16Li128ELi8ELi8ELi384ELi7168EEvPfPKT_S4_ --------------------------
	.section	.nv.constant0._Z31router_gemm_kernel_float_outputI13__nv_bfloat16Li128ELi8ELi8ELi384ELi7168EEvPfPKT_S4_,"a",@progbits
	.sectionflags	@""
	.align	4
.nv.constant0._Z31router_gemm_kernel_float_outputI13__nv_bfloat16Li128ELi8ELi8ELi384ELi7168EEvPfPKT_S4_:
	.zero		920


//--------------------- .nv.constant0._Z31router_gemm_kernel_float_outputI13__nv_bfloat16Li128ELi8ELi7ELi384ELi7168EEvPfPKT_S4_ --------------------------
	.section	.nv.constant0._Z31router_gemm_kernel_float_outputI13__nv_bfloat16Li128ELi8ELi7ELi384ELi7168EEvPfPKT_S4_,"a",@progbits
	.sectionflags	@""
	.align	4
.nv.constant0._Z31router_gemm_kernel_float_outputI13__nv_bfloat16Li128ELi8ELi7ELi384ELi7168EEvPfPKT_S4_:
	.zero		920


//--------------------- .nv.constant0._Z31router_gemm_kernel_float_outputI13__nv_bfloat16Li128ELi8ELi6ELi384ELi7168EEvPfPKT_S4_ --------------------------
	.section	.nv.constant0._Z31router_gemm_kernel_float_outputI13__nv_bfloat16Li128ELi8ELi6ELi384ELi7168EEvPfPKT_S4_,"a",@progbits
	.sectionflags	@""
	.align	4
.nv.constant0._Z31router_gemm_kernel_float_outputI13__nv_bfloat16Li128ELi8ELi6ELi384ELi7168EEvPfPKT_S4_:
	.zero		920


//--------------------- .nv.constant0._Z31router_gemm_kernel_float_outputI13__nv_bfloat16Li128ELi8ELi5ELi384ELi7168EEvPfPKT_S4_ --------------------------
	.section	.nv.constant0._Z31router_gemm_kernel_float_outputI13__nv_bfloat16Li128ELi8ELi5ELi384ELi7168EEvPfPKT_S4_,"a",@progbits
	.sectionflags	@""
	.align	4
.nv.constant0._Z31router_gemm_kernel_float_outputI13__nv_bfloat16Li128ELi8ELi5ELi384ELi7168EEvPfPKT_S4_:
	.zero		920


//--------------------- .nv.constant0._Z31router_gemm_kernel_float_outputI13__nv_bfloat16Li128ELi8ELi4ELi384ELi7168EEvPfPKT_S4_ --------------------------
	.section	.nv.constant0._Z31router_gemm_kernel_float_outputI13__nv_bfloat16Li128ELi8ELi4ELi384ELi7168EEvPfPKT_S4_,"a",@progbits
	.sectionflags	@""
	.align	4
.nv.constant0._Z31router_gemm_kernel_float_outputI13__nv_bfloat16Li128ELi8ELi4ELi384ELi7168EEvPfPKT_S4_:
	.zero		920


//--------------------- .nv.constant0._Z31router_gemm_kernel_float_outputI13__nv_bfloat16Li128ELi8ELi3ELi384ELi7168EEvPfPKT_S4_ --------------------------
	.section	.nv.constant0._Z31router_gemm_kernel_float_outputI13__nv_bfloat16Li128ELi8ELi3ELi384ELi7168EEvPfPKT_S4_,"a",@progbits
	.sectionflags	@""
	.align	4
.nv.constant0._Z31router_gemm_kernel_float_outputI13__nv_bfloat16Li128ELi8ELi3ELi384ELi7168EEvPfPKT_S4_:
	.zero		920


//--------------------- .nv.constant0._Z31router_gemm_kernel_float_outputI13__nv_bfloat16Li128ELi8ELi2ELi384ELi7168EEvPfPKT_S4_ --------------------------
	.section	.nv.constant0._Z31router_gemm_kernel_float_outputI13__nv_bfloat16Li128ELi8ELi2ELi384ELi7168EEvPfPKT_S4_,"a",@progbits
	.sectionflags	@""
	.align	4
.nv.constant0._Z31router_gemm_kernel_float_outputI13__nv_bfloat16Li128ELi8ELi2ELi384ELi7168EEvPfPKT_S4_:
	.zero		920


//--------------------- .nv.constant0._Z31router_gemm_kernel_float_outputI13__nv_bfloat16Li128ELi8ELi1ELi384ELi7168EEvPfPKT_S4_ --------------------------
	.section	.nv.constant0._Z31router_gemm_kernel_float_outputI13__nv_bfloat16Li128ELi8ELi1ELi384ELi7168EEvPfPKT_S4_,"a",@progbits
	.sectionflags	@""
	.align	4
.nv.constant0._Z31router_gemm_kernel_float_outputI13__nv_bfloat16Li128ELi8ELi1ELi384ELi7168EEvPfPKT_S4_:
	.zero		920


//--------------------- .nv.constant0._Z31router_gemm_kernel_float_outputI13__nv_bfloat16Li128ELi8ELi16ELi256ELi7168EEvPfPKT_S4_ --------------------------
	.section	.nv.constant0._Z31router_gemm_kernel_float_outputI13__nv_bfloat16Li128ELi8ELi16ELi256ELi7168EEvPfPKT_S4_,"a",@progbits
	.sectionflags	@""
	.align	4
.nv.constant0._Z31router_gemm_kernel_float_outputI13__nv_bfloat16Li128ELi8ELi16ELi256ELi7168EEvPfPKT_S4_:
	.zero		920


//--------------------- .nv.constant0._Z31router_gemm_kernel_float_outputI13__nv_bfloat16Li128ELi8ELi15ELi256ELi7168EEvPfPKT_S4_ --------------------------
	.section	.nv.constant0._Z31router_gemm_kernel_float_outputI13__nv_bfloat16Li128ELi8ELi15ELi256ELi7168EEvPfPKT_S4_,"a",@progbits
	.sectionflags	@""
	.align	4
.nv.constant0._Z31router_gemm_kernel_float_outputI13__nv_bfloat16Li128ELi8ELi15ELi256ELi7168EEvPfPKT_S4_:
	.zero		920


//--------------------- .nv.constant0._Z31router_gemm_kernel_float_outputI13__nv_bfloat16Li128ELi8ELi14ELi256ELi7168EEvPfPKT_S4_ --------------------------
	.section	.nv.constant0._Z31router_gemm_kernel_float_outputI13__nv_bfloat16Li128ELi8ELi14ELi256ELi7168EEvPfPKT_S4_,"a",@progbits
	.sectionflags	@""
	.align	4
.nv.constant0._Z31router_gemm_kernel_float_outputI13__nv_bfloat16Li128ELi8ELi14ELi256ELi7168EEvPfPKT_S4_:
	.zero		920


//--------------------- .nv.constant0._Z31router_gemm_kernel_float_outputI13__nv_bfloat16Li128ELi8ELi13ELi256ELi7168EEvPfPKT_S4_ --------------------------
	.section	.nv.constant0._Z31router_gemm_kernel_float_outputI13__nv_bfloat16Li128ELi8ELi13ELi256ELi7168EEvPfPKT_S4_,"a",@progbits
	.sectionflags	@""
	.align	4
.nv.constant0._Z31router_gemm_kernel_float_outputI13__nv_bfloat16Li128ELi8ELi13ELi256ELi7168EEvPfPKT_S4_:
	.zero		920


//--------------------- .nv.constant0._Z31router_gemm_kernel_float_outputI13__nv_bfloat16Li128ELi8ELi12ELi256ELi7168EEvPfPKT_S4_ --------------------------
	.section	.nv.constant0._Z31router_gemm_kernel_float_outputI13__nv_bfloat16Li128ELi8ELi12ELi256ELi7168EEvPfPKT_S4_,"a",@progbits
	.sectionflags	@""
	.align	4
.nv.constant0._Z31router_gemm_kernel_float_outputI13__nv_bfloat16Li128ELi8ELi12ELi256ELi7168EEvPfPKT_S4_:
	.zero		920


//--------------------- .nv.constant0._Z31router_gemm_kernel_float_outputI13__nv_bfloat16Li128ELi8ELi11ELi256ELi7168EEvPfPKT_S4_ --------------------------
	.section	.nv.constant0._Z31router_gemm_kernel_float_outputI13__nv_bfloat16Li128ELi8ELi11ELi256ELi7168EEvPfPKT_S4_,"a",@progbits
	.sectionflags	@""
	.align	4
.nv.constant0._Z31router_gemm_kernel_float_outputI13__nv_bfloat16Li128ELi8ELi11ELi256ELi7168EEvPfPKT_S4_:
	.zero		920


//--------------------- .nv.constant0._Z31router_gemm_kernel_float_outputI13__nv_bfloat16Li128ELi8ELi10ELi256ELi7168EEvPfPKT_S4_ --------------------------
	.section	.nv.constant0._Z31router_gemm_kernel_float_outputI13__nv_bfloat16Li128ELi8ELi10ELi256ELi7168EEvPfPKT_S4_,"a",@progbits
	.sectionflags	@""
	.align	4
.nv.constant0._Z31router_gemm_kernel_float_outputI13__nv_bfloat16Li128ELi8ELi10ELi256ELi7168EEvPfPKT_S4_:
	.zero		920


//--------------------- .nv.constant0._Z31router_gemm_kernel_float_outputI13__nv_bfloat16Li128ELi8ELi9ELi256ELi7168EEvPfPKT_S4_ --------------------------
	.section	.nv.constant0._Z31router_gemm_kernel_float_outputI13__nv_bfloat16Li128ELi8ELi9ELi256ELi7168EEvPfPKT_S4_,"a",@progbits
	.sectionflags	@""
	.align	4
.nv.constant0._Z31router_gemm_kernel_float_outputI13__nv_bfloat16Li128ELi8ELi9ELi256ELi7168EEvPfPKT_S4_:
	.zero		920


//--------------------- .nv.constant0._Z31router_gemm_kernel_float_outputI13__nv_bfloat16Li128ELi8ELi8ELi256ELi7168EEvPfPKT_S4_ --------------------------
	.section	.nv.constant0._Z31router_gemm_kernel_float_outputI13__nv_bfloat16Li128ELi8ELi8ELi256ELi7168EEvPfPKT_S4_,"a",@progbits
	.sectionflags	@""
	.align	4
.nv.constant0._Z31router_gemm_kernel_float_outputI13__nv_bfloat16Li128ELi8ELi8ELi256ELi7168EEvPfPKT_S4_:
	.zero		920


//--------------------- .nv.constant0._Z31router_gemm_kernel_float_outputI13__nv_bfloat16Li128ELi8ELi7ELi256ELi7168EEvPfPKT_S4_ --------------------------
	.section	.nv.constant0._Z31router_gemm_kernel_float_outputI13__nv_bfloat16Li128ELi8ELi7ELi256ELi7168EEvPfPKT_S4_,"a",@progbits
	.sectionflags	@""
	.align	4
.nv.constant0._Z31router_gemm_kernel_float_outputI13__nv_bfloat16Li128ELi8ELi7ELi256ELi7168EEvPfPKT_S4_:
	.zero		920


//--------------------- .nv.constant0._Z31router_gemm_kernel_float_outputI13__nv_bfloat16Li128ELi8ELi6ELi256ELi7168EEvPfPKT_S4_ --------------------------
	.section	.nv.constant0._Z31router_gemm_kernel_float_outputI13__nv_bfloat16Li128ELi8ELi6ELi256ELi7168EEvPfPKT_S4_,"a",@progbits
	.sectionflags	@""
	.align	4
.nv.constant0._Z31router_gemm_kernel_float_outputI13__nv_bfloat16Li128ELi8ELi6ELi256ELi7168EEvPfPKT_S4_:
	.zero		920


//--------------------- .nv.constant0._Z31router_gemm_kernel_float_outputI13__nv_bfloat16Li128ELi8ELi5ELi256ELi7168EEvPfPKT_S4_ --------------------------
	.section	.nv.constant0._Z31router_gemm_kernel_float_outputI13__nv_bfloat16Li128ELi8ELi5ELi256ELi7168EEvPfPKT_S4_,"a",@progbits
	.sectionflags	@""
	.align	4
.nv.constant0._Z31router_gemm_kernel_float_outputI13__nv_bfloat16Li128ELi8ELi5ELi256ELi7168EEvPfPKT_S4_:
	.zero		920


//--------------------- .nv.constant0._Z31router_gemm_kernel_float_outputI13__nv_bfloat16Li128ELi8ELi4ELi256ELi7168EEvPfPKT_S4_ --------------------------
	.section	.nv.constant0._Z31router_gemm_kernel_float_outputI13__nv_bfloat16Li128ELi8ELi4ELi256ELi7168EEvPfPKT_S4_,"a",@progbits
	.sectionflags	@""
	.align	4
.nv.constant0._Z31router_gemm_kernel_float_outputI13__nv_bfloat16Li128ELi8ELi4ELi256ELi7168EEvPfPKT_S4_:
	.zero		920


//--------------------- .nv.constant0._Z31router_gemm_kernel_float_outputI13__nv_bfloat16Li128ELi8ELi3ELi256ELi7168EEvPfPKT_S4_ --------------------------
	.section	.nv.constant0._Z31router_gemm_kernel_float_outputI13__nv_bfloat16Li128ELi8ELi3ELi256ELi7168EEvPfPKT_S4_,"a",@progbits
	.sectionflags	@""
	.align	4
.nv.constant0._Z31router_gemm_kernel_float_outputI13__nv_bfloat16Li128ELi8ELi3ELi256ELi7168EEvPfPKT_S4_:
	.zero		920


//--------------------- .nv.constant0._Z31router_gemm_kernel_float_outputI13__nv_bfloat16Li128ELi8ELi2ELi256ELi7168EEvPfPKT_S4_ --------------------------
	.section	.nv.constant0._Z31router_gemm_kernel_float_outputI13__nv_bfloat16Li128ELi8ELi2ELi256ELi7168EEvPfPKT_S4_,"a",@progbits
	.sectionflags	@""
	.align	4
.nv.constant0._Z31router_gemm_kernel_float_outputI13__nv_bfloat16Li128ELi8ELi2ELi256ELi7168EEvPfPKT_S4_:
	.zero		920


//--------------------- .nv.constant0._Z31router_gemm_kernel_float_outputI13__nv_bfloat16Li128ELi8ELi1ELi256ELi7168EEvPfPKT_S4_ --------------------------
	.section	.nv.constant0._Z31router_gemm_kernel_float_outputI13__nv_bfloat16Li128ELi8ELi1ELi256ELi7168EEvPfPKT_S4_,"a",@progbits
	.sectionflags	@""
	.align	4
.nv.constant0._Z31router_gemm_kernel_float_outputI13__nv_bfloat16Li128ELi8ELi1ELi256ELi7168EEvPfPKT_S4_:
	.zero		920


//--------------------- SYMBOLS --------------------------

	.type		.nv.reservedSmem.offset0,@object
	.size		.nv.reservedSmem.offset0,0x4
	.type		.nv.reservedSmem.cap,@object
	.size		.nv.reservedSmem.cap,0x4
